def attn_fwd(
    Q,
    K,
    V,
    Out,
    Lse,
    sm_scale,
    stride_qz,
    stride_qh,
    stride_qm,
    stride_qk,
    stride_kz,
    stride_kh,
    stride_kn,
    stride_kk,
    stride_vz,
    stride_vh,
    stride_vn,
    stride_vk,
    stride_oz,
    stride_oh,
    stride_om,
    stride_ok,
    seqlen_q,
    seqlen_k,
    BLOCK_M: tl.constexpr,
    BLOCK_N: tl.constexpr,
    HEAD_DIM: tl.constexpr,
    CAUSAL: tl.constexpr,
):
    start_m = tl.program_id(0)
    off_hz = tl.program_id(1)
    q_off = off_hz * stride_qh
    k_off = off_hz * stride_kh
    v_off = off_hz * stride_vh
    offs_m = start_m * BLOCK_M + tl.arange(0, BLOCK_M)
    offs_d = tl.arange(0, HEAD_DIM)
    offs_n = tl.arange(0, BLOCK_N)
    q_ptrs = Q + q_off + offs_m[:, None] * stride_qm + offs_d[None, :] * stride_qk
    k_ptrs = K + k_off + offs_d[:, None] * stride_kk + offs_n[None, :] * stride_kn
    v_ptrs = V + v_off + offs_n[:, None] * stride_vn + offs_d[None, :] * stride_vk
    m_i = tl.full([BLOCK_M], float("-inf"), dtype=tl.float32)
    l_i = tl.zeros([BLOCK_M], dtype=tl.float32) + 1.0
    acc = tl.zeros([BLOCK_M, HEAD_DIM], dtype=tl.float32)
    q = tl.load(q_ptrs)
    acc, l_i, m_i = _attn_fwd_inner(
        acc,
        l_i,
        m_i,
        q,
        k_ptrs,
        v_ptrs,
        sm_scale,
        stride_kn,
        stride_vn,
        start_m,
        seqlen_k,
        BLOCK_M,
        BLOCK_N,
        HEAD_DIM,
        CAUSAL,
    )
    acc = acc / l_i[:, None]
    lse = m_i + tl.math.log2(l_i) / 1.4426950408889634
    o_ptrs = (
        Out
        + off_hz * stride_oh
        + offs_m[:, None] * stride_om
        + offs_d[None, :] * stride_ok
    )
    tl.store(o_ptrs, acc.to(Out.dtype.element_ty))
    tl.store(Lse + off_hz * seqlen_q + offs_m, lse)

# config = {"BLOCK_M": 256, "BLOCK_N": 32, "HEAD_DIM": 512, "arch": "sm_100", "causal": true, "dtype": "bf16", "num_stages": 3, "num_warps": 16}
# arch = sm_100


// ===== COMPILED SASS (sm_100a) =====

	.target	sm_100a

	.elftype	@"ET_EXEC"


//--------------------- .note.nv.tkinfo           --------------------------
	.section	.note.nv.tkinfo,"",@"SHT_NOTE"
	.sectionflags	@"SHF_NOTE_NV_TKINFO"
	.tkinfo
        /*0018*/ 	.word	0x00000081
        /*0030*/ 	.string	""
        /*0030*/ 	.string	"ptxas-blackwell"
        /*0030*/ 	.string	"Cuda compilation tools, release 12.9, V12.9.86"
        /*0030*/ 	.string	"Build cuda_12.9.r12.9/compiler.36037853_0"
        /*0030*/ 	.string	"-v  -suppress-debug-info  -lineinfo  -arch sm_100a "



//--------------------- .note.nv.cuver            --------------------------
	.section	.note.nv.cuver,"",@"SHT_NOTE"
	.sectionflags	@"SHF_NOTE_NV_CUVER"
        /*0018*/ 	.short	0x0001
        /*001a*/ 	.short	0x0064
        /*001c*/ 	.short	0x0001
        /*001e*/ 	.short	0x0000
        /*0020*/ 	.short	0x0001
        /*0022*/ 	.short	0x0000


//--------------------- .nv.info                  --------------------------
	.section	.nv.info,"",@"SHT_CUDA_INFO"
	.align	4


	//----- nvinfo : EIATTR_REGCOUNT
	.align		4
        /*0000*/ 	.byte	0x04, 0x2f
        /*0002*/ 	.short	(.L_2 - .L_1)
	.align		4
.L_1:
        /*0004*/ 	.word	index@(attn_fwd)
        /*0008*/ 	.word	0x00000080


	//----- nvinfo : EIATTR_FRAME_SIZE
	.align		4
.L_2:
        /*000c*/ 	.byte	0x04, 0x11
        /*000e*/ 	.short	(.L_4 - .L_3)
	.align		4
.L_3:
        /*0010*/ 	.word	index@(attn_fwd)
        /*0014*/ 	.word	0x00000f20


	//----- nvinfo : EIATTR_MIN_STACK_SIZE
	.align		4
.L_4:
        /*0018*/ 	.byte	0x04, 0x12
        /*001a*/ 	.short	(.L_6 - .L_5)
	.align		4
.L_5:
        /*001c*/ 	.word	index@(attn_fwd)
        /*0020*/ 	.word	0x00000f20
.L_6:


//--------------------- .nv.info.attn_fwd         --------------------------
	.section	.nv.info.attn_fwd,"",@"SHT_CUDA_INFO"
	.sectionflags	@""
	.align	4


	//----- nvinfo : EIATTR_CUDA_API_VERSION
	.align		4
        /*0000*/ 	.byte	0x04, 0x37
        /*0002*/ 	.short	(.L_8 - .L_7)
.L_7:
        /*0004*/ 	.word	0x00000081


	//----- nvinfo : EIATTR_KPARAM_INFO
	.align		4
.L_8:
        /*0008*/ 	.byte	0x04, 0x17
        /*000a*/ 	.short	(.L_10 - .L_9)
.L_9:
        /*000c*/ 	.word	0x00000000
        /*0010*/ 	.short	0x0019
        /*0012*/ 	.short	0x0080
        /*0014*/ 	.byte	0x00, 0xf4, 0x21, 0x00


	//----- nvinfo : EIATTR_KPARAM_INFO
	.align		4
.L_10:
        /*0018*/ 	.byte	0x04, 0x17
        /*001a*/ 	.short	(.L_12 - .L_11)
.L_11:
        /*001c*/ 	.word	0x00000000
        /*0020*/ 	.short	0x0018
        /*0022*/ 	.short	0x0078
        /*0024*/ 	.byte	0x00, 0xf4, 0x21, 0x00


	//----- nvinfo : EIATTR_KPARAM_INFO
	.align		4
.L_12:
        /*0028*/ 	.byte	0x04, 0x17
        /*002a*/ 	.short	(.L_14 - .L_13)
.L_13:
        /*002c*/ 	.word	0x00000000
        /*0030*/ 	.short	0x0017
        /*0032*/ 	.short	0x0070
        /*0034*/ 	.byte	0x00, 0xf0, 0x11, 0x00


	//----- nvinfo : EIATTR_KPARAM_INFO
	.align		4
.L_14:
        /*0038*/ 	.byte	0x04, 0x17
        /*003a*/ 	.short	(.L_16 - .L_15)
.L_15:
        /*003c*/ 	.word	0x00000000
        /*0040*/ 	.short	0x0016
        /*0042*/ 	.short	0x006c
        /*0044*/ 	.byte	0x00, 0xf0, 0x11, 0x00


	//----- nvinfo : EIATTR_KPARAM_INFO
	.align		4
.L_16:
        /*0048*/ 	.byte	0x04, 0x17
        /*004a*/ 	.short	(.L_18 - .L_17)
.L_17:
        /*004c*/ 	.word	0x00000000
        /*0050*/ 	.short	0x0015
        /*0052*/ 	.short	0x0068
        /*0054*/ 	.byte	0x00, 0xf0, 0x11, 0x00


	//----- nvinfo : EIATTR_KPARAM_INFO
	.align		4
.L_18:
        /*0058*/ 	.byte	0x04, 0x17
        /*005a*/ 	.short	(.L_20 - .L_19)
.L_19:
        /*005c*/ 	.word	0x00000000
        /*0060*/ 	.short	0x0014
        /*0062*/ 	.short	0x0064
        /*0064*/ 	.byte	0x00, 0xf0, 0x11, 0x00


	//----- nvinfo : EIATTR_KPARAM_INFO
	.align		4
.L_20:
        /*0068*/ 	.byte	0x04, 0x17
        /*006a*/ 	.short	(.L_22 - .L_21)
.L_21:
        /*006c*/ 	.word	0x00000000
        /*0070*/ 	.short	0x0013
        /*0072*/ 	.short	0x0060
        /*0074*/ 	.byte	0x00, 0xf0, 0x11, 0x00


	//----- nvinfo : EIATTR_KPARAM_INFO
	.align		4
.L_22:
        /*0078*/ 	.byte	0x04, 0x17
        /*007a*/ 	.short	(.L_24 - .L_23)
.L_23:
        /*007c*/ 	.word	0x00000000
        /*0080*/ 	.short	0x0012
        /*0082*/ 	.short	0x005c
        /*0084*/ 	.byte	0x00, 0xf0, 0x11, 0x00


	//----- nvinfo : EIATTR_KPARAM_INFO
	.align		4
.L_24:
        /*0088*/ 	.byte	0x04, 0x17
        /*008a*/ 	.short	(.L_26 - .L_25)
.L_25:
        /*008c*/ 	.word	0x00000000
        /*0090*/ 	.short	0x0011
        /*0092*/ 	.short	0x0058
        /*0094*/ 	.byte	0x00, 0xf0, 0x11, 0x00


	//----- nvinfo : EIATTR_KPARAM_INFO
	.align		4
.L_26:
        /*0098*/ 	.byte	0x04, 0x17
        /*009a*/ 	.short	(.L_28 - .L_27)
.L_27:
        /*009c*/ 	.word	0x00000000
        /*00a0*/ 	.short	0x0010
        /*00a2*/ 	.short	0x0054
        /*00a4*/ 	.byte	0x00, 0xf0, 0x11, 0x00


	//----- nvinfo : EIATTR_KPARAM_INFO
	.align		4
.L_28:
        /*00a8*/ 	.byte	0x04, 0x17
        /*00aa*/ 	.short	(.L_30 - .L_29)
.L_29:
        /*00ac*/ 	.word	0x00000000
        /*00b0*/ 	.short	0x000f
        /*00b2*/ 	.short	0x0050
        /*00b4*/ 	.byte	0x00, 0xf0, 0x11, 0x00


	//----- nvinfo : EIATTR_KPARAM_INFO
	.align		4
.L_30:
        /*00b8*/ 	.byte	0x04, 0x17
        /*00ba*/ 	.short	(.L_32 - .L_31)
.L_31:
        /*00bc*/ 	.word	0x00000000
        /*00c0*/ 	.short	0x000e
        /*00c2*/ 	.short	0x004c
        /*00c4*/ 	.byte	0x00, 0xf0, 0x11, 0x00


	//----- nvinfo : EIATTR_KPARAM_INFO
	.align		4
.L_32:
        /*00c8*/ 	.byte	0x04, 0x17
        /*00ca*/ 	.short	(.L_34 - .L_33)
.L_33:
        /*00cc*/ 	.word	0x00000000
        /*00d0*/ 	.short	0x000d
        /*00d2*/ 	.short	0x0048
        /*00d4*/ 	.byte	0x00, 0xf0, 0x11, 0x00


	//----- nvinfo : EIATTR_KPARAM_INFO
	.align		4
.L_34:
        /*00d8*/ 	.byte	0x04, 0x17
        /*00da*/ 	.short	(.L_36 - .L_35)
.L_35:
        /*00dc*/ 	.word	0x00000000
        /*00e0*/ 	.short	0x000c
        /*00e2*/ 	.short	0x0044
        /*00e4*/ 	.byte	0x00, 0xf0, 0x11, 0x00


	//----- nvinfo : EIATTR_KPARAM_INFO
	.align		4
.L_36:
        /*00e8*/ 	.byte	0x04, 0x17
        /*00ea*/ 	.short	(.L_38 - .L_37)
.L_37:
        /*00ec*/ 	.word	0x00000000
        /*00f0*/ 	.short	0x000b
        /*00f2*/ 	.short	0x0040
        /*00f4*/ 	.byte	0x00, 0xf0, 0x11, 0x00


	//----- nvinfo : EIATTR_KPARAM_INFO
	.align		4
.L_38:
        /*00f8*/ 	.byte	0x04, 0x17
        /*00fa*/ 	.short	(.L_40 - .L_39)
.L_39:
        /*00fc*/ 	.word	0x00000000
        /*0100*/ 	.short	0x000a
        /*0102*/ 	.short	0x003c
        /*0104*/ 	.byte	0x00, 0xf0, 0x11, 0x00


	//----- nvinfo : EIATTR_KPARAM_INFO
	.align		4
.L_40:
        /*0108*/ 	.byte	0x04, 0x17
        /*010a*/ 	.short	(.L_42 - .L_41)
.L_41:
        /*010c*/ 	.word	0x00000000
        /*0110*/ 	.short	0x0009
        /*0112*/ 	.short	0x0038
        /*0114*/ 	.byte	0x00, 0xf0, 0x11, 0x00


	//----- nvinfo : EIATTR_KPARAM_INFO
	.align		4
.L_42:
        /*0118*/ 	.byte	0x04, 0x17
        /*011a*/ 	.short	(.L_44 - .L_43)
.L_43:
        /*011c*/ 	.word	0x00000000
        /*0120*/ 	.short	0x0008
        /*0122*/ 	.short	0x0034
        /*0124*/ 	.byte	0x00, 0xf0, 0x11, 0x00


	//----- nvinfo : EIATTR_KPARAM_INFO
	.align		4
.L_44:
        /*0128*/ 	.byte	0x04, 0x17
        /*012a*/ 	.short	(.L_46 - .L_45)
.L_45:
        /*012c*/ 	.word	0x00000000
        /*0130*/ 	.short	0x0007
        /*0132*/ 	.short	0x0030
        /*0134*/ 	.byte	0x00, 0xf0, 0x11, 0x00


	//----- nvinfo : EIATTR_KPARAM_INFO
	.align		4
.L_46:
        /*0138*/ 	.byte	0x04, 0x17
        /*013a*/ 	.short	(.L_48 - .L_47)
.L_47:
        /*013c*/ 	.word	0x00000000
        /*0140*/ 	.short	0x0006
        /*0142*/ 	.short	0x002c
        /*0144*/ 	.byte	0x00, 0xf0, 0x11, 0x00


	//----- nvinfo : EIATTR_KPARAM_INFO
	.align		4
.L_48:
        /*0148*/ 	.byte	0x04, 0x17
        /*014a*/ 	.short	(.L_50 - .L_49)
.L_49:
        /*014c*/ 	.word	0x00000000
        /*0150*/ 	.short	0x0005
        /*0152*/ 	.short	0x0028
        /*0154*/ 	.byte	0x00, 0xf0, 0x11, 0x00


	//----- nvinfo : EIATTR_KPARAM_INFO
	.align		4
.L_50:
        /*0158*/ 	.byte	0x04, 0x17
        /*015a*/ 	.short	(.L_52 - .L_51)
.L_51:
        /*015c*/ 	.word	0x00000000
        /*0160*/ 	.short	0x0004
        /*0162*/ 	.short	0x0020
        /*0164*/ 	.byte	0x00, 0xf4, 0x21, 0x00


	//----- nvinfo : EIATTR_KPARAM_INFO
	.align		4
.L_52:
        /*0168*/ 	.byte	0x04, 0x17
        /*016a*/ 	.short	(.L_54 - .L_53)
.L_53:
        /*016c*/ 	.word	0x00000000
        /*0170*/ 	.short	0x0003
        /*0172*/ 	.short	0x0018
        /*0174*/ 	.byte	0x00, 0xf4, 0x21, 0x00


	//----- nvinfo : EIATTR_KPARAM_INFO
	.align		4
.L_54:
        /*0178*/ 	.byte	0x04, 0x17
        /*017a*/ 	.short	(.L_56 - .L_55)
.L_55:
        /*017c*/ 	.word	0x00000000
        /*0180*/ 	.short	0x0002
        /*0182*/ 	.short	0x0010
        /*0184*/ 	.byte	0x00, 0xf4, 0x21, 0x00


	//----- nvinfo : EIATTR_KPARAM_INFO
	.align		4
.L_56:
        /*0188*/ 	.byte	0x04, 0x17
        /*018a*/ 	.short	(.L_58 - .L_57)
.L_57:
        /*018c*/ 	.word	0x00000000
        /*0190*/ 	.short	0x0001
        /*0192*/ 	.short	0x0008
        /*0194*/ 	.byte	0x00, 0xf4, 0x21, 0x00


	//----- nvinfo : EIATTR_KPARAM_INFO
	.align		4
.L_58:
        /*0198*/ 	.byte	0x04, 0x17
        /*019a*/ 	.short	(.L_60 - .L_59)
.L_59:
        /*019c*/ 	.word	0x00000000
        /*01a0*/ 	.short	0x0000
        /*01a2*/ 	.short	0x0000
        /*01a4*/ 	.byte	0x00, 0xf4, 0x21, 0x00


	//----- nvinfo : EIATTR_SPARSE_MMA_MASK
	.align		4
.L_60:
        /*01a8*/ 	.byte	0x03, 0x50
        /*01aa*/ 	.short	0x0000


	//----- nvinfo : EIATTR_MAXREG_COUNT
	.align		4
        /*01ac*/ 	.byte	0x03, 0x1b
        /*01ae*/ 	.short	0x0080


	//----- nvinfo : EIATTR_NUM_BARRIERS
	.align		4
        /*01b0*/ 	.byte	0x02, 0x4c
        /*01b2*/ 	.byte	0x01
	.zero		1


	//----- nvinfo : EIATTR_ANNOTATIONS
	.align		4
        /*01b4*/ 	.byte	0x04, 0x55
        /*01b6*/ 	.short	(.L_62 - .L_61)


	//   ....[0]....
.L_61:
        /*01b8*/ 	.word	0x00000001
        /*01bc*/ 	.byte	0x00, 0x06, 0x00, 0x00, 0x01, 0x00, 0x00, 0x00, 0x10, 0x06, 0x00, 0x00, 0x01, 0x00, 0x00, 0x00
        /* <DEDUP_REMOVED lines=1741> */
        /*6e9c*/ 	.byte	0x80, 0x0e, 0x03, 0x00


	//----- nvinfo : EIATTR_COOP_GROUP_MASK_REGIDS
	.align		4
.L_62:
        /*6ea0*/ 	.byte	0x04, 0x29
        /*6ea2*/ 	.short	(.L_64 - .L_63)


	//   ....[0]....
.L_63:
        /*6ea4*/ 	.word	0xffffffff


	//   ....[1]....
        /*6ea8*/ 	.word	0xffffffff


	//   ....[2]....
        /*6eac*/ 	.word	0xffffffff


	//   ....[3]....
        /*6eb0*/ 	.word	0xffffffff


	//   ....[4]....
        /*6eb4*/ 	.word	0xffffffff


	//   ....[5]....
        /*6eb8*/ 	.word	0xffffffff


	//   ....[6]....
        /*6ebc*/ 	.word	0xffffffff


	//   ....[7]....
        /*6ec0*/ 	.word	0xffffffff


	//   ....[8]....
        /*6ec4*/ 	.word	0xffffffff


	//   ....[9]....
        /*6ec8*/ 	.word	0xffffffff


	//   ....[10]....
        /*6ecc*/ 	.word	0xffffffff


	//   ....[11]....
        /*6ed0*/ 	.word	0xffffffff


	//   ....[12]....
        /*6ed4*/ 	.word	0xffffffff


	//   ....[13]....
        /*6ed8*/ 	.word	0xffffffff


	//   ....[14]....
        /*6edc*/ 	.word	0xffffffff


	//   ....[15]....
        /*6ee0*/ 	.word	0xffffffff


	//   ....[16]....
        /*6ee4*/ 	.word	0xffffffff


	//   ....[17]....
        /*6ee8*/ 	.word	0xffffffff


	//   ....[18]....
        /*6eec*/ 	.word	0xffffffff


	//   ....[19]....
        /*6ef0*/ 	.word	0xffffffff


	//   ....[20]....
        /*6ef4*/ 	.word	0xffffffff


	//   ....[21]....
        /*6ef8*/ 	.word	0xffffffff


	//   ....[22]....
        /*6efc*/ 	.word	0xffffffff


	//   ....[23]....
        /*6f00*/ 	.word	0xffffffff


	//   ....[24]....
        /*6f04*/ 	.word	0xffffffff


	//   ....[25]....
        /*6f08*/ 	.word	0xffffffff


	//   ....[26]....
        /*6f0c*/ 	.word	0xffffffff


	//   ....[27]....
        /*6f10*/ 	.word	0xffffffff


	//   ....[28]....
        /*6f14*/ 	.word	0xffffffff


	//   ....[29]....
        /*6f18*/ 	.word	0xffffffff


	//   ....[30]....
        /*6f1c*/ 	.word	0xffffffff


	//   ....[31]....
        /*6f20*/ 	.word	0xffffffff


	//   ....[32]....
        /*6f24*/ 	.word	0xffffffff


	//   ....[33]....
        /*6f28*/ 	.word	0xffffffff


	//   ....[34]....
        /*6f2c*/ 	.word	0xffffffff


	//   ....[35]....
        /*6f30*/ 	.word	0xffffffff


	//   ....[36]....
        /*6f34*/ 	.word	0xffffffff


	//   ....[37]....
        /*6f38*/ 	.word	0xffffffff


	//   ....[38]....
        /*6f3c*/ 	.word	0xffffffff


	//   ....[39]....
        /*6f40*/ 	.word	0xffffffff


	//   ....[40]....
        /*6f44*/ 	.word	0xffffffff


	//   ....[41]....
        /*6f48*/ 	.word	0xffffffff


	//   ....[42]....
        /*6f4c*/ 	.word	0xffffffff


	//   ....[43]....
        /*6f50*/ 	.word	0xffffffff


	//   ....[44]....
        /*6f54*/ 	.word	0xffffffff


	//   ....[45]....
        /*6f58*/ 	.word	0xffffffff


	//   ....[46]....
        /*6f5c*/ 	.word	0xffffffff


	//   ....[47]....
        /*6f60*/ 	.word	0xffffffff


	//   ....[48]....
        /*6f64*/ 	.word	0xffffffff


	//   ....[49]....
        /*6f68*/ 	.word	0xffffffff


	//   ....[50]....
        /*6f6c*/ 	.word	0xffffffff


	//   ....[51]....
        /*6f70*/ 	.word	0xffffffff


	//   ....[52]....
        /*6f74*/ 	.word	0xffffffff


	//   ....[53]....
        /*6f78*/ 	.word	0xffffffff


	//   ....[54]....
        /*6f7c*/ 	.word	0xffffffff


	//   ....[55]....
        /*6f80*/ 	.word	0xffffffff


	//   ....[56]....
        /*6f84*/ 	.word	0xffffffff


	//   ....[57]....
        /*6f88*/ 	.word	0xffffffff


	//   ....[58]....
        /*6f8c*/ 	.word	0xffffffff


	//   ....[59]....
        /*6f90*/ 	.word	0xffffffff


	//   ....[60]....
        /*6f94*/ 	.word	0xffffffff


	//   ....[61]....
        /*6f98*/ 	.word	0xffffffff


	//   ....[62]....
        /*6f9c*/ 	.word	0xffffffff


	//   ....[63]....
        /*6fa0*/ 	.word	0xffffffff


	//   ....[64]....
        /*6fa4*/ 	.word	0xffffffff


	//   ....[65]....
        /*6fa8*/ 	.word	0xffffffff


	//   ....[66]....
        /*6fac*/ 	.word	0xffffffff


	//   ....[67]....
        /*6fb0*/ 	.word	0xffffffff


	//   ....[68]....
        /*6fb4*/ 	.word	0xffffffff


	//   ....[69]....
        /*6fb8*/ 	.word	0xffffffff


	//   ....[70]....
        /*6fbc*/ 	.word	0xffffffff


	//   ....[71]....
        /*6fc0*/ 	.word	0xffffffff


	//   ....[72]....
        /*6fc4*/ 	.word	0xffffffff


	//   ....[73]....
        /*6fc8*/ 	.word	0xffffffff


	//   ....[74]....
        /*6fcc*/ 	.word	0xffffffff


	//   ....[75]....
        /*6fd0*/ 	.word	0xffffffff


	//   ....[76]....
        /*6fd4*/ 	.word	0xffffffff


	//   ....[77]....
        /*6fd8*/ 	.word	0xffffffff


	//   ....[78]....
        /*6fdc*/ 	.word	0xffffffff


	//   ....[79]....
        /*6fe0*/ 	.word	0xffffffff


	//   ....[80]....
        /*6fe4*/ 	.word	0xffffffff


	//   ....[81]....
        /*6fe8*/ 	.word	0xffffffff


	//   ....[82]....
        /*6fec*/ 	.word	0xffffffff


	//   ....[83]....
        /*6ff0*/ 	.word	0xffffffff


	//   ....[84]....
        /*6ff4*/ 	.word	0xffffffff


	//   ....[85]....
        /*6ff8*/ 	.word	0xffffffff


	//   ....[86]....
        /*6ffc*/ 	.word	0xffffffff


	//   ....[87]....
        /*7000*/ 	.word	0xffffffff


	//   ....[88]....
        /*7004*/ 	.word	0xffffffff


	//   ....[89]....
        /*7008*/ 	.word	0xffffffff


	//   ....[90]....
        /*700c*/ 	.word	0xffffffff


	//   ....[91]....
        /*7010*/ 	.word	0xffffffff


	//   ....[92]....
        /*7014*/ 	.word	0xffffffff


	//   ....[93]....
        /*7018*/ 	.word	0xffffffff


	//   ....[94]....
        /*701c*/ 	.word	0xffffffff


	//   ....[95]....
        /*7020*/ 	.word	0xffffffff


	//   ....[96]....
        /*7024*/ 	.word	0xffffffff


	//   ....[97]....
        /*7028*/ 	.word	0xffffffff


	//   ....[98]....
        /*702c*/ 	.word	0xffffffff


	//   ....[99]....
        /*7030*/ 	.word	0xffffffff


	//   ....[100]....
        /*7034*/ 	.word	0xffffffff


	//   ....[101]....
        /*7038*/ 	.word	0xffffffff


	//   ....[102]....
        /*703c*/ 	.word	0xffffffff


	//   ....[103]....
        /*7040*/ 	.word	0xffffffff


	//   ....[104]....
        /*7044*/ 	.word	0xffffffff


	//   ....[105]....
        /*7048*/ 	.word	0xffffffff


	//   ....[106]....
        /*704c*/ 	.word	0xffffffff


	//   ....[107]....
        /*7050*/ 	.word	0xffffffff


	//   ....[108]....
        /*7054*/ 	.word	0xffffffff


	//   ....[109]....
        /*7058*/ 	.word	0xffffffff


	//   ....[110]....
        /*705c*/ 	.word	0xffffffff


	//   ....[111]....
        /*7060*/ 	.word	0xffffffff


	//   ....[112]....
        /*7064*/ 	.word	0xffffffff


	//   ....[113]....
        /*7068*/ 	.word	0xffffffff


	//   ....[114]....
        /*706c*/ 	.word	0xffffffff


	//   ....[115]....
        /*7070*/ 	.word	0xffffffff


	//   ....[116]....
        /*7074*/ 	.word	0xffffffff


	//   ....[117]....
        /*7078*/ 	.word	0xffffffff


	//   ....[118]....
        /*707c*/ 	.word	0xffffffff


	//   ....[119]....
        /*7080*/ 	.word	0xffffffff


	//   ....[120]....
        /*7084*/ 	.word	0xffffffff


	//   ....[121]....
        /*7088*/ 	.word	0xffffffff


	//   ....[122]....
        /*708c*/ 	.word	0xffffffff


	//   ....[123]....
        /*7090*/ 	.word	0xffffffff


	//   ....[124]....
        /*7094*/ 	.word	0xffffffff


	//   ....[125]....
        /*7098*/ 	.word	0xffffffff


	//   ....[126]....
        /*709c*/ 	.word	0xffffffff


	//   ....[127]....
        /*70a0*/ 	.word	0xffffffff


	//   ....[128]....
        /*70a4*/ 	.word	0xffffffff


	//   ....[129]....
        /*70a8*/ 	.word	0xffffffff


	//   ....[130]....
        /*70ac*/ 	.word	0xffffffff


	//   ....[131]....
        /*70b0*/ 	.word	0xffffffff


	//   ....[132]....
        /*70b4*/ 	.word	0xffffffff


	//   ....[133]....
        /*70b8*/ 	.word	0xffffffff


	//   ....[134]....
        /*70bc*/ 	.word	0xffffffff


	//   ....[135]....
        /*70c0*/ 	.word	0xffffffff


	//----- nvinfo : EIATTR_COOP_GROUP_INSTR_OFFSETS
	.align		4
.L_64:
        /*70c4*/ 	.byte	0x04, 0x28
        /*70c6*/ 	.short	(.L_66 - .L_65)


	//   ....[0]....
.L_65:
        /*70c8*/ 	.word	0x00014220


	//   ....[1]....
        /*70cc*/ 	.word	0x00014250


	//   ....[2]....
        /*70d0*/ 	.word	0x000142c0


	//   ....[3]....
        /*70d4*/ 	.word	0x000142f0


	//   ....[4]....
        /*70d8*/ 	.word	0x00014320


	//   ....[5]....
        /*70dc*/ 	.word	0x00014340


	//   ....[6]....
        /*70e0*/ 	.word	0x00014360


	//   ....[7]....
        /*70e4*/ 	.word	0x00014380


	//   ....[8]....
        /*70e8*/ 	.word	0x00014390


	//   ....[9]....
        /*70ec*/ 	.word	0x000143a0


	//   ....[10]....
        /*70f0*/ 	.word	0x000143b0


	//   ....[11]....
        /*70f4*/ 	.word	0x000143d0


	//   ....[12]....
        /*70f8*/ 	.word	0x000143f0


	//   ....[13]....
        /*70fc*/ 	.word	0x00014480


	//   ....[14]....
        /*7100*/ 	.word	0x000144e0


	//   ....[15]....
        /*7104*/ 	.word	0x00014540


	//   ....[16]....
        /*7108*/ 	.word	0x00014570


	//   ....[17]....
        /*710c*/ 	.word	0x000145a0


	//   ....[18]....
        /*7110*/ 	.word	0x00014610


	//   ....[19]....
        /*7114*/ 	.word	0x00014640


	//   ....[20]....
        /*7118*/ 	.word	0x00014670


	//   ....[21]....
        /*711c*/ 	.word	0x000146a0


	//   ....[22]....
        /*7120*/ 	.word	0x000146c0


	//   ....[23]....
        /*7124*/ 	.word	0x000146d0


	//   ....[24]....
        /*7128*/ 	.word	0x000146e0


	//   ....[25]....
        /*712c*/ 	.word	0x000146f0


	//   ....[26]....
        /*7130*/ 	.word	0x00014710


	//   ....[27]....
        /*7134*/ 	.word	0x00014730


	//   ....[28]....
        /*7138*/ 	.word	0x00014790


	//   ....[29]....
        /*713c*/ 	.word	0x000147c0


	//   ....[30]....
        /*7140*/ 	.word	0x000147f0


	//   ....[31]....
        /*7144*/ 	.word	0x00014820


	//   ....[32]....
        /*7148*/ 	.word	0x00014850


	//   ....[33]....
        /*714c*/ 	.word	0x00014880


	//   ....[34]....
        /*7150*/ 	.word	0x000148b0


	//   ....[35]....
        /*7154*/ 	.word	0x000148d0


	//   ....[36]....
        /*7158*/ 	.word	0x000148f0


	//   ....[37]....
        /*715c*/ 	.word	0x00014910


	//   ....[38]....
        /*7160*/ 	.word	0x00014940


	//   ....[39]....
        /*7164*/ 	.word	0x00014960


	//   ....[40]....
        /*7168*/ 	.word	0x00014970


	//   ....[41]....
        /*716c*/ 	.word	0x00014980


	//   ....[42]....
        /*7170*/ 	.word	0x00014990


	//   ....[43]....
        /*7174*/ 	.word	0x000149a0


	//   ....[44]....
        /*7178*/ 	.word	0x000149d0


	//   ....[45]....
        /*717c*/ 	.word	0x000149f0


	//   ....[46]....
        /*7180*/ 	.word	0x00014a20


	//   ....[47]....
        /*7184*/ 	.word	0x00014a80


	//   ....[48]....
        /*7188*/ 	.word	0x00014af0


	//   ....[49]....
        /*718c*/ 	.word	0x00014b50


	//   ....[50]....
        /*7190*/ 	.word	0x00014c10


	//   ....[51]....
        /*7194*/ 	.word	0x00014ca0


	//   ....[52]....
        /*7198*/ 	.word	0x00014d20


	//   ....[53]....
        /*719c*/ 	.word	0x00015000


	//   ....[54]....
        /*71a0*/ 	.word	0x000151b0


	//   ....[55]....
        /*71a4*/ 	.word	0x000151c0


	//   ....[56]....
        /*71a8*/ 	.word	0x000151d0


	//   ....[57]....
        /*71ac*/ 	.word	0x000151e0


	//   ....[58]....
        /*71b0*/ 	.word	0x000151f0


	//   ....[59]....
        /*71b4*/ 	.word	0x00015250


	//   ....[60]....
        /*71b8*/ 	.word	0x00015260


	//   ....[61]....
        /*71bc*/ 	.word	0x00015270


	//   ....[62]....
        /*71c0*/ 	.word	0x00015280


	//   ....[63]....
        /*71c4*/ 	.word	0x00015290


	//   ....[64]....
        /*71c8*/ 	.word	0x000155e0


	//   ....[65]....
        /*71cc*/ 	.word	0x00015600


	//   ....[66]....
        /*71d0*/ 	.word	0x00015670


	//   ....[67]....
        /*71d4*/ 	.word	0x00015690


	//   ....[68]....
        /*71d8*/ 	.word	0x00015b40


	//   ....[69]....
        /*71dc*/ 	.word	0x00015b50


	//   ....[70]....
        /*71e0*/ 	.word	0x00015bd0


	//   ....[71]....
        /*71e4*/ 	.word	0x00015c30


	//   ....[72]....
        /*71e8*/ 	.word	0x00016090


	//   ....[73]....
        /*71ec*/ 	.word	0x000161b0


	//   ....[74]....
        /*71f0*/ 	.word	0x000162f0


	//   ....[75]....
        /*71f4*/ 	.word	0x00016470


	//   ....[76]....
        /*71f8*/ 	.word	0x00016480


	//   ....[77]....
        /*71fc*/ 	.word	0x00016490


	//   ....[78]....
        /*7200*/ 	.word	0x000164e0


	//   ....[79]....
        /*7204*/ 	.word	0x00016500


	//   ....[80]....
        /*7208*/ 	.word	0x00016510


	//   ....[81]....
        /*720c*/ 	.word	0x00016520


	//   ....[82]....
        /*7210*/ 	.word	0x00016540


	//   ....[83]....
        /*7214*/ 	.word	0x00016560


	//   ....[84]....
        /*7218*/ 	.word	0x00016580


	//   ....[85]....
        /*721c*/ 	.word	0x000165a0


	//   ....[86]....
        /*7220*/ 	.word	0x00016ae0


	//   ....[87]....
        /*7224*/ 	.word	0x00016b90


	//   ....[88]....
        /*7228*/ 	.word	0x00016bc0


	//   ....[89]....
        /*722c*/ 	.word	0x00016bf0


	//   ....[90]....
        /*7230*/ 	.word	0x00016c50


	//   ....[91]....
        /*7234*/ 	.word	0x00016c90


	//   ....[92]....
        /*7238*/ 	.word	0x00016ca0


	//   ....[93]....
        /*723c*/ 	.word	0x00016cc0


	//   ....[94]....
        /*7240*/ 	.word	0x00016cf0


	//   ....[95]....
        /*7244*/ 	.word	0x00016d00


	//   ....[96]....
        /*7248*/ 	.word	0x00016d10


	//   ....[97]....
        /*724c*/ 	.word	0x00016d40


	//   ....[98]....
        /*7250*/ 	.word	0x00016d60


	//   ....[99]....
        /*7254*/ 	.word	0x00016d80


	//   ....[100]....
        /*7258*/ 	.word	0x00016da0


	//   ....[101]....
        /*725c*/ 	.word	0x00016dc0


	//   ....[102]....
        /*7260*/ 	.word	0x00016de0


	//   ....[103]....
        /*7264*/ 	.word	0x00016df0


	//   ....[104]....
        /*7268*/ 	.word	0x000175b0


	//   ....[105]....
        /*726c*/ 	.word	0x000176d0


	//   ....[106]....
        /*7270*/ 	.word	0x000177f0


	//   ....[107]....
        /*7274*/ 	.word	0x00017830


	//   ....[108]....
        /*7278*/ 	.word	0x000178d0


	//   ....[109]....
        /*727c*/ 	.word	0x00017900


	//   ....[110]....
        /*7280*/ 	.word	0x00017920


	//   ....[111]....
        /*7284*/ 	.word	0x00017930


	//   ....[112]....
        /*7288*/ 	.word	0x00017aa0


	//   ....[113]....
        /*728c*/ 	.word	0x00017ad0


	//   ....[114]....
        /*7290*/ 	.word	0x00017ae0


	//   ....[115]....
        /*7294*/ 	.word	0x00017af0


	//   ....[116]....
        /*7298*/ 	.word	0x00017b00


	//   ....[117]....
        /*729c*/ 	.word	0x00017b10


	//   ....[118]....
        /*72a0*/ 	.word	0x00017b20


	//   ....[119]....
        /*72a4*/ 	.word	0x00017b50


	//   ....[120]....
        /*72a8*/ 	.word	0x00017b60


	//   ....[121]....
        /*72ac*/ 	.word	0x00017ba0


	//   ....[122]....
        /*72b0*/ 	.word	0x00017be0


	//   ....[123]....
        /*72b4*/ 	.word	0x00017c00


	//   ....[124]....
        /*72b8*/ 	.word	0x00017c10


	//   ....[125]....
        /*72bc*/ 	.word	0x00017c20


	//   ....[126]....
        /*72c0*/ 	.word	0x00017c30


	//   ....[127]....
        /*72c4*/ 	.word	0x00017c60


	//   ....[128]....
        /*72c8*/ 	.word	0x00017c80


	//   ....[129]....
        /*72cc*/ 	.word	0x00017c90


	//   ....[130]....
        /*72d0*/ 	.word	0x00017ca0


	//   ....[131]....
        /*72d4*/ 	.word	0x00017cb0


	//   ....[132]....
        /*72d8*/ 	.word	0x00017e90


	//   ....[133]....
        /*72dc*/ 	.word	0x00017eb0


	//   ....[134]....
        /*72e0*/ 	.word	0x00017ef0


	//   ....[135]....
        /*72e4*/ 	.word	0x00017f10


	//----- nvinfo : EIATTR_VRC_CTA_INIT_COUNT
	.align		4
.L_66:
        /*72e8*/ 	.byte	0x02, 0x4a
	.zero		1
	.zero		1


	//----- nvinfo : EIATTR_EXIT_INSTR_OFFSETS
	.align		4
        /*72ec*/ 	.byte	0x04, 0x1c
        /*72ee*/ 	.short	(.L_68 - .L_67)


	//   ....[0]....
.L_67:
        /*72f0*/ 	.word	0x00030e70


	//   ....[1]....
        /*72f4*/ 	.word	0x00030eb0


	//----- nvinfo : EIATTR_REQNTID
	.align		4
.L_68:
        /*72f8*/ 	.byte	0x04, 0x10
        /*72fa*/ 	.short	(.L_70 - .L_69)
.L_69:
        /*72fc*/ 	.word	0x00000200
        /*7300*/ 	.word	0x00000001
        /*7304*/ 	.word	0x00000001


	//----- nvinfo : EIATTR_CBANK_PARAM_SIZE
	.align		4
.L_70:
        /*7308*/ 	.byte	0x03, 0x19
        /*730a*/ 	.short	0x0088


	//----- nvinfo : EIATTR_PARAM_CBANK
	.align		4
        /*730c*/ 	.byte	0x04, 0x0a
        /*730e*/ 	.short	(.L_72 - .L_71)
	.align		4
.L_71:
        /*7310*/ 	.word	index@(.nv.constant0.attn_fwd)
        /*7314*/ 	.short	0x0380
        /*7316*/ 	.short	0x0088


	//----- nvinfo : EIATTR_SW_WAR
	.align		4
.L_72:
        /*7318*/ 	.byte	0x04, 0x36
        /*731a*/ 	.short	(.L_74 - .L_73)
.L_73:
        /*731c*/ 	.word	0x00000008
.L_74:


//--------------------- .nv.compat                --------------------------
	.section	.nv.compat,"",@"SHT_CUDA_COMPAT_INFO"
	.align	4
        /*0000*/ 	.byte	0x02, 0x02, 0x01, 0x00, 0x02, 0x05, 0x05, 0x00, 0x02, 0x03, 0x00, 0x00, 0x02, 0x06, 0x01, 0x00


//--------------------- .nv.callgraph             --------------------------
	.section	.nv.callgraph,"",@"SHT_CUDA_CALLGRAPH"
	.align	4
	.sectionentsize	8
	.align		4
        /*0000*/ 	.word	0x00000000
	.align		4
        /*0004*/ 	.word	0xffffffff
	.align		4
        /*0008*/ 	.word	0x00000000
	.align		4
        /*000c*/ 	.word	0xfffffffe
	.align		4
        /*0010*/ 	.word	0x00000000
	.align		4
        /*0014*/ 	.word	0xfffffffd
	.align		4
        /*0018*/ 	.word	0x00000000
	.align		4
        /*001c*/ 	.word	0xfffffffc


//--------------------- .nv.constant4             --------------------------
	.section	.nv.constant4,"a",@progbits
	.align	8
	.align		8
.nv.constant4:
        /*0000*/ 	.dword	_$_str


//--------------------- .text.attn_fwd            --------------------------
	.section	.text.attn_fwd,"ax",@progbits
	.align	128
        .global         attn_fwd
        .type           attn_fwd,@function
        .size           attn_fwd,(.L_x_3 - attn_fwd)
        .other          attn_fwd,@"STO_CUDA_ENTRY STV_DEFAULT"
attn_fwd:
.text.attn_fwd:
[----:B------:R-:W0:Y:S01]  /*0000*/  LDC R1, c[0x0][0x37c] ;  /* 0x0000df00ff017b82 */ /* 0x000e220000000800 */
[----:B------:R-:W1:Y:S07]  /*0010*/  S2R R6, SR_TID.X ;  /* 0x0000000000067919 */ /* 0x000e6e0000002100 */
[----:B------:R-:W2:Y:S01]  /*0020*/  LDC R0, c[0x0][0x3b8] ;  /* 0x0000ee00ff007b82 */ /* 0x000ea20000000800 */
[----:B------:R-:W3:Y:S01]  /*0030*/  LDCU.64 UR4, c[0x0][0x3b0] ;  /* 0x00007600ff0477ac */ /* 0x000ee20008000a00 */
[----:B0-----:R-:W-:Y:S01]  /*0040*/  VIADD R1, R1, 0xfffff0e0 ;  /* 0xfffff0e001017836 */ /* 0x001fe20000000000 */
[----:B------:R-:W0:Y:S01]  /*0050*/  S2R R2, SR_CTAID.X ;  /* 0x0000000000027919 */ /* 0x000e220000002500 */
[----:B------:R-:W4:Y:S04]  /*0060*/  LDCU.64 UR12, c[0x0][0x358] ;  /* 0x00006b00ff0c77ac */ /* 0x000f280008000a00 */
[----:B------:R-:W3:Y:S08]  /*0070*/  S2UR UR8, SR_CTAID.Y ;  /* 0x00000000000879c3 */ /* 0x000ef00000002600 */
[----:B------:R-:W5:Y:S01]  /*0080*/  LDC.64 R54, c[0x0][0x380] ;  /* 0x0000e000ff367b82 */ /* 0x000f620000000a00 */
[--C-:B-1----:R-:W-:Y:S01]  /*0090*/  SHF.R.U32.HI R3, RZ, 0x8, R6.reuse ;  /* 0x00000008ff037819 */ /* 0x102fe20000011606 */
[----:B---3--:R-:W-:Y:S01]  /*00a0*/  UIMAD UR4, UR8, UR4, URZ ;  /* 0x00000004080472a4 */ /* 0x008fe2000f8e02ff */
[----:B------:R-:W-:-:S02]  /*00b0*/  SHF.R.S32.HI R45, RZ, 0x8, R6 ;  /* 0x00000008ff2d7819 */ /* 0x000fc40000011406 */
[----:B------:R-:W-:Y:S01]  /*00c0*/  SGXT.U32 R3, R3, 0x1 ;  /* 0x000000010303781a */ /* 0x000fe20000000000 */
[----:B------:R-:W-:Y:S01]  /*00d0*/  USHF.L.U32 UR6, UR4, 0x1, URZ ;  /* 0x0000000104067899 */ /* 0x000fe200080006ff */
[----:B0-----:R-:W-:Y:S02]  /*00e0*/  PRMT R2, R6, 0x6540, R2 ;  /* 0x0000654006027816 */ /* 0x001fe40000000002 */
[----:B------:R-:W-:Y:S01]  /*00f0*/  SGXT R45, R45, 0x1 ;  /* 0x000000012d2d781a */ /* 0x000fe20000000200 */
[----:B--2---:R-:W-:Y:S02]  /*0100*/  IMAD R7, R3, R0, RZ ;  /* 0x0000000003077224 */ /* 0x004fe400078e02ff */
[----:B------:R-:W-:Y:S01]  /*0110*/  IMAD R3, R2, UR5, RZ ;  /* 0x0000000502037c24 */ /* 0x000fe2000f8e02ff */
[----:B------:R-:W-:Y:S01]  /*0120*/  UIMAD.WIDE UR4, UR4, 0x2, URZ ;  /* 0x00000002040478a5 */ /* 0x000fe2000f8e02ff */
[----:B------:R-:W-:Y:S02]  /*0130*/  IMAD R15, R0, 0x2, R7 ;  /* 0x00000002000f7824 */ /* 0x000fe400078e0207 */
[----:B------:R-:W-:-:S02]  /*0140*/  IMAD.SHL.U32 R5, R3, 0x2, RZ ;  /* 0x0000000203057824 */ /* 0x000fc400078e00ff */
[----:B------:R-:W-:Y:S01]  /*0150*/  IMAD.HI R4, R3, 0x2, RZ ;  /* 0x0000000203047827 */ /* 0x000fe200078e02ff */
[----:B------:R-:W-:Y:S02]  /*0160*/  LOP3.LUT R3, R6, 0xff, RZ, 0xc0, !PT ;  /* 0x000000ff06037812 */ /* 0x000fe400078ec0ff */
[----:B-----5:R-:W-:Y:S01]  /*0170*/  IADD3 R2, P0, P1, R5, UR6, R54 ;  /* 0x0000000605027c10 */ /* 0x020fe2000f91e036 */
[----:B------:R-:W-:Y:S02]  /*0180*/  IMAD R21, R0, 0x2, R15 ;  /* 0x0000000200157824 */ /* 0x000fe400078e020f */
[----:B------:R-:W-:Y:S01]  /*0190*/  IMAD.SHL.U32 R8, R3, 0x2, RZ ;  /* 0x0000000203087824 */ /* 0x000fe200078e00ff */
[----:B------:R-:W-:Y:S02]  /*01a0*/  IADD3.X R55, PT, PT, R4, UR5, R55, P0, P1 ;  /* 0x0000000504377c10 */ /* 0x000fe400087e2437 */
[----:B------:R-:W-:Y:S02]  /*01b0*/  LEA R4, P0, R7, R2, 0x1 ;  /* 0x0000000207047211 */ /* 0x000fe400078008ff */
[----:B------:R-:W-:-:S02]  /*01c0*/  LEA R23, R0, R21, 0x1 ;  /* 0x0000001500177211 */ /* 0x000fc400078e08ff */
[-C--:B------:R-:W-:Y:S02]  /*01d0*/  LEA R6, P1, R15, R2.reuse, 0x1 ;  /* 0x000000020f067211 */ /* 0x080fe400078208ff */
[-C--:B------:R-:W-:Y:S01]  /*01e0*/  LEA.HI.X.SX32 R5, R7, R55.reuse, 0x1, P0 ;  /* 0x0000003707057211 */ /* 0x080fe200000f0eff */
[C---:B------:R-:W-:Y:S01]  /*01f0*/  IMAD R27, R0.reuse, 0x2, R23 ;  /* 0x00000002001b7824 */ /* 0x040fe200078e0217 */
[-C--:B------:R-:W-:Y:S02]  /*0200*/  LEA R14, P0, R21, R2.reuse, 0x1 ;  /* 0x00000002150e7211 */ /* 0x080fe400078008ff */
[-C--:B------:R-:W-:Y:S01]  /*0210*/  LEA.HI.X.SX32 R7, R15, R55.reuse, 0x1, P1 ;  /* 0x000000370f077211 */ /* 0x080fe200008f0eff */
[C---:B------:R-:W-:Y:S01]  /*0220*/  IMAD R29, R0.reuse, 0x2, R27 ;  /* 0x00000002001d7824 */ /* 0x040fe200078e021b */
[-C--:B------:R-:W-:Y:S01]  /*0230*/  LEA.HI.X.SX32 R15, R21, R55.reuse, 0x1, P0 ;  /* 0x00000037150f7211 */ /* 0x080fe200000f0eff */
[----:B----4-:R0:W2:Y:S01]  /*0240*/  LDG.E.U16 R16, desc[UR12][R4.64] ;  /* 0x0000000c04107981 */ /* 0x0100a2000c1e1500 */
[-C--:B------:R-:W-:Y:S01]  /*0250*/  LEA R20, P0, R23, R2.reuse, 0x1 ;  /* 0x0000000217147211 */ /* 0x080fe200078008ff */
[----:B------:R-:W-:Y:S01]  /*0260*/  IMAD R35, R0, 0x2, R29 ;  /* 0x0000000200237824 */ /* 0x000fe200078e021d */
[----:B------:R-:W-:Y:S01]  /*0270*/  LEA R22, P1, R27, R2, 0x1 ;  /* 0x000000021b167211 */ /* 0x000fe200078208ff */
[----:B------:R1:W3:Y:S01]  /*0280*/  LDG.E.U16 R10, desc[UR12][R6.64] ;  /* 0x0000000c060a7981 */ /* 0x0002e2000c1e1500 */
[----:B------:R-:W-:-:S02]  /*0290*/  LEA.HI.X.SX32 R21, R23, R55, 0x1, P0 ;  /* 0x0000003717157211 */ /* 0x000fc400000f0eff */
[----:B------:R-:W-:Y:S02]  /*02a0*/  LEA.HI.X.SX32 R23, R27, R55, 0x1, P1 ;  /* 0x000000371b177211 */ /* 0x000fe400008f0eff */
[----:B------:R-:W-:Y:S01]  /*02b0*/  LOP3.LUT R45, R8, 0x210, R45, 0x78, !PT ;  /* 0x00000210082d7812 */ /* 0x000fe200078e782d */
[----:B------:R-:W4:Y:S01]  /*02c0*/  LDG.E.U16 R26, desc[UR12][R20.64] ;  /* 0x0000000c141a7981 */ /* 0x000f22000c1e1500 */
[C---:B0-----:R-:W-:Y:S02]  /*02d0*/  LEA R4, P0, R29.reuse, R2, 0x1 ;  /* 0x000000021d047211 */ /* 0x041fe400078008ff */
[----:B------:R-:W-:Y:S01]  /*02e0*/  LEA R37, R0, R35, 0x1 ;  /* 0x0000002300257211 */ /* 0x000fe200078e08ff */
[----:B------:R0:W5:Y:S01]  /*02f0*/  LDG.E.U16 R8, desc[UR12][R14.64] ;  /* 0x0000000c0e087981 */ /* 0x000162000c1e1500 */
[----:B------:R-:W-:-:S03]  /*0300*/  LEA.HI.X.SX32 R5, R29, R55, 0x1, P0 ;  /* 0x000000371d057211 */ /* 0x000fc600000f0eff */
[----:B------:R-:W4:Y:S01]  /*0310*/  LDG.E.U16 R22, desc[UR12][R22.64] ;  /* 0x0000000c16167981 */ /* 0x000f22000c1e1500 */
[----:B------:R-:W-:-:S03]  /*0320*/  IMAD R41, R0, 0x2, R37 ;  /* 0x0000000200297824 */ /* 0x000fc600078e0225 */
[----:B------:R0:W4:Y:S01]  /*0330*/  LDG.E.U16 R12, desc[UR12][R4.64] ;  /* 0x0000000c040c7981 */ /* 0x000122000c1e1500 */
[----:B-1----:R-:W-:Y:S01]  /*0340*/  LEA R6, P0, R35, R2, 0x1 ;  /* 0x0000000223067211 */ /* 0x002fe200078008ff */
[----:B------:R-:W-:-:S03]  /*0350*/  IMAD R49, R0, 0x2, R41 ;  /* 0x0000000200317824 */ /* 0x000fc600078e0229 */
[----:B------:R-:W-:Y:S01]  /*0360*/  LEA.HI.X.SX32 R7, R35, R55, 0x1, P0 ;  /* 0x0000003723077211 */ /* 0x000fe200000f0eff */
[----:B------:R-:W-:-:S04]  /*0370*/  IMAD R51, R0, 0x2, R49 ;  /* 0x0000000200337824 */ /* 0x000fc800078e0231 */
[----:B------:R1:W4:Y:S01]  /*0380*/  LDG.E.U16 R24, desc[UR12][R6.64] ;  /* 0x0000000c06187981 */ /* 0x000322000c1e1500 */
[CC--:B0-----:R-:W-:Y:S02]  /*0390*/  LEA R14, P0, R37.reuse, R2.reuse, 0x1 ;  /* 0x00000002250e7211 */ /* 0x0c1fe400078008ff */
[C---:B------:R-:W-:Y:S02]  /*03a0*/  LEA R71, R0.reuse, R51, 0x1 ;  /* 0x0000003300477211 */ /* 0x040fe400078e08ff */
[-C--:B------:R-:W-:Y:S02]  /*03b0*/  LEA.HI.X.SX32 R15, R37, R55.reuse, 0x1, P0 ;  /* 0x00000037250f7211 */ /* 0x080fe400000f0eff */
[-C--:B------:R-:W-:Y:S01]  /*03c0*/  LEA R20, P0, R49, R2.reuse, 0x1 ;  /* 0x0000000231147211 */ /* 0x080fe200078008ff */
[C---:B------:R-:W-:Y:S01]  /*03d0*/  IMAD R73, R0.reuse, 0x2, R71 ;  /* 0x0000000200497824 */ /* 0x040fe200078e0247 */
[-C--:B------:R-:W-:Y:S01]  /*03e0*/  LEA R28, P1, R41, R2.reuse, 0x1 ;  /* 0x00000002291c7211 */ /* 0x080fe200078208ff */
[----:B------:R-:W4:Y:S01]  /*03f0*/  LDG.E.U16 R18, desc[UR12][R14.64] ;  /* 0x0000000c0e127981 */ /* 0x000f22000c1e1500 */
[----:B------:R-:W-:Y:S01]  /*0400*/  LEA.HI.X.SX32 R21, R49, R55, 0x1, P0 ;  /* 0x0000003731157211 */ /* 0x000fe200000f0eff */
[----:B------:R-:W-:Y:S01]  /*0410*/  IMAD R75, R0, 0x2, R73 ;  /* 0x00000002004b7824 */ /* 0x000fe200078e0249 */
[----:B------:R-:W-:-:S02]  /*0420*/  LEA R4, P0, R51, R2, 0x1 ;  /* 0x0000000233047211 */ /* 0x000fc400078008ff */
[-C--:B------:R-:W-:Y:S01]  /*0430*/  LEA.HI.X.SX32 R29, R41, R55.reuse, 0x1, P1 ;  /* 0x00000037291d7211 */ /* 0x080fe200008f0eff */
[----:B------:R-:W-:Y:S01]  /*0440*/  IMAD R77, R0, 0x2, R75 ;  /* 0x00000002004d7824 */ /* 0x000fe200078e024b */
[-C--:B------:R-:W-:Y:S02]  /*0450*/  LEA.HI.X.SX32 R5, R51, R55.reuse, 0x1, P0 ;  /* 0x0000003733057211 */ /* 0x080fe400000f0eff */
[-C--:B-1----:R-:W-:Y:S02]  /*0460*/  LEA R6, P0, R71, R2.reuse, 0x1 ;  /* 0x0000000247067211 */ /* 0x082fe400078008ff */
[----:B------:R-:W-:Y:S02]  /*0470*/  LEA R36, P1, R73, R2, 0x1 ;  /* 0x0000000249247211 */ /* 0x000fe400078208ff */
[-C--:B------:R-:W-:Y:S02]  /*0480*/  LEA.HI.X.SX32 R7, R71, R55.reuse, 0x1, P0 ;  /* 0x0000003747077211 */ /* 0x080fe400000f0eff */
[----:B------:R-:W-:-:S02]  /*0490*/  LEA.HI.X.SX32 R37, R73, R55, 0x1, P1 ;  /* 0x0000003749257211 */ /* 0x000fc400008f0eff */
[CC--:B------:R-:W-:Y:S02]  /*04a0*/  LEA R70, P0, R75.reuse, R2.reuse, 0x1 ;  /* 0x000000024b467211 */ /* 0x0c0fe400078008ff */
[C---:B------:R-:W-:Y:S02]  /*04b0*/  LEA R79, R0.reuse, R77, 0x1 ;  /* 0x0000004d004f7211 */ /* 0x040fe400078e08ff */
[-C--:B------:R-:W-:Y:S02]  /*04c0*/  LEA.HI.X.SX32 R71, R75, R55.reuse, 0x1, P0 ;  /* 0x000000374b477211 */ /* 0x080fe400000f0eff */
[C---:B------:R-:W-:Y:S01]  /*04d0*/  LEA R72, P0, R77.reuse, R2, 0x1 ;  /* 0x000000024d487211 */ /* 0x040fe200078008ff */
[C---:B------:R-:W-:Y:S02]  /*04e0*/  IMAD R81, R0.reuse, 0x2, R79 ;  /* 0x0000000200517824 */ /* 0x040fe400078e024f */
[----:B------:R-:W4:Y:S01]  /*04f0*/  LDG.E.U16 R14, desc[UR12][R70.64] ;  /* 0x0000000c460e7981 */ /* 0x000f22000c1e1500 */
[----:B------:R-:W-:Y:S01]  /*0500*/  LEA.HI.X.SX32 R73, R77, R55, 0x1, P0 ;  /* 0x000000374d497211 */ /* 0x000fe200000f0eff */
[----:B------:R-:W-:-:S04]  /*0510*/  IMAD R83, R0, 0x2, R81 ;  /* 0x0000000200537824 */ /* 0x000fc800078e0251 */
[----:B------:R-:W-:-:S05]  /*0520*/  IMAD R85, R0, 0x2, R83 ;  /* 0x0000000200557824 */ /* 0x000fca00078e0253 */
[----:B------:R-:W-:-:S05]  /*0530*/  LEA R19, R0, R85, 0x1 ;  /* 0x0000005500137211 */ /* 0x000fca00078e08ff */
[----:B------:R-:W-:-:S04]  /*0540*/  IMAD R9, R0, 0x2, R19 ;  /* 0x0000000200097824 */ /* 0x000fc800078e0213 */
[----:B------:R-:W-:-:S04]  /*0550*/  IMAD R17, R0, 0x2, R9 ;  /* 0x0000000200117824 */ /* 0x000fc800078e0209 */
[----:B------:R-:W-:-:S05]  /*0560*/  IMAD R13, R0, 0x2, R17 ;  /* 0x00000002000d7824 */ /* 0x000fca00078e0211 */
[----:B------:R-:W-:-:S05]  /*0570*/  LEA R33, R0, R13, 0x1 ;  /* 0x0000000d00217211 */ /* 0x000fca00078e08ff */
[----:B------:R-:W-:-:S04]  /*0580*/  IMAD R31, R0, 0x2, R33 ;  /* 0x00000002001f7824 */ /* 0x000fc800078e0221 */
[----:B------:R-:W-:-:S05]  /*0590*/  IMAD R25, R0, 0x2, R31 ;  /* 0x0000000200197824 */ /* 0x000fca00078e021f */
[----:B------:R-:W-:-:S05]  /*05a0*/  LEA R11, R0, R25, 0x1 ;  /* 0x00000019000b7211 */ /* 0x000fca00078e08ff */
[----:B------:R-:W-:-:S04]  /*05b0*/  IMAD R69, R0, 0x2, R11 ;  /* 0x0000000200457824 */ /* 0x000fc800078e020b */
[----:B------:R-:W-:-:S05]  /*05c0*/  IMAD R43, R0, 0x2, R69 ;  /* 0x00000002002b7824 */ /* 0x000fca00078e0245 */
[----:B------:R-:W-:-:S05]  /*05d0*/  LEA R67, R0, R43, 0x1 ;  /* 0x0000002b00437211 */ /* 0x000fca00078e08ff */
[----:B------:R-:W-:-:S04]  /*05e0*/  IMAD R3, R0, 0x2, R67 ;  /* 0x0000000200037824 */ /* 0x000fc800078e0243 */
[----:B------:R-:W-:Y:S01]  /*05f0*/  IMAD R65, R0, 0x2, R3 ;  /* 0x0000000200417824 */ /* 0x000fe200078e0203 */
[----:B--2---:R0:W-:Y:S04]  /*0600*/  STL [R1+0x250], R16 ;  /* 0x0002501001007387 */ /* 0x0041e80000100800 */
[----:B---3--:R1:W-:Y:S04]  /*0610*/  STL [R1+0x2b0], R10 ;  /* 0x0002b00a01007387 */ /* 0x0083e80000100800 */
[----:B0-----:R-:W2:Y:S04]  /*0620*/  LDG.E.U16 R16, desc[UR12][R28.64] ;  /* 0x0000000c1c107981 */ /* 0x001ea8000c1e1500 */
[----:B-1----:R0:W3:Y:S04]  /*0630*/  LDG.E.U16 R10, desc[UR12][R20.64] ;  /* 0x0000000c140a7981 */ /* 0x0020e8000c1e1500 */
[----:B-----5:R1:W-:Y:S04]  /*0640*/  STL [R1+0x2fc], R8 ;  /* 0x0002fc0801007387 */ /* 0x0203e80000100800 */
[----:B----4-:R4:W-:Y:S04]  /*0650*/  STL [R1+0x300], R26 ;  /* 0x0003001a01007387 */ /* 0x0109e80000100800 */
[----:B------:R5:W-:Y:S04]  /*0660*/  STL [R1+0x248], R22 ;  /* 0x0002481601007387 */ /* 0x000be80000100800 */
[----:B-1----:R-:W3:Y:S04]  /*0670*/  LDG.E.U16 R8, desc[UR12][R4.64] ;  /* 0x0000000c04087981 */ /* 0x002ee8000c1e1500 */
[----:B----4-:R1:W4:Y:S04]  /*0680*/  LDG.E.U16 R26, desc[UR12][R6.64] ;  /* 0x0000000c061a7981 */ /* 0x010328000c1e1500 */
[----:B------:R1:W-:Y:S01]  /*0690*/  STL [R1+0x2ac], R12 ;  /* 0x0002ac0c01007387 */ /* 0x0003e20000100800 */
[----:B-----5:R-:W-:-:S02]  /*06a0*/  LEA R22, P0, R79, R2, 0x1 ;  /* 0x000000024f167211 */ /* 0x020fc400078008ff */
[-C--:B0-----:R-:W-:Y:S01]  /*06b0*/  LEA R20, P1, R81, R2.reuse, 0x1 ;  /* 0x0000000251147211 */ /* 0x081fe200078208ff */
[----:B-1----:R-:W5:Y:S01]  /*06c0*/  LDG.E.U16 R12, desc[UR12][R36.64] ;  /* 0x0000000c240c7981 */ /* 0x002f62000c1e1500 */
[-C--:B------:R-:W-:Y:S02]  /*06d0*/  LEA.HI.X.SX32 R23, R79, R55.reuse, 0x1, P0 ;  /* 0x000000374f177211 */ /* 0x080fe400000f0eff */
[-C--:B------:R-:W-:Y:S02]  /*06e0*/  LEA.HI.X.SX32 R21, R81, R55.reuse, 0x1, P1 ;  /* 0x0000003751157211 */ /* 0x080fe400008f0eff */
[CC--:B------:R-:W-:Y:S01]  /*06f0*/  LEA R6, P0, R83.reuse, R2.reuse, 0x1 ;  /* 0x0000000253067211 */ /* 0x0c0fe200078008ff */
[----:B------:R0:W-:Y:S03]  /*0700*/  STL [R1+0x2f8], R24 ;  /* 0x0002f81801007387 */ /* 0x0001e60000100800 */
[----:B------:R-:W-:Y:S01]  /*0710*/  LEA.HI.X.SX32 R7, R83, R55, 0x1, P0 ;  /* 0x0000003753077211 */ /* 0x000fe200000f0eff */
[----:B------:R-:W5:Y:S01]  /*0720*/  LDG.E.U16 R40, desc[UR12][R22.64] ;  /* 0x0000000c16287981 */ /* 0x000f62000c1e1500 */
[----:B------:R-:W-:-:S03]  /*0730*/  LEA R4, P0, R85, R2, 0x1 ;  /* 0x0000000255047211 */ /* 0x000fc600078008ff */
[----:B------:R1:W5:Y:S04]  /*0740*/  LDG.E.U16 R32, desc[UR12][R20.64] ;  /* 0x0000000c14207981 */ /* 0x000368000c1e1500 */
[----:B0-----:R-:W5:Y:S01]  /*0750*/  LDG.E.U16 R24, desc[UR12][R72.64] ;  /* 0x0000000c48187981 */ /* 0x001f62000c1e1500 */
[----:B------:R-:W-:-:S03]  /*0760*/  LEA.HI.X.SX32 R5, R85, R55, 0x1, P0 ;  /* 0x0000003755057211 */ /* 0x000fc600000f0eff */
[----:B------:R0:W5:Y:S04]  /*0770*/  LDG.E.U16 R28, desc[UR12][R6.64] ;  /* 0x0000000c061c7981 */ /* 0x000168000c1e1500 */
[----:B------:R0:W5:Y:S04]  /*0780*/  LDG.E.U16 R22, desc[UR12][R4.64] ;  /* 0x0000000c04167981 */ /* 0x000168000c1e1500 */
[----:B------:R0:W-:Y:S02]  /*0790*/  STL [R1+0x2f4], R18 ;  /* 0x0002f41201007387 */ /* 0x0001e40000100800 */
[----:B0-----:R-:W-:-:S04]  /*07a0*/  LEA R18, P0, R19, R2, 0x1 ;  /* 0x0000000213127211 */ /* 0x001fc800078008ff */
[----:B------:R-:W-:Y:S02]  /*07b0*/  LEA.HI.X.SX32 R19, R19, R55, 0x1, P0 ;  /* 0x0000003713137211 */ /* 0x000fe400000f0eff */
[----:B-1----:R-:W-:-:S04]  /*07c0*/  LEA R20, P0, R17, R2, 0x1 ;  /* 0x0000000211147211 */ /* 0x002fc800078008ff */
[----:B------:R-:W-:-:S05]  /*07d0*/  LEA.HI.X.SX32 R21, R17, R55, 0x1, P0 ;  /* 0x0000003711157211 */ /* 0x000fca00000f0eff */
[----:B------:R-:W5:Y:S04]  /*07e0*/  LDG.E.U16 R34, desc[UR12][R20.64] ;  /* 0x0000000c14227981 */ /* 0x000f68000c1e1500 */
[----:B--2---:R-:W-:Y:S04]  /*07f0*/  STL [R1+0x240], R16 ;  /* 0x0002401001007387 */ /* 0x004fe80000100800 */
[----:B---3--:R-:W-:Y:S04]  /*0800*/  STL [R1+0x2a8], R10 ;  /* 0x0002a80a01007387 */ /* 0x008fe80000100800 */
[----:B------:R0:W-:Y:S04]  /*0810*/  STL [R1+0x2f0], R8 ;  /* 0x0002f00801007387 */ /* 0x0001e80000100800 */
[----:B----4-:R1:W-:Y:S01]  /*0820*/  STL [R1+0x2ec], R26 ;  /* 0x0002ec1a01007387 */ /* 0x0103e20000100800 */
[----:B0-----:R-:W-:-:S04]  /*0830*/  LEA R8, P1, R9, R2, 0x1 ;  /* 0x0000000209087211 */ /* 0x001fc800078208ff */
[----:B------:R-:W-:Y:S01]  /*0840*/  LEA.HI.X.SX32 R9, R9, R55, 0x1, P1 ;  /* 0x0000003709097211 */ /* 0x000fe200008f0eff */
[----:B-1----:R-:W2:Y:S04]  /*0850*/  LDG.E.U16 R26, desc[UR12][R18.64] ;  /* 0x0000000c121a7981 */ /* 0x002ea8000c1e1500 */
[----:B-----5:R0:W-:Y:S04]  /*0860*/  STL [R1+0x238], R12 ;  /* 0x0002380c01007387 */ /* 0x0201e80000100800 */
[----:B------:R1:W-:Y:S01]  /*0870*/  STL [R1+0x2a0], R14 ;  /* 0x0002a00e01007387 */ /* 0x0003e20000100800 */
[----:B0-----:R-:W-:-:S04]  /*0880*/  LEA R12, P0, R13, R2, 0x1 ;  /* 0x000000020d0c7211 */ /* 0x001fc800078008ff */
[-C--:B------:R-:W-:Y:S01]  /*0890*/  LEA.HI.X.SX32 R13, R13, R55.reuse, 0x1, P0 ;  /* 0x000000370d0d7211 */ /* 0x080fe200000f0eff */
[----:B-1----:R0:W3:Y:S01]  /*08a0*/  LDG.E.U16 R14, desc[UR12][R8.64] ;  /* 0x0000000c080e7981 */ /* 0x0020e2000c1e1500 */
[-C--:B------:R-:W-:Y:S02]  /*08b0*/  LEA R6, P0, R33, R2.reuse, 0x1 ;  /* 0x0000000221067211 */ /* 0x080fe400078008ff */
[----:B------:R-:W-:Y:S01]  /*08c0*/  LEA R4, P1, R31, R2, 0x1 ;  /* 0x000000021f047211 */ /* 0x000fe200078208ff */
[----:B------:R-:W-:Y:S01]  /*08d0*/  STL [R1+0x2e8], R24 ;  /* 0x0002e81801007387 */ /* 0x000fe20000100800 */
[----:B------:R-:W-:-:S03]  /*08e0*/  LEA.HI.X.SX32 R7, R33, R55, 0x1, P0 ;  /* 0x0000003721077211 */ /* 0x000fc600000f0eff */
[----:B------:R-:W4:Y:S01]  /*08f0*/  LDG.E.U16 R38, desc[UR12][R12.64] ;  /* 0x0000000c0c267981 */ /* 0x000f22000c1e1500 */
[----:B0-----:R-:W-:-:S03]  /*0900*/  LEA R8, P0, R25, R2, 0x1 ;  /* 0x0000000219087211 */ /* 0x001fc600078008ff */
[----:B------:R-:W-:Y:S01]  /*0910*/  STL [R1+0x2e4], R40 ;  /* 0x0002e42801007387 */ /* 0x000fe20000100800 */
[----:B------:R-:W-:-:S03]  /*0920*/  LEA.HI.X.SX32 R9, R25, R55, 0x1, P0 ;  /* 0x0000003719097211 */ /* 0x000fc600000f0eff */
[----:B------:R0:W-:Y:S01]  /*0930*/  STL [R1+0x230], R32 ;  /* 0x0002302001007387 */ /* 0x0001e20000100800 */
[----:B------:R-:W-:-:S03]  /*0940*/  LEA.HI.X.SX32 R5, R31, R55, 0x1, P1 ;  /* 0x000000371f057211 */ /* 0x000fc600008f0eff */
[----:B------:R1:W5:Y:S01]  /*0950*/  LDG.E.U16 R19, desc[UR12][R6.64] ;  /* 0x0000000c06137981 */ /* 0x000362000c1e1500 */
[----:B0-----:R-:W-:-:S03]  /*0960*/  LEA R32, P0, R11, R2, 0x1 ;  /* 0x000000020b207211 */ /* 0x001fc600078008ff */
[----:B------:R0:W-:Y:S01]  /*0970*/  STL [R1+0x29c], R28 ;  /* 0x00029c1c01007387 */ /* 0x0001e20000100800 */
[----:B------:R-:W-:-:S03]  /*0980*/  LEA.HI.X.SX32 R33, R11, R55, 0x1, P0 ;  /* 0x000000370b217211 */ /* 0x000fc600000f0eff */
[----:B------:R1:W5:Y:S04]  /*0990*/  LDG.E.U16 R13, desc[UR12][R4.64] ;  /* 0x0000000c040d7981 */ /* 0x000368000c1e1500 */
[----:B------:R1:W-:Y:S04]  /*09a0*/  STL [R1+0x2e0], R22 ;  /* 0x0002e01601007387 */ /* 0x0003e80000100800 */
[----:B0-----:R0:W5:Y:S04]  /*09b0*/  LDG.E.U16 R28, desc[UR12][R8.64] ;  /* 0x0000000c081c7981 */ /* 0x001168000c1e1500 */
[----:B-1----:R-:W5:Y:S01]  /*09c0*/  LDG.E.U16 R22, desc[UR12][R32.64] ;  /* 0x0000000c20167981 */ /* 0x002f62000c1e1500 */
[-C--:B------:R-:W-:Y:S01]  /*09d0*/  LEA R20, P0, R69, R2.reuse, 0x1 ;  /* 0x0000000245147211 */ /* 0x080fe200078008ff */
[----:B------:R-:W-:Y:S01]  /*09e0*/  IMAD R63, R0, 0x2, R65 ;  /* 0x00000002003f7824 */ /* 0x000fe200078e0241 */
[----:B------:R-:W-:-:S02]  /*09f0*/  LEA R6, P1, R43, R2, 0x1 ;  /* 0x000000022b067211 */ /* 0x000fc400078208ff */
[-C--:B------:R-:W-:Y:S02]  /*0a00*/  LEA.HI.X.SX32 R21, R69, R55.reuse, 0x1, P0 ;  /* 0x0000003745157211 */ /* 0x080fe400000f0eff */
[-C--:B------:R-:W-:Y:S02]  /*0a10*/  LEA R4, P0, R67, R2.reuse, 0x1 ;  /* 0x0000000243047211 */ /* 0x080fe400078008ff */
[-C--:B------:R-:W-:Y:S02]  /*0a20*/  LEA.HI.X.SX32 R7, R43, R55.reuse, 0x1, P1 ;  /* 0x000000372b077211 */ /* 0x080fe400008f0eff */
[----:B------:R-:W-:Y:S02]  /*0a30*/  LEA.HI.X.SX32 R5, R67, R55, 0x1, P0 ;  /* 0x0000003743057211 */ /* 0x000fe400000f0eff */
[C---:B------:R-:W-:Y:S02]  /*0a40*/  LEA R61, R0.reuse, R63, 0x1 ;  /* 0x0000003f003d7211 */ /* 0x040fe400078e08ff */
[C---:B0-----:R-:W-:Y:S01]  /*0a50*/  LEA R8, P0, R3.reuse, R2, 0x1 ;  /* 0x0000000203087211 */ /* 0x041fe200078008ff */
[----:B------:R0:W5:Y:S02]  /*0a60*/  LDG.E.U16 R40, desc[UR12][R4.64] ;  /* 0x0000000c04287981 */ /* 0x000164000c1e1500 */
[----:B------:R-:W-:Y:S01]  /*0a70*/  IMAD R39, R0, 0x2, R61 ;  /* 0x0000000200277824 */ /* 0x000fe200078e023d */
[----:B------:R-:W-:-:S03]  /*0a80*/  LEA.HI.X.SX32 R9, R3, R55, 0x1, P0 ;  /* 0x0000003703097211 */ /* 0x000fc600000f0eff */
[----:B------:R-:W-:Y:S01]  /*0a90*/  IMAD R92, R0, 0x2, R39 ;  /* 0x00000002005c7824 */ /* 0x000fe200078e0227 */
[----:B0-----:R-:W-:-:S03]  /*0aa0*/  LEA R4, P1, R63, R2, 0x1 ;  /* 0x000000023f047211 */ /* 0x001fc600078208ff */
[----:B------:R-:W-:Y:S01]  /*0ab0*/  IMAD R59, R0, 0x2, R92 ;  /* 0x00000002003b7824 */ /* 0x000fe200078e025c */
[----:B------:R-:W-:-:S04]  /*0ac0*/  LEA.HI.X.SX32 R5, R63, R55, 0x1, P1 ;  /* 0x000000373f057211 */ /* 0x000fc800008f0eff */
[----:B------:R-:W-:Y:S01]  /*0ad0*/  LEA R57, R0, R59, 0x1 ;  /* 0x0000003b00397211 */ /* 0x000fe200078e08ff */
[----:B--2---:R-:W-:Y:S04]  /*0ae0*/  STL [R1+0x2dc], R26 ;  /* 0x0002dc1a01007387 */ /* 0x004fe80000100800 */
[----:B---3--:R0:W-:Y:S04]  /*0af0*/  STL [R1+0x228], R14 ;  /* 0x0002280e01007387 */ /* 0x0081e80000100800 */
[----:B------:R1:W-:Y:S04]  /*0b00*/  STL [R1+0x298], R34 ;  /* 0x0002982201007387 */ /* 0x0003e80000100800 */
[----:B0-----:R-:W2:Y:S04]  /*0b10*/  LDG.E.U16 R14, desc[UR12][R20.64] ;  /* 0x0000000c140e7981 */ /* 0x001ea8000c1e1500 */
[----:B-1----:R0:W3:Y:S04]  /*0b20*/  LDG.E.U16 R34, desc[UR12][R6.64] ;  /* 0x0000000c06227981 */ /* 0x0020e8000c1e1500 */
[----:B------:R1:W3:Y:S01]  /*0b30*/  LDG.E.U16 R21, desc[UR12][R8.64] ;  /* 0x0000000c08157981 */ /* 0x0002e2000c1e1500 */
[----:B0-----:R-:W-:-:S04]  /*0b40*/  LEA R6, P0, R65, R2, 0x1 ;  /* 0x0000000241067211 */ /* 0x001fc800078008ff */
[-C--:B------:R-:W-:Y:S02]  /*0b50*/  LEA.HI.X.SX32 R7, R65, R55.reuse, 0x1, P0 ;  /* 0x0000003741077211 */ /* 0x080fe400000f0eff */
[C---:B-1----:R-:W-:Y:S01]  /*0b60*/  LEA R8, P0, R61.reuse, R2, 0x1 ;  /* 0x000000023d087211 */ /* 0x042fe200078008ff */
[----:B----4-:R0:W-:Y:S04]  /*0b70*/  STL [R1+0x2d8], R38 ;  /* 0x0002d82601007387 */ /* 0x0101e80000100800 */
[----:B------:R1:W4:Y:S01]  /*0b80*/  LDG.E.U16 R46, desc[UR12][R6.64] ;  /* 0x0000000c062e7981 */ /* 0x000322000c1e1500 */
[----:B------:R-:W-:-:S03]  /*0b90*/  LEA.HI.X.SX32 R9, R61, R55, 0x1, P0 ;  /* 0x000000373d097211 */ /* 0x000fc600000f0eff */
[----:B-----5:R-:W-:Y:S04]  /*0ba0*/  STL [R1+0x2d4], R19 ;  /* 0x0002d41301007387 */ /* 0x020fe80000100800 */
[----:B0-----:R0:W5:Y:S01]  /*0bb0*/  LDG.E.U16 R38, desc[UR12][R4.64] ;  /* 0x0000000c04267981 */ /* 0x001162000c1e1500 */
[----:B-1----:R-:W-:-:S03]  /*0bc0*/  LEA R6, P0, R39, R2, 0x1 ;  /* 0x0000000227067211 */ /* 0x002fc600078008ff */
[----:B------:R-:W-:Y:S01]  /*0bd0*/  STL [R1+0x220], R13 ;  /* 0x0002200d01007387 */ /* 0x000fe20000100800 */
[----:B------:R-:W-:-:S03]  /*0be0*/  LEA.HI.X.SX32 R7, R39, R55, 0x1, P0 ;  /* 0x0000003727077211 */ /* 0x000fc600000f0eff */
[----:B------:R1:W-:Y:S01]  /*0bf0*/  STL [R1+0x290], R28 ;  /* 0x0002901c01007387 */ /* 0x0003e20000100800 */
[----:B0-----:R-:W-:-:S03]  /*0c00*/  LEA R4, P1, R59, R2, 0x1 ;  /* 0x000000023b047211 */ /* 0x001fc600078208ff */
[----:B------:R0:W-:Y:S01]  /*0c10*/  STL [R1+0x2d0], R22 ;  /* 0x0002d01601007387 */ /* 0x0001e20000100800 */
[----:B------:R-:W-:-:S03]  /*0c20*/  LEA.HI.X.SX32 R5, R59, R55, 0x1, P1 ;  /* 0x000000373b057211 */ /* 0x000fc600008f0eff */
[----:B-1----:R-:W5:Y:S04]  /*0c30*/  LDG.E.U16 R28, desc[UR12][R6.64] ;  /* 0x0000000c061c7981 */ /* 0x002f68000c1e1500 */
[----:B0-----:R0:W5:Y:S04]  /*0c40*/  LDG.E.U16 R22, desc[UR12][R8.64] ;  /* 0x0000000c08167981 */ /* 0x001168000c1e1500 */
[----:B------:R1:W5:Y:S01]  /*0c50*/  LDG.E.U16 R42, desc[UR12][R4.64] ;  /* 0x0000000c042a7981 */ /* 0x000362000c1e1500 */
[----:B0-----:R-:W-:-:S04]  /*0c60*/  LEA R8, P0, R57, R2, 0x1 ;  /* 0x0000000239087211 */ /* 0x001fc800078008ff */
[----:B------:R-:W-:-:S05]  /*0c70*/  LEA.HI.X.SX32 R9, R57, R55, 0x1, P0 ;  /* 0x0000003739097211 */ /* 0x000fca00000f0eff */
[----:B------:R0:W5:Y:S01]  /*0c80*/  LDG.E.U16 R50, desc[UR12][R8.64] ;  /* 0x0000000c08327981 */ /* 0x000162000c1e1500 */
[----:B------:R-:W-:-:S04]  /*0c90*/  IMAD R53, R0, 0x2, R57 ;  /* 0x0000000200357824 */ /* 0x000fc800078e0239 */
[----:B------:R-:W-:-:S04]  /*0ca0*/  IMAD R91, R0, 0x2, R53 ;  /* 0x00000002005b7824 */ /* 0x000fc800078e0235 */
[----:B------:R-:W-:-:S05]  /*0cb0*/  IMAD R47, R0, 0x2, R91 ;  /* 0x00000002002f7824 */ /* 0x000fca00078e025b */
[----:B------:R-:W-:-:S05]  /*0cc0*/  LEA R27, R0, R47, 0x1 ;  /* 0x0000002f001b7211 */ /* 0x000fca00078e08ff */
[----:B------:R-:W-:-:S04]  /*0cd0*/  IMAD R41, R0, 0x2, R27 ;  /* 0x0000000200297824 */ /* 0x000fc800078e021b */
[----:B------:R-:W-:Y:S01]  /*0ce0*/  IMAD R90, R0, 0x2, R41 ;  /* 0x00000002005a7824 */ /* 0x000fe200078e0229 */
[----:B------:R-:W-:-:S03]  /*0cf0*/  LEA R6, P0, R53, R2, 0x1 ;  /* 0x0000000235067211 */ /* 0x000fc600078008ff */
[C---:B------:R-:W-:Y:S01]  /*0d00*/  IMAD R51, R0.reuse, 0x2, R90 ;  /* 0x0000000200337824 */ /* 0x040fe200078e025a */
[-C--:B-1----:R-:W-:Y:S02]  /*0d10*/  LEA R4, P1, R47, R2.reuse, 0x1 ;  /* 0x000000022f047211 */ /* 0x082fe400078208ff */
[----:B------:R-:W-:Y:S02]  /*0d20*/  LEA.HI.X.SX32 R7, R53, R55, 0x1, P0 ;  /* 0x0000003735077211 */ /* 0x000fe400000f0eff */
[C---:B------:R-:W-:Y:S02]  /*0d30*/  LEA R49, R0.reuse, R51, 0x1 ;  /* 0x0000003300317211 */ /* 0x040fe400078e08ff */
[----:B------:R-:W-:Y:S01]  /*0d40*/  LEA.HI.X.SX32 R5, R47, R55, 0x1, P1 ;  /* 0x000000372f057211 */ /* 0x000fe200008f0eff */
[----:B------:R1:W5:Y:S01]  /*0d50*/  LDG.E.U16 R57, desc[UR12][R6.64] ;  /* 0x0000000c06397981 */ /* 0x000362000c1e1500 */
[----:B0-----:R-:W-:Y:S01]  /*0d60*/  LEA R8, P0, R27, R2, 0x1 ;  /* 0x000000021b087211 */ /* 0x001fe200078008ff */
[----:B------:R-:W-:-:S02]  /*0d70*/  IMAD R35, R0, 0x2, R49 ;  /* 0x0000000200237824 */ /* 0x000fc400078e0231 */
[----:B------:R0:W5:Y:S01]  /*0d80*/  LDG.E.U16 R54, desc[UR12][R4.64] ;  /* 0x0000000c04367981 */ /* 0x000162000c1e1500 */
[-C--:B------:R-:W-:Y:S01]  /*0d90*/  LEA.HI.X.SX32 R9, R27, R55.reuse, 0x1, P0 ;  /* 0x000000371b097211 */ /* 0x080fe200000f0eff */
[C---:B------:R-:W-:Y:S01]  /*0da0*/  IMAD R88, R0.reuse, 0x2, R35 ;  /* 0x0000000200587824 */ /* 0x040fe200078e0223 */
[-C--:B-1----:R-:W-:Y:S02]  /*0db0*/  LEA R6, P0, R41, R2.reuse, 0x1 ;  /* 0x0000000229067211 */ /* 0x082fe400078008ff */
[----:B0-----:R-:W-:Y:S02]  /*0dc0*/  LEA R4, P1, R51, R2, 0x1 ;  /* 0x0000000233047211 */ /* 0x001fe400078208ff */
[-C--:B------:R-:W-:Y:S01]  /*0dd0*/  LEA.HI.X.SX32 R7, R41, R55.reuse, 0x1, P0 ;  /* 0x0000003729077211 */ /* 0x080fe200000f0eff */
[----:B------:R-:W-:Y:S01]  /*0de0*/  IMAD R29, R0, 0x2, R88 ;  /* 0x00000002001d7824 */ /* 0x000fe200078e0258 */
[----:B------:R-:W-:-:S03]  /*0df0*/  LEA.HI.X.SX32 R5, R51, R55, 0x1, P1 ;  /* 0x0000003733057211 */ /* 0x000fc600008f0eff */
[----:B------:R-:W5:Y:S01]  /*0e00*/  LDG.E.U16 R53, desc[UR12][R6.64] ;  /* 0x0000000c06357981 */ /* 0x000f62000c1e1500 */
[----:B------:R-:W-:-:S03]  /*0e10*/  LEA R15, R0, R29, 0x1 ;  /* 0x0000001d000f7211 */ /* 0x000fc600078e08ff */
[----:B------:R0:W5:Y:S02]  /*0e20*/  LDG.E.U16 R48, desc[UR12][R4.64] ;  /* 0x0000000c04307981 */ /* 0x000164000c1e1500 */
[----:B0-----:R-:W-:-:S04]  /*0e30*/  LEA R4, P1, R29, R2, 0x1 ;  /* 0x000000021d047211 */ /* 0x001fc800078208ff */
[----:B------:R-:W-:Y:S01]  /*0e40*/  LEA.HI.X.SX32 R5, R29, R55, 0x1, P1 ;  /* 0x000000371d057211 */ /* 0x000fe200008f0eff */
[----:B--2---:R-:W-:Y:S04]  /*0e50*/  STL [R1+0x2cc], R14 ;  /* 0x0002cc0e01007387 */ /* 0x004fe80000100800 */
[----:B---3--:R-:W-:Y:S04]  /*0e60*/  STL [R1+0x218], R34 ;  /* 0x0002182201007387 */ /* 0x008fe80000100800 */
[----:B------:R-:W-:Y:S04]  /*0e70*/  STL [R1+0x28c], R40 ;  /* 0x00028c2801007387 */ /* 0x000fe80000100800 */
[----:B------:R-:W-:Y:S04]  /*0e80*/  STL [R1+0x2c8], R21 ;  /* 0x0002c81501007387 */ /* 0x000fe80000100800 */
[----:B----4-:R-:W-:Y:S04]  /*0e90*/  STL [R1+0x2c4], R46 ;  /* 0x0002c42e01007387 */ /* 0x010fe80000100800 */
[----:B-----5:R0:W-:Y:S04]  /*0ea0*/  STL [R1+0x210], R38 ;  /* 0x0002102601007387 */ /* 0x0201e80000100800 */
[----:B0-----:R0:W2:Y:S02]  /*0eb0*/  LDG.E.U16 R38, desc[UR12][R8.64] ;  /* 0x0000000c08267981 */ /* 0x0010a4000c1e1500 */
[----:B0-----:R-:W-:-:S04]  /*0ec0*/  LEA R8, P0, R49, R2, 0x1 ;  /* 0x0000000231087211 */ /* 0x001fc800078008ff */
[-C--:B------:R-:W-:Y:S02]  /*0ed0*/  LEA.HI.X.SX32 R9, R49, R55.reuse, 0x1, P0 ;  /* 0x0000003731097211 */ /* 0x080fe400000f0eff */
[CC--:B------:R-:W-:Y:S01]  /*0ee0*/  LEA R6, P0, R35.reuse, R2.reuse, 0x1 ;  /* 0x0000000223067211 */ /* 0x0c0fe200078008ff */
[----:B------:R-:W-:Y:S03]  /*0ef0*/  STL [R1+0x288], R22 ;  /* 0x0002881601007387 */ /* 0x000fe60000100800 */
[----:B------:R-:W-:Y:S01]  /*0f00*/  LEA.HI.X.SX32 R7, R35, R55, 0x1, P0 ;  /* 0x0000003723077211 */ /* 0x000fe200000f0eff */
[----:B------:R0:W3:Y:S04]  /*0f10*/  LDG.E.U16 R52, desc[UR12][R8.64] ;  /* 0x0000000c08347981 */ /* 0x0000e8000c1e1500 */
[----:B------:R-:W-:Y:S04]  /*0f20*/  STL [R1+0x2c0], R28 ;  /* 0x0002c01c01007387 */ /* 0x000fe80000100800 */
[----:B------:R-:W-:Y:S01]  /*0f30*/  STL [R1+0x208], R42 ;  /* 0x0002082a01007387 */ /* 0x000fe20000100800 */
[----:B0-----:R-:W-:-:S03]  /*0f40*/  LEA R8, P0, R15, R2, 0x1 ;  /* 0x000000020f087211 */ /* 0x001fc600078008ff */
[----:B------:R0:W4:Y:S01]  /*0f50*/  LDG.E.U16 R56, desc[UR12][R6.64] ;  /* 0x0000000c06387981 */ /* 0x000122000c1e1500 */
[----:B------:R-:W-:-:S03]  /*0f60*/  LEA.HI.X.SX32 R9, R15, R55, 0x1, P0 ;  /* 0x000000370f097211 */ /* 0x000fc600000f0eff */
[----:B------:R1:W-:Y:S04]  /*0f70*/  STL [R1+0x280], R50 ;  /* 0x0002803201007387 */ /* 0x0003e80000100800 */
[----:B------:R-:W5:Y:S04]  /*0f80*/  LDG.E.U16 R51, desc[UR12][R8.64] ;  /* 0x0000000c08337981 */ /* 0x000f68000c1e1500 */
[----:B-1----:R1:W5:Y:S01]  /*0f90*/  LDG.E.U16 R50, desc[UR12][R4.64] ;  /* 0x0000000c04327981 */ /* 0x002362000c1e1500 */
[----:B------:R-:W-:-:S04]  /*0fa0*/  IMAD R30, R0, 0x2, R15 ;  /* 0x00000002001e7824 */ /* 0x000fc800078e020f */
[----:B------:R-:W-:-:S04]  /*0fb0*/  IMAD R87, R0, 0x2, R30 ;  /* 0x0000000200577824 */ /* 0x000fc800078e021e */
[----:B------:R-:W-:-:S05]  /*0fc0*/  IMAD R16, R0, 0x2, R87 ;  /* 0x0000000200107824 */ /* 0x000fca00078e0257 */
[----:B------:R-:W-:-:S05]  /*0fd0*/  LEA R10, R0, R16, 0x1 ;  /* 0x00000010000a7211 */ /* 0x000fca00078e08ff */
[----:B------:R-:W-:-:S04]  /*0fe0*/  IMAD R36, R0, 0x2, R10 ;  /* 0x0000000200247824 */ /* 0x000fc800078e020a */
[----:B------:R-:W-:Y:S01]  /*0ff0*/  IMAD R86, R0, 0x2, R36 ;  /* 0x0000000200567824 */ /* 0x000fe200078e0224 */
[----:B0-----:R-:W-:-:S03]  /*1000*/  LEA R6, P0, R30, R2, 0x1 ;  /* 0x000000021e067211 */ /* 0x001fc600078008ff */
[----:B------:R-:W-:Y:S01]  /*1010*/  IMAD R23, R0, 0x2, R86 ;  /* 0x0000000200177824 */ /* 0x000fe200078e0256 */
[-C--:B-1----:R-:W-:Y:S02]  /*1020*/  LEA R4, P1, R16, R2.reuse, 0x1 ;  /* 0x0000000210047211 */ /* 0x082fe400078208ff */
[----:B------:R-:W-:Y:S02]  /*1030*/  LEA.HI.X.SX32 R7, R30, R55, 0x1, P0 ;  /* 0x000000371e077211 */ /* 0x000fe400000f0eff */
[----:B------:R-:W-:Y:S02]  /*1040*/  LEA R17, R0, R23, 0x1 ;  /* 0x0000001700117211 */ /* 0x000fe400078e08ff */
[----:B------:R-:W-:Y:S02]  /*1050*/  LEA.HI.X.SX32 R5, R16, R55, 0x1, P1 ;  /* 0x0000003710057211 */ /* 0x000fe400008f0eff */
[----:B------:R-:W-:Y:S01]  /*1060*/  LEA R8, P0, R10, R2, 0x1 ;  /* 0x000000020a087211 */ /* 0x000fe200078008ff */
[----:B------:R0:W-:Y:S01]  /*1070*/  STL [R1+0x2bc], R57 ;  /* 0x0002bc3901007387 */ /* 0x0001e20000100800 */
[----:B------:R-:W-:-:S02]  /*1080*/  IMAD R37, R0, 0x2, R17 ;  /* 0x0000000200257824 */ /* 0x000fc400078e0211 */
[----:B------:R-:W-:Y:S01]  /*1090*/  LEA.HI.X.SX32 R9, R10, R55, 0x1, P0 ;  /* 0x000000370a097211 */ /* 0x000fe200000f0eff */
[----:B------:R1:W-:Y:S01]  /*10a0*/  STL [R1+0x200], R54 ;  /* 0x0002003601007387 */ /* 0x0003e20000100800 */
[----:B------:R-:W-:-:S03]  /*10b0*/  IMAD R84, R0, 0x2, R37 ;  /* 0x0000000200547824 */ /* 0x000fc600078e0225 */
[----:B0-----:R0:W5:Y:S01]  /*10c0*/  LDG.E.U16 R57, desc[UR12][R6.64] ;  /* 0x0000000c06397981 */ /* 0x001162000c1e1500 */
[----:B------:R-:W-:-:S03]  /*10d0*/  IMAD R24, R0, 0x2, R84 ;  /* 0x0000000200187824 */ /* 0x000fc600078e0254 */
[----:B-1----:R1:W5:Y:S01]  /*10e0*/  LDG.E.U16 R54, desc[UR12][R8.64] ;  /* 0x0000000c08367981 */ /* 0x002362000c1e1500 */
[----:B0-----:R-:W-:-:S04]  /*10f0*/  LEA R6, P0, R36, R2, 0x1 ;  /* 0x0000000224067211 */ /* 0x001fc800078008ff */
[----:B------:R-:W-:Y:S02]  /*1100*/  LEA.HI.X.SX32 R7, R36, R55, 0x1, P0 ;  /* 0x0000003724077211 */ /* 0x000fe400000f0eff */
[----:B-1----:R-:W-:-:S04]  /*1110*/  LEA R8, P0, R17, R2, 0x1 ;  /* 0x0000000211087211 */ /* 0x002fc800078008ff */
[----:B------:R-:W-:Y:S01]  /*1120*/  LEA.HI.X.SX32 R9, R17, R55, 0x1, P0 ;  /* 0x0000003711097211 */ /* 0x000fe200000f0eff */
[----:B--2---:R0:W-:Y:S04]  /*1130*/  STL [R1+0x27c], R38 ;  /* 0x00027c2601007387 */ /* 0x0041e80000100800 */
[----:B0-----:R0:W2:Y:S04]  /*1140*/  LDG.E.U16 R38, desc[UR12][R4.64] ;  /* 0x0000000c04267981 */ /* 0x0010a8000c1e1500 */
[----:B------:R1:W-:Y:S01]  /*1150*/  STL [R1+0x2b8], R53 ;  /* 0x0002b83501007387 */ /* 0x0003e20000100800 */
[----:B0-----:R-:W-:-:S03]  /*1160*/  LEA R4, P1, R23, R2, 0x1 ;  /* 0x0000000217047211 */ /* 0x001fc600078208ff */
[----:B------:R-:W-:Y:S01]  /*1170*/  STL [R1+0x1f8], R48 ;  /* 0x0001f83001007387 */ /* 0x000fe20000100800 */
[----:B------:R-:W-:-:S03]  /*1180*/  LEA.HI.X.SX32 R5, R23, R55, 0x1, P1 ;  /* 0x0000003717057211 */ /* 0x000fc600008f0eff */
[----:B-1----:R0:W2:Y:S04]  /*1190*/  LDG.E.U16 R53, desc[UR12][R6.64] ;  /* 0x0000000c06357981 */ /* 0x0020a8000c1e1500 */
[----:B---3--:R1:W-:Y:S04]  /*11a0*/  STL [R1+0x278], R52 ;  /* 0x0002783401007387 */ /* 0x0083e80000100800 */
[----:B----4-:R-:W-:Y:S01]  /*11b0*/  STL [R1+0x2b4], R56 ;  /* 0x0002b43801007387 */ /* 0x010fe20000100800 */
[----:B0-----:R-:W-:-:S03]  /*11c0*/  LEA R6, P0, R37, R2, 0x1 ;  /* 0x0000000225067211 */ /* 0x001fc600078008ff */
[----:B-1----:R0:W3:Y:S01]  /*11d0*/  LDG.E.U16 R52, desc[UR12][R4.64] ;  /* 0x0000000c04347981 */ /* 0x0020e2000c1e1500 */
[----:B------:R-:W-:-:S05]  /*11e0*/  LEA.HI.X.SX32 R7, R37, R55, 0x1, P0 ;  /* 0x0000003725077211 */ /* 0x000fca00000f0eff */
[----:B------:R-:W4:Y:S01]  /*11f0*/  LDG.E.U16 R59, desc[UR12][R6.64] ;  /* 0x0000000c063b7981 */ /* 0x000f22000c1e1500 */
[----:B0-----:R-:W-:-:S03]  /*1200*/  LEA R4, P1, R24, R2, 0x1 ;  /* 0x0000000218047211 */ /* 0x001fc600078208ff */
[----:B-----5:R0:W-:Y:S01]  /*1210*/  STL [R1+0x1f0], R50 ;  /* 0x0001f03201007387 */ /* 0x0201e20000100800 */
[----:B------:R-:W-:-:S03]  /*1220*/  LEA.HI.X.SX32 R5, R24, R55, 0x1, P1 ;  /* 0x0000003718057211 */ /* 0x000fc600008f0eff */
[----:B------:R1:W-:Y:S04]  /*1230*/  STL [R1+0x270], R51 ;  /* 0x0002703301007387 */ /* 0x0003e80000100800 */
[----:B0-----:R0:W5:Y:S04]  /*1240*/  LDG.E.U16 R50, desc[UR12][R8.64] ;  /* 0x0000000c08327981 */ /* 0x001168000c1e1500 */
[----:B-1----:R1:W4:Y:S01]  /*1250*/  LDG.E.U16 R51, desc[UR12][R4.64] ;  /* 0x0000000c04337981 */ /* 0x002322000c1e1500 */
[----:B------:R-:W-:-:S05]  /*1260*/  LEA R18, R0, R24, 0x1 ;  /* 0x0000001800127211 */ /* 0x000fca00078e08ff */
[----:B------:R-:W-:-:S04]  /*1270*/  IMAD R31, R0, 0x2, R18 ;  /* 0x00000002001f7824 */ /* 0x000fc800078e0212 */
[----:B------:R-:W-:-:S04]  /*1280*/  IMAD R82, R0, 0x2, R31 ;  /* 0x0000000200527824 */ /* 0x000fc800078e021f */
[----:B------:R-:W-:-:S05]  /*1290*/  IMAD R25, R0, 0x2, R82 ;  /* 0x0000000200197824 */ /* 0x000fca00078e0252 */
[----:B------:R-:W-:-:S05]  /*12a0*/  LEA R11, R0, R25, 0x1 ;  /* 0x00000019000b7211 */ /* 0x000fca00078e08ff */
[----:B------:R-:W-:Y:S01]  /*12b0*/  IMAD R26, R0, 0x2, R11 ;  /* 0x00000002001a7824 */ /* 0x000fe200078e020b */
[----:B0-----:R-:W-:-:S03]  /*12c0*/  LEA R8, P0, R18, R2, 0x1 ;  /* 0x0000000212087211 */ /* 0x001fc600078008ff */
[----:B------:R-:W-:Y:S01]  /*12d0*/  IMAD R43, R0, 0x2, R26 ;  /* 0x00000002002b7824 */ /* 0x000fe200078e021a */
[-C--:B------:R-:W-:Y:S02]  /*12e0*/  LEA.HI.X.SX32 R9, R18, R55.reuse, 0x1, P0 ;  /* 0x0000003712097211 */ /* 0x080fe400000f0eff */
[-C--:B------:R-:W-:Y:S01]  /*12f0*/  LEA R6, P0, R31, R2.reuse, 0x1 ;  /* 0x000000021f067211 */ /* 0x080fe200078008ff */
[C---:B------:R-:W-:Y:S01]  /*1300*/  IMAD R12, R0.reuse, 0x2, R43 ;  /* 0x00000002000c7824 */ /* 0x040fe200078e022b */
[----:B-1----:R-:W-:Y:S01]  /*1310*/  LEA R4, P1, R25, R2, 0x1 ;  /* 0x0000000219047211 */ /* 0x002fe200078208ff */
[----:B------:R0:W4:Y:S01]  /*1320*/  LDG.E.U16 R58, desc[UR12][R8.64] ;  /* 0x0000000c083a7981 */ /* 0x000122000c1e1500 */
[-C--:B------:R-:W-:Y:S02]  /*1330*/  LEA.HI.X.SX32 R7, R31, R55.reuse, 0x1, P0 ;  /* 0x000000371f077211 */ /* 0x080fe400000f0eff */
[C---:B------:R-:W-:Y:S02]  /*1340*/  LEA R3, R0.reuse, R12, 0x1 ;  /* 0x0000000c00037211 */ /* 0x040fe400078e08ff */
[----:B------:R-:W-:Y:S01]  /*1350*/  LEA.HI.X.SX32 R5, R25, R55, 0x1, P1 ;  /* 0x0000003719057211 */ /* 0x000fe200008f0eff */
[----:B------:R1:W-:Y:S01]  /*1360*/  STL [R1+0x2a4], R57 ;  /* 0x0002a43901007387 */ /* 0x0003e20000100800 */
[----:B0-----:R-:W-:Y:S01]  /*1370*/  LEA R8, P0, R11, R2, 0x1 ;  /* 0x000000020b087211 */ /* 0x001fe200078008ff */
[----:B------:R-:W-:-:S03]  /*1380*/  IMAD R32, R0, 0x2, R3 ;  /* 0x0000000200207824 */ /* 0x000fc600078e0203 */
[----:B------:R-:W-:Y:S01]  /*1390*/  LEA.HI.X.SX32 R9, R11, R55, 0x1, P0 ;  /* 0x000000370b097211 */ /* 0x000fe200000f0eff */
[----:B-1----:R0:W4:Y:S01]  /*13a0*/  LDG.E.U16 R57, desc[UR12][R6.64] ;  /* 0x0000000c06397981 */ /* 0x002122000c1e1500 */
[----:B------:R-:W-:Y:S01]  /*13b0*/  IMAD R44, R0, 0x2, R32 ;  /* 0x00000002002c7824 */ /* 0x000fe200078e0220 */
[----:B0-----:R-:W-:-:S03]  /*13c0*/  LEA R6, P0, R26, R2, 0x1 ;  /* 0x000000021a067211 */ /* 0x001fc600078008ff */
[----:B------:R-:W-:Y:S01]  /*13d0*/  IMAD R19, R0, 0x2, R44 ;  /* 0x0000000200137824 */ /* 0x000fe200078e022c */
[----:B------:R-:W-:-:S04]  /*13e0*/  LEA.HI.X.SX32 R7, R26, R55, 0x1, P0 ;  /* 0x000000371a077211 */ /* 0x000fc800000f0eff */
[----:B------:R-:W-:Y:S01]  /*13f0*/  LEA R13, R0, R19, 0x1 ;  /* 0x00000013000d7211 */ /* 0x000fe200078e08ff */
[----:B--2---:R-:W-:Y:S04]  /*1400*/  STL [R1+0x1e8], R38 ;  /* 0x0001e82601007387 */ /* 0x004fe80000100800 */
[----:B------:R0:W-:Y:S04]  /*1410*/  STL [R1+0x26c], R54 ;  /* 0x00026c3601007387 */ /* 0x0001e80000100800 */
[----:B0-----:R0:W2:Y:S04]  /*1420*/  LDG.E.U16 R54, desc[UR12][R4.64] ;  /* 0x0000000c04367981 */ /* 0x0010a8000c1e1500 */
[----:B------:R1:W-:Y:S01]  /*1430*/  STL [R1+0x294], R53 ;  /* 0x0002943501007387 */ /* 0x0003e20000100800 */
[----:B0-----:R-:W-:-:S03]  /*1440*/  LEA R4, P1, R12, R2, 0x1 ;  /* 0x000000020c047211 */ /* 0x001fc600078208ff */
[----:B-1----:R0:W2:Y:S01]  /*1450*/  LDG.E.U16 R53, desc[UR12][R8.64] ;  /* 0x0000000c08357981 */ /* 0x0020a2000c1e1500 */
[----:B------:R-:W-:-:S03]  /*1460*/  LEA.HI.X.SX32 R5, R12, R55, 0x1, P1 ;  /* 0x000000370c057211 */ /* 0x000fc600008f0eff */
[----:B---3--:R1:W-:Y:S01]  /*1470*/  STL [R1+0x1e0], R52 ;  /* 0x0001e03401007387 */ /* 0x0083e20000100800 */
[----:B0-----:R-:W-:-:S03]  /*1480*/  LEA R8, P0, R3, R2, 0x1 ;  /* 0x0000000203087211 */ /* 0x001fc600078008ff */
[----:B-1----:R0:W3:Y:S01]  /*1490*/  LDG.E.U16 R52, desc[UR12][R6.64] ;  /* 0x0000000c06347981 */ /* 0x0020e2000c1e1500 */
[----:B------:R-:W-:-:S03]  /*14a0*/  LEA.HI.X.SX32 R9, R3, R55, 0x1, P0 ;  /* 0x0000003703097211 */ /* 0x000fc600000f0eff */
[----:B-----5:R1:W-:Y:S01]  /*14b0*/  STL [R1+0x268], R50 ;  /* 0x0002683201007387 */ /* 0x0203e20000100800 */
[----:B0-----:R-:W-:-:S03]  /*14c0*/  LEA R6, P0, R32, R2, 0x1 ;  /* 0x0000000220067211 */ /* 0x001fc600078008ff */
[----:B----4-:R-:W-:Y:S04]  /*14d0*/  STL [R1+0x284], R59 ;  /* 0x0002843b01007387 */ /* 0x010fe80000100800 */
[----:B-1----:R0:W4:Y:S01]  /*14e0*/  LDG.E.U16 R50, desc[UR12][R4.64] ;  /* 0x0000000c04327981 */ /* 0x002122000c1e1500 */
[----:B------:R-:W-:-:S03]  /*14f0*/  LEA.HI.X.SX32 R7, R32, R55, 0x1, P0 ;  /* 0x0000003720077211 */ /* 0x000fc600000f0eff */
[----:B------:R1:W-:Y:S04]  /*1500*/  STL [R1+0x1d8], R51 ;  /* 0x0001d83301007387 */ /* 0x0003e80000100800 */
[----:B------:R-:W5:Y:S01]  /*1510*/  LDG.E.U16 R63, desc[UR12][R6.64] ;  /* 0x0000000c063f7981 */ /* 0x000f62000c1e1500 */
[----:B0-----:R-:W-:-:S03]  /*1520*/  LEA R4, P1, R19, R2, 0x1 ;  /* 0x0000000213047211 */ /* 0x001fc600078208ff */
[----:B-1----:R0:W5:Y:S01]  /*1530*/  LDG.E.U16 R51, desc[UR12][R8.64] ;  /* 0x0000000c08337981 */ /* 0x002162000c1e1500 */
[----:B------:R-:W-:-:S05]  /*1540*/  LEA.HI.X.SX32 R5, R19, R55, 0x1, P1 ;  /* 0x0000003713057211 */ /* 0x000fca00008f0eff */
        /* <DEDUP_REMOVED lines=11> */
[----:B------:R-:W-:Y:S01]  /*1600*/  IMAD R47, R0, 0x2, R40 ;  /* 0x00000002002f7824 */ /* 0x000fe200078e0228 */
[-C--:B-1----:R-:W-:Y:S02]  /*1610*/  LEA R4, P1, R20, R2.reuse, 0x1 ;  /* 0x0000000214047211 */ /* 0x082fe400078208ff */
[----:B------:R-:W-:Y:S02]  /*1620*/  LEA.HI.X.SX32 R7, R33, R55, 0x1, P0 ;  /* 0x0000003721077211 */ /* 0x000fe400000f0eff */
[----:B------:R-:W-:Y:S02]  /*1630*/  LEA R21, R0, R47, 0x1 ;  /* 0x0000002f00157211 */ /* 0x000fe400078e08ff */
[----:B------:R-:W-:Y:S02]  /*1640*/  LEA.HI.X.SX32 R5, R20, R55, 0x1, P1 ;  /* 0x0000003714057211 */ /* 0x000fe400008f0eff */
[----:B0-----:R-:W-:Y:S01]  /*1650*/  LEA R8, P0, R14, R2, 0x1 ;  /* 0x000000020e087211 */ /* 0x001fe200078008ff */
[----:B------:R-:W-:Y:S01]  /*1660*/  STL [R1+0x260], R58 ;  /* 0x0002603a01007387 */ /* 0x000fe20000100800 */
[----:B------:R-:W-:-:S02]  /*1670*/  IMAD R27, R0, 0x2, R21 ;  /* 0x00000002001b7824 */ /* 0x000fc400078e0215 */
[----:B------:R-:W-:Y:S01]  /*1680*/  LEA.HI.X.SX32 R9, R14, R55, 0x1, P0 ;  /* 0x000000370e097211 */ /* 0x000fe200000f0eff */
[----:B------:R0:W-:Y:S01]  /*1690*/  STL [R1+0x274], R57 ;  /* 0x0002743901007387 */ /* 0x0001e20000100800 */
[----:B------:R-:W-:-:S03]  /*16a0*/  IMAD R41, R0, 0x2, R27 ;  /* 0x0000000200297824 */ /* 0x000fc600078e021b */
[----:B0-----:R0:W5:Y:S01]  /*16b0*/  LDG.E.U16 R57, desc[UR12][R6.64] ;  /* 0x0000000c06397981 */ /* 0x001162000c1e1500 */
[----:B------:R-:W-:Y:S01]  /*16c0*/  IMAD R46, R0, 0x2, R41 ;  /* 0x00000002002e7824 */ /* 0x000fe200078e0229 */
[----:B0-----:R-:W-:-:S04]  /*16d0*/  LEA R6, P0, R34, R2, 0x1 ;  /* 0x0000000222067211 */ /* 0x001fc800078008ff */
[----:B------:R-:W-:Y:S02]  /*16e0*/  LEA.HI.X.SX32 R7, R34, R55, 0x1, P0 ;  /* 0x0000003722077211 */ /* 0x000fe400000f0eff */
[----:B------:R-:W-:-:S03]  /*16f0*/  LEA R22, R0, R46, 0x1 ;  /* 0x0000002e00167211 */ /* 0x000fc600078e08ff */
[----:B------:R-:W5:Y:S02]  /*1700*/  LDG.E.U16 R64, desc[UR12][R6.64] ;  /* 0x0000000c06407981 */ /* 0x000f64000c1e1500 */
[----:B------:R-:W-:Y:S02]  /*1710*/  IMAD R28, R0, 0x2, R22 ;  /* 0x00000002001c7824 */ /* 0x000fe400078e0216 */
[----:B--2---:R0:W-:Y:S04]  /*1720*/  STL [R1+0x1d0], R54 ;  /* 0x0001d03601007387 */ /* 0x0041e80000100800 */
[----:B0-----:R0:W2:Y:S04]  /*1730*/  LDG.E.U16 R54, desc[UR12][R4.64] ;  /* 0x0000000c04367981 */ /* 0x0010a8000c1e1500 */
[----:B------:R-:W-:Y:S01]  /*1740*/  STL [R1+0x25c], R53 ;  /* 0x00025c3501007387 */ /* 0x000fe20000100800 */
[----:B0-----:R-:W-:-:S04]  /*1750*/  LEA R4, P1, R47, R2, 0x1 ;  /* 0x000000022f047211 */ /* 0x001fc800078208ff */
[----:B------:R-:W-:Y:S01]  /*1760*/  LEA.HI.X.SX32 R5, R47, R55, 0x1, P1 ;  /* 0x000000372f057211 */ /* 0x000fe200008f0eff */
[----:B---3--:R-:W-:Y:S04]  /*1770*/  STL [R1+0x264], R52 ;  /* 0x0002643401007387 */ /* 0x008fe80000100800 */
[----:B----4-:R0:W-:Y:S04]  /*1780*/  STL [R1+0x1c8], R50 ;  /* 0x0001c83201007387 */ /* 0x0101e80000100800 */
[----:B0-----:R0:W3:Y:S04]  /*1790*/  LDG.E.U16 R50, desc[UR12][R8.64] ;  /* 0x0000000c08327981 */ /* 0x0010e8000c1e1500 */
[----:B-----5:R1:W-:Y:S01]  /*17a0*/  STL [R1+0x258], R51 ;  /* 0x0002583301007387 */ /* 0x0203e20000100800 */
[----:B0-----:R-:W-:-:S04]  /*17b0*/  LEA R8, P0, R21, R2, 0x1 ;  /* 0x0000000215087211 */ /* 0x001fc800078008ff */
[----:B------:R-:W-:Y:S01]  /*17c0*/  LEA.HI.X.SX32 R9, R21, R55, 0x1, P0 ;  /* 0x0000003715097211 */ /* 0x000fe200000f0eff */
[----:B-1----:R0:W4:Y:S01]  /*17d0*/  LDG.E.U16 R51, desc[UR12][R4.64] ;  /* 0x0000000c04337981 */ /* 0x002122000c1e1500 */
[----:B------:R-:W-:-:S03]  /*17e0*/  LEA R6, P0, R27, R2, 0x1 ;  /* 0x000000021b067211 */ /* 0x000fc600078008ff */
[----:B------:R-:W-:Y:S01]  /*17f0*/  STL [R1+0x254], R63 ;  /* 0x0002543f01007387 */ /* 0x000fe20000100800 */
[-C--:B------:R-:W-:Y:S02]  /*1800*/  LEA.HI.X.SX32 R7, R27, R55.reuse, 0x1, P0 ;  /* 0x000000371b077211 */ /* 0x080fe400000f0eff */
[CC--:B0-----:R-:W-:Y:S01]  /*1810*/  LEA R4, P1, R46.reuse, R2.reuse, 0x1 ;  /* 0x000000022e047211 */ /* 0x0c1fe200078208ff */
[----:B------:R0:W-:Y:S03]  /*1820*/  STL [R1+0x1c0], R62 ;  /* 0x0001c03e01007387 */ /* 0x0001e60000100800 */
[----:B------:R-:W-:Y:S01]  /*1830*/  LEA.HI.X.SX32 R5, R46, R55, 0x1, P1 ;  /* 0x000000372e057211 */ /* 0x000fe200008f0eff */
[----:B------:R-:W5:Y:S04]  /*1840*/  LDG.E.U16 R67, desc[UR12][R6.64] ;  /* 0x0000000c06437981 */ /* 0x000f68000c1e1500 */
[----:B0-----:R0:W5:Y:S04]  /*1850*/  LDG.E.U16 R62, desc[UR12][R8.64] ;  /* 0x0000000c083e7981 */ /* 0x001168000c1e1500 */
[----:B------:R1:W-:Y:S01]  /*1860*/  STL [R1+0x24c], R61 ;  /* 0x00024c3d01007387 */ /* 0x0003e20000100800 */
[----:B0-----:R-:W-:-:S04]  /*1870*/  LEA R8, P0, R22, R2, 0x1 ;  /* 0x0000000216087211 */ /* 0x001fc800078008ff */
[----:B------:R-:W-:Y:S01]  /*1880*/  LEA.HI.X.SX32 R9, R22, R55, 0x1, P0 ;  /* 0x0000003716097211 */ /* 0x000fe200000f0eff */
[----:B-1----:R0:W5:Y:S01]  /*1890*/  LDG.E.U16 R61, desc[UR12][R4.64] ;  /* 0x0000000c043d7981 */ /* 0x002162000c1e1500 */
[----:B------:R-:W-:-:S03]  /*18a0*/  LEA R6, P0, R28, R2, 0x1 ;  /* 0x000000021c067211 */ /* 0x000fc600078008ff */
[----:B------:R1:W5:Y:S01]  /*18b0*/  LDG.E.U16 R65, desc[UR12][R8.64] ;  /* 0x0000000c08417981 */ /* 0x000362000c1e1500 */
[----:B------:R-:W-:-:S05]  /*18c0*/  LEA.HI.X.SX32 R7, R28, R55, 0x1, P0 ;  /* 0x000000371c077211 */ /* 0x000fca00000f0eff */
[----:B------:R0:W5:Y:S01]  /*18d0*/  LDG.E.U16 R63, desc[UR12][R6.64] ;  /* 0x0000000c063f7981 */ /* 0x000162000c1e1500 */
[----:B------:R-:W-:-:S04]  /*18e0*/  IMAD R42, R0, 0x2, R28 ;  /* 0x00000002002a7824 */ /* 0x000fc800078e021c */
[----:B------:R-:W-:-:S05]  /*18f0*/  IMAD R49, R0, 0x2, R42 ;  /* 0x0000000200317824 */ /* 0x000fca00078e022a */
[----:B------:R-:W-:-:S05]  /*1900*/  LEA R15, R0, R49, 0x1 ;  /* 0x00000031000f7211 */ /* 0x000fca00078e08ff */
[----:B------:R-:W-:-:S04]  /*1910*/  IMAD R29, R0, 0x2, R15 ;  /* 0x00000002001d7824 */ /* 0x000fc800078e020f */
[----:B------:R-:W-:-:S04]  /*1920*/  IMAD R35, R0, 0x2, R29 ;  /* 0x0000000200237824 */ /* 0x000fc800078e021d */
[C---:B------:R-:W-:Y:S01]  /*1930*/  IMAD R16, R0.reuse, 0x2, R35 ;  /* 0x0000000200107824 */ /* 0x040fe200078e0223 */
[-C--:B0-----:R-:W-:Y:S02]  /*1940*/  LEA R4, P1, R49, R2.reuse, 0x1 ;  /* 0x0000000231047211 */ /* 0x081fe400078208ff */
[----:B-1----:R-:W-:Y:S02]  /*1950*/  LEA R8, P0, R15, R2, 0x1 ;  /* 0x000000020f087211 */ /* 0x002fe400078008ff */
[C---:B------:R-:W-:Y:S02]  /*1960*/  LEA R10, R0.reuse, R16, 0x1 ;  /* 0x00000010000a7211 */ /* 0x040fe400078e08ff */
[-C--:B------:R-:W-:Y:S02]  /*1970*/  LEA.HI.X.SX32 R5, R49, R55.reuse, 0x1, P1 ;  /* 0x0000003731057211 */ /* 0x080fe400008f0eff */
[-C--:B------:R-:W-:Y:S01]  /*1980*/  LEA.HI.X.SX32 R9, R15, R55.reuse, 0x1, P0 ;  /* 0x000000370f097211 */ /* 0x080fe200000f0eff */
[C---:B------:R-:W-:Y:S01]  /*1990*/  IMAD R30, R0.reuse, 0x2, R10 ;  /* 0x00000002001e7824 */ /* 0x040fe200078e020a */
[C---:B------:R-:W-:Y:S01]  /*19a0*/  LEA R6, P0, R29.reuse, R2, 0x1 ;  /* 0x000000021d067211 */ /* 0x040fe200078008ff */
[----:B------:R0:W-:Y:S02]  /*19b0*/  STL [R1+0x244], R57 ;  /* 0x0002443901007387 */ /* 0x0001e40000100800 */
[C---:B------:R-:W-:Y:S01]  /*19c0*/  IMAD R36, R0.reuse, 0x2, R30 ;  /* 0x0000000200247824 */ /* 0x040fe200078e021e */
[----:B------:R-:W-:Y:S01]  /*19d0*/  LEA.HI.X.SX32 R7, R29, R55, 0x1, P0 ;  /* 0x000000371d077211 */ /* 0x000fe200000f0eff */
[----:B------:R1:W5:Y:S02]  /*19e0*/  LDG.E.U16 R66, desc[UR12][R8.64] ;  /* 0x0000000c08427981 */ /* 0x000364000c1e1500 */
[----:B------:R-:W-:-:S02]  /*19f0*/  IMAD R48, R0, 0x2, R36 ;  /* 0x0000000200307824 */ /* 0x000fc400078e0224 */
[----:B0-----:R0:W5:Y:S01]  /*1a00*/  LDG.E.U16 R57, desc[UR12][R4.64] ;  /* 0x0000000c04397981 */ /* 0x001162000c1e1500 */
[-C--:B-1----:R-:W-:Y:S02]  /*1a10*/  LEA R8, P0, R10, R2.reuse, 0x1 ;  /* 0x000000020a087211 */ /* 0x082fe400078008ff */
[----:B0-----:R-:W-:Y:S02]  /*1a20*/  LEA R4, P1, R16, R2, 0x1 ;  /* 0x0000000210047211 */ /* 0x001fe400078208ff */
[-C--:B------:R-:W-:Y:S02]  /*1a30*/  LEA.HI.X.SX32 R9, R10, R55.reuse, 0x1, P0 ;  /* 0x000000370a097211 */ /* 0x080fe400000f0eff */
[----:B------:R-:W-:Y:S02]  /*1a40*/  LEA.HI.X.SX32 R5, R16, R55, 0x1, P1 ;  /* 0x0000003710057211 */ /* 0x000fe400008f0eff */
[----:B------:R-:W-:Y:S01]  /*1a50*/  LEA R17, R0, R48, 0x1 ;  /* 0x0000003000117211 */ /* 0x000fe200078e08ff */
[----:B--2---:R-:W-:Y:S04]  /*1a60*/  STL [R1+0x1b8], R54 ;  /* 0x0001b83601007387 */ /* 0x004fe80000100800 */
[----:B---3--:R-:W-:Y:S04]  /*1a70*/  STL [R1+0x23c], R50 ;  /* 0x00023c3201007387 */ /* 0x008fe80000100800 */
[----:B------:R0:W-:Y:S04]  /*1a80*/  STL [R1+0x234], R64 ;  /* 0x0002344001007387 */ /* 0x0001e80000100800 */
[----:B0-----:R0:W2:Y:S04]  /*1a90*/  LDG.E.U16 R64, desc[UR12][R6.64] ;  /* 0x0000000c06407981 */ /* 0x0010a8000c1e1500 */
[----:B----4-:R-:W-:Y:S01]  /*1aa0*/  STL [R1+0x1b0], R51 ;  /* 0x0001b03301007387 */ /* 0x010fe20000100800 */
[----:B0-----:R-:W-:-:S04]  /*1ab0*/  LEA R6, P0, R30, R2, 0x1 ;  /* 0x000000021e067211 */ /* 0x001fc800078008ff */
[----:B------:R-:W-:Y:S01]  /*1ac0*/  LEA.HI.X.SX32 R7, R30, R55, 0x1, P0 ;  /* 0x000000371e077211 */ /* 0x000fe200000f0eff */
[----:B-----5:R0:W-:Y:S04]  /*1ad0*/  STL [R1+0x22c], R62 ;  /* 0x00022c3e01007387 */ /* 0x0201e80000100800 */
[----:B------:R1:W-:Y:S04]  /*1ae0*/  STL [R1+0x224], R67 ;  /* 0x0002244301007387 */ /* 0x0003e80000100800 */
[----:B0-----:R0:W3:Y:S04]  /*1af0*/  LDG.E.U16 R62, desc[UR12][R4.64] ;  /* 0x0000000c043e7981 */ /* 0x0010e8000c1e1500 */
[----:B-1----:R-:W4:Y:S04]  /*1b00*/  LDG.E.U16 R67, desc[UR12][R6.64] ;  /* 0x0000000c06437981 */ /* 0x002f28000c1e1500 */
[----:B------:R1:W-:Y:S01]  /*1b10*/  STL [R1+0x1a8], R61 ;  /* 0x0001a83d01007387 */ /* 0x0003e20000100800 */
[----:B0-----:R-:W-:-:S04]  /*1b20*/  LEA R4, P1, R48, R2, 0x1 ;  /* 0x0000000230047211 */ /* 0x001fc800078208ff */
[-C--:B------:R-:W-:Y:S01]  /*1b30*/  LEA.HI.X.SX32 R5, R48, R55.reuse, 0x1, P1 ;  /* 0x0000003730057211 */ /* 0x080fe200008f0eff */
[----:B-1----:R0:W5:Y:S02]  /*1b40*/  LDG.E.U16 R61, desc[UR12][R8.64] ;  /* 0x0000000c083d7981 */ /* 0x002164000c1e1500 */
[C---:B0-----:R-:W-:Y:S02]  /*1b50*/  LEA R8, P0, R17.reuse, R2, 0x1 ;  /* 0x0000000211087211 */ /* 0x041fe400078008ff */
[----:B------:R0:W-:Y:S02]  /*1b60*/  STL [R1+0x21c], R65 ;  /* 0x00021c4101007387 */ /* 0x0001e40000100800 */
[----:B------:R-:W-:Y:S02]  /*1b70*/  LEA.HI.X.SX32 R9, R17, R55, 0x1, P0 ;  /* 0x0000003711097211 */ /* 0x000fe400000f0eff */
[----:B------:R1:W-:Y:S04]  /*1b80*/  STL [R1+0x214], R63 ;  /* 0x0002143f01007387 */ /* 0x0003e80000100800 */
[----:B0-----:R0:W4:Y:S04]  /*1b90*/  LDG.E.U16 R65, desc[UR12][R4.64] ;  /* 0x0000000c04417981 */ /* 0x001128000c1e1500 */
[----:B-1----:R1:W4:Y:S01]  /*1ba0*/  LDG.E.U16 R63, desc[UR12][R8.64] ;  /* 0x0000000c083f7981 */ /* 0x002322000c1e1500 */
[----:B------:R-:W-:-:S04]  /*1bb0*/  IMAD R23, R0, 0x2, R17 ;  /* 0x0000000200177824 */ /* 0x000fc800078e0211 */
[----:B------:R-:W-:-:S04]  /*1bc0*/  IMAD R37, R0, 0x2, R23 ;  /* 0x0000000200257824 */ /* 0x000fc800078e0217 */
[----:B------:R-:W-:-:S05]  /*1bd0*/  IMAD R56, R0, 0x2, R37 ;  /* 0x0000000200387824 */ /* 0x000fca00078e0225 */
[----:B------:R-:W-:-:S05]  /*1be0*/  LEA R18, R0, R56, 0x1 ;  /* 0x0000003800127211 */ /* 0x000fca00078e08ff */
[----:B------:R-:W-:-:S04]  /*1bf0*/  IMAD R24, R0, 0x2, R18 ;  /* 0x0000000200187824 */ /* 0x000fc800078e0212 */
[----:B------:R-:W-:-:S04]  /*1c00*/  IMAD R38, R0, 0x2, R24 ;  /* 0x0000000200267824 */ /* 0x000fc800078e0218 */
[----:B------:R-:W-:-:S05]  /*1c10*/  IMAD R60, R0, 0x2, R38 ;  /* 0x00000002003c7824 */ /* 0x000fca00078e0226 */
[----:B------:R-:W-:Y:S02]  /*1c20*/  LEA R11, R0, R60, 0x1 ;  /* 0x0000003c000b7211 */ /* 0x000fe400078e08ff */
[CC--:B------:R-:W-:Y:S02]  /*1c30*/  LEA R6, P0, R23.reuse, R2.reuse, 0x1 ;  /* 0x0000000217067211 */ /* 0x0c0fe400078008ff */
[-C--:B0-----:R-:W-:Y:S01]  /*1c40*/  LEA R4, P1, R56, R2.reuse, 0x1 ;  /* 0x0000000238047211 */ /* 0x081fe200078208ff */
[----:B------:R-:W-:Y:S01]  /*1c50*/  IMAD R25, R0, 0x2, R11 ;  /* 0x0000000200197824 */ /* 0x000fe200078e020b */
[-C--:B------:R-:W-:Y:S02]  /*1c60*/  LEA.HI.X.SX32 R7, R23, R55.reuse, 0x1, P0 ;  /* 0x0000003717077211 */ /* 0x080fe400000f0eff */
[-C--:B------:R-:W-:Y:S01]  /*1c70*/  LEA.HI.X.SX32 R5, R56, R55.reuse, 0x1, P1 ;  /* 0x0000003738057211 */ /* 0x080fe200008f0eff */
[----:B------:R-:W-:Y:S01]  /*1c80*/  IMAD R31, R0, 0x2, R25 ;  /* 0x00000002001f7824 */ /* 0x000fe200078e0219 */
[----:B-1----:R-:W-:Y:S01]  /*1c90*/  LEA R8, P0, R18, R2, 0x1 ;  /* 0x0000000212087211 */ /* 0x002fe200078008ff */
[----:B------:R0:W4:Y:S02]  /*1ca0*/  LDG.E.U16 R69, desc[UR12][R6.64] ;  /* 0x0000000c06457981 */ /* 0x000124000c1e1500 */
[----:B------:R-:W-:Y:S01]  /*1cb0*/  IMAD R12, R0, 0x2, R31 ;  /* 0x00000002000c7824 */ /* 0x000fe200078e021f */
[----:B------:R-:W-:Y:S01]  /*1cc0*/  LEA.HI.X.SX32 R9, R18, R55, 0x1, P0 ;  /* 0x0000003712097211 */ /* 0x000fe200000f0eff */
[----:B------:R1:W4:Y:S03]  /*1cd0*/  LDG.E.U16 R68, desc[UR12][R4.64] ;  /* 0x0000000c04447981 */ /* 0x000326000c1e1500 */
[----:B------:R-:W-:Y:S01]  /*1ce0*/  LEA R3, R0, R12, 0x1 ;  /* 0x0000000c00037211 */ /* 0x000fe200078e08ff */
[----:B------:R-:W-:Y:S01]  /*1cf0*/  STL [R1+0x1a0], R57 ;  /* 0x0001a03901007387 */ /* 0x000fe20000100800 */
[----:B0-----:R-:W-:-:S03]  /*1d00*/  LEA R6, P0, R24, R2, 0x1 ;  /* 0x0000000218067211 */ /* 0x001fc600078008ff */
[----:B------:R0:W-:Y:S01]  /*1d10*/  STL [R1+0x20c], R66 ;  /* 0x00020c4201007387 */ /* 0x0001e20000100800 */
[-C--:B-1----:R-:W-:Y:S02]  /*1d20*/  LEA R4, P1, R60, R2.reuse, 0x1 ;  /* 0x000000023c047211 */ /* 0x082fe400078208ff */
[-C--:B------:R-:W-:Y:S02]  /*1d30*/  LEA.HI.X.SX32 R7, R24, R55.reuse, 0x1, P0 ;  /* 0x0000003718077211 */ /* 0x080fe400000f0eff */
[----:B------:R-:W-:Y:S01]  /*1d40*/  LEA.HI.X.SX32 R5, R60, R55, 0x1, P1 ;  /* 0x000000373c057211 */ /* 0x000fe200008f0eff */
[----:B0-----:R0:W4:Y:S01]  /*1d50*/  LDG.E.U16 R66, desc[UR12][R8.64] ;  /* 0x0000000c08427981 */ /* 0x001122000c1e1500 */
[----:B------:R-:W-:Y:S01]  /*1d60*/  IMAD R26, R0, 0x2, R3 ;  /* 0x00000002001a7824 */ /* 0x000fe200078e0203 */
[----:B0-----:R-:W-:-:S03]  /*1d70*/  LEA R8, P0, R11, R2, 0x1 ;  /* 0x000000020b087211 */ /* 0x001fc600078008ff */
[----:B------:R-:W-:Y:S01]  /*1d80*/  IMAD R32, R0, 0x2, R26 ;  /* 0x0000000200207824 */ /* 0x000fe200078e021a */
[----:B------:R-:W-:-:S03]  /*1d90*/  LEA.HI.X.SX32 R9, R11, R55, 0x1, P0 ;  /* 0x000000370b097211 */ /* 0x000fc600000f0eff */
[----:B------:R-:W-:Y:S01]  /*1da0*/  IMAD R59, R0, 0x2, R32 ;  /* 0x00000002003b7824 */ /* 0x000fe200078e0220 */
[----:B--2---:R0:W-:Y:S04]  /*1db0*/  STL [R1+0x204], R64 ;  /* 0x0002044001007387 */ /* 0x0041e80000100800 */
[----:B0-----:R0:W2:Y:S02]  /*1dc0*/  LDG.E.U16 R64, desc[UR12][R6.64] ;  /* 0x0000000c06407981 */ /* 0x0010a4000c1e1500 */
[----:B0-----:R-:W-:-:S04]  /*1dd0*/  LEA R6, P0, R25, R2, 0x1 ;  /* 0x0000000219067211 */ /* 0x001fc800078008ff */
[----:B------:R-:W-:Y:S01]  /*1de0*/  LEA.HI.X.SX32 R7, R25, R55, 0x1, P0 ;  /* 0x0000003719077211 */ /* 0x000fe200000f0eff */
[----:B---3--:R0:W-:Y:S04]  /*1df0*/  STL [R1+0x198], R62 ;  /* 0x0001983e01007387 */ /* 0x0081e80000100800 */
[----:B0-----:R0:W3:Y:S04]  /*1e00*/  LDG.E.U16 R62, desc[UR12][R4.64] ;  /* 0x0000000c043e7981 */ /* 0x0010e8000c1e1500 */
[----:B-----5:R-:W-:Y:S01]  /*1e10*/  STL [R1+0x1fc], R61 ;  /* 0x0001fc3d01007387 */ /* 0x020fe20000100800 */
[----:B0-----:R-:W-:-:S03]  /*1e20*/  LEA R4, P1, R12, R2, 0x1 ;  /* 0x000000020c047211 */ /* 0x001fc600078208ff */
[----:B----4-:R0:W-:Y:S01]  /*1e30*/  STL [R1+0x1f4], R67 ;  /* 0x0001f44301007387 */ /* 0x0101e20000100800 */
[----:B------:R-:W-:-:S03]  /*1e40*/  LEA.HI.X.SX32 R5, R12, R55, 0x1, P1 ;  /* 0x000000370c057211 */ /* 0x000fc600008f0eff */
[----:B0-----:R0:W4:Y:S04]  /*1e50*/  LDG.E.U16 R67, desc[UR12][R8.64] ;  /* 0x0000000c08437981 */ /* 0x001128000c1e1500 */
[----:B------:R1:W-:Y:S01]  /*1e60*/  STL [R1+0x190], R65 ;  /* 0x0001904101007387 */ /* 0x0003e20000100800 */
[----:B0-----:R-:W-:-:S03]  /*1e70*/  LEA R8, P0, R3, R2, 0x1 ;  /* 0x0000000203087211 */ /* 0x001fc600078008ff */
[----:B------:R0:W-:Y:S01]  /*1e80*/  STL [R1+0x1ec], R63 ;  /* 0x0001ec3f01007387 */ /* 0x0001e20000100800 */
[----:B------:R-:W-:-:S03]  /*1e90*/  LEA.HI.X.SX32 R9, R3, R55, 0x1, P0 ;  /* 0x0000003703097211 */ /* 0x000fc600000f0eff */
[----:B-1----:R1:W5:Y:S04]  /*1ea0*/  LDG.E.U16 R65, desc[UR12][R6.64] ;  /* 0x0000000c06417981 */ /* 0x002368000c1e1500 */
[----:B0-----:R0:W5:Y:S04]  /*1eb0*/  LDG.E.U16 R63, desc[UR12][R4.64] ;  /* 0x0000000c043f7981 */ /* 0x001168000c1e1500 */
[----:B------:R0:W5:Y:S01]  /*1ec0*/  LDG.E.U16 R73, desc[UR12][R8.64] ;  /* 0x0000000c08497981 */ /* 0x000162000c1e1500 */
[-C--:B-1----:R-:W-:Y:S02]  /*1ed0*/  LEA R6, P0, R26, R2.reuse, 0x1 ;  /* 0x000000021a067211 */ /* 0x082fe400078008ff */
[----:B0-----:R-:W-:-:S02]  /*1ee0*/  LEA R4, P1, R59, R2, 0x1 ;  /* 0x000000023b047211 */ /* 0x001fc400078208ff */
[-C--:B------:R-:W-:Y:S02]  /*1ef0*/  LEA.HI.X.SX32 R7, R26, R55.reuse, 0x1, P0 ;  /* 0x000000371a077211 */ /* 0x080fe400000f0eff */
[----:B------:R-:W-:-:S03]  /*1f00*/  LEA.HI.X.SX32 R5, R59, R55, 0x1, P1 ;  /* 0x000000373b057211 */ /* 0x000fc600008f0eff */
[----:B------:R0:W5:Y:S04]  /*1f10*/  LDG.E.U16 R72, desc[UR12][R6.64] ;  /* 0x0000000c06487981 */ /* 0x000168000c1e1500 */
[----:B------:R1:W5:Y:S01]  /*1f20*/  LDG.E.U16 R71, desc[UR12][R4.64] ;  /* 0x0000000c04477981 */ /* 0x000362000c1e1500 */
[----:B------:R-:W-:-:S05]  /*1f30*/  LEA R13, R0, R59, 0x1 ;  /* 0x0000003b000d7211 */ /* 0x000fca00078e08ff */
[----:B------:R-:W-:-:S04]  /*1f40*/  IMAD R19, R0, 0x2, R13 ;  /* 0x0000000200137824 */ /* 0x000fc800078e020d */
[----:B------:R-:W-:-:S04]  /*1f50*/  IMAD R33, R0, 0x2, R19 ;  /* 0x0000000200217824 */ /* 0x000fc800078e0213 */
[----:B------:R-:W-:-:S05]  /*1f60*/  IMAD R58, R0, 0x2, R33 ;  /* 0x00000002003a7824 */ /* 0x000fca00078e0221 */
[----:B------:R-:W-:-:S05]  /*1f70*/  LEA R14, R0, R58, 0x1 ;  /* 0x0000003a000e7211 */ /* 0x000fca00078e08ff */
[----:B------:R-:W-:Y:S01]  /*1f80*/  IMAD R20, R0, 0x2, R14 ;  /* 0x0000000200147824 */ /* 0x000fe200078e020e */
[----:B------:R-:W-:-:S03]  /*1f90*/  LEA R8, P0, R13, R2, 0x1 ;  /* 0x000000020d087211 */ /* 0x000fc600078008ff */
[----:B------:R-:W-:Y:S01]  /*1fa0*/  IMAD R34, R0, 0x2, R20 ;  /* 0x0000000200227824 */ /* 0x000fe200078e0214 */
[----:B------:R-:W-:-:S03]  /*1fb0*/  LEA.HI.X.SX32 R9, R13, R55, 0x1, P0 ;  /* 0x000000370d097211 */ /* 0x000fc600000f0eff */
[----:B------:R-:W-:Y:S01]  /*1fc0*/  IMAD R53, R0, 0x2, R34 ;  /* 0x0000000200357824 */ /* 0x000fe200078e0222 */
[CC--:B0-----:R-:W-:Y:S01]  /*1fd0*/  LEA R6, P0, R19.reuse, R2.reuse, 0x1 ;  /* 0x0000000213067211 */ /* 0x0c1fe200078008ff */
[----:B------:R-:W-:Y:S01]  /*1fe0*/  STL [R1+0x1e4], R69 ;  /* 0x0001e44501007387 */ /* 0x000fe20000100800 */
[----:B-1----:R-:W-:Y:S02]  /*1ff0*/  LEA R4, P1, R58, R2, 0x1 ;  /* 0x000000023a047211 */ /* 0x002fe400078208ff */
[----:B------:R-:W-:Y:S01]  /*2000*/  LEA R52, R0, R53, 0x1 ;  /* 0x0000003500347211 */ /* 0x000fe200078e08ff */
[----:B------:R-:W-:Y:S01]  /*2010*/  STL [R1+0x188], R68 ;  /* 0x0001884401007387 */ /* 0x000fe20000100800 */
[----:B------:R-:W-:-:S03]  /*2020*/  LEA.HI.X.SX32 R7, R19, R55, 0x1, P0 ;  /* 0x0000003713077211 */ /* 0x000fc600000f0eff */
[----:B------:R0:W-:Y:S01]  /*2030*/  STL [R1+0x1dc], R66 ;  /* 0x0001dc4201007387 */ /* 0x0001e20000100800 */
[----:B------:R-:W-:Y:S01]  /*2040*/  IMAD R21, R0, 0x2, R52 ;  /* 0x0000000200157824 */ /* 0x000fe200078e0234 */
[----:B------:R-:W-:Y:S02]  /*2050*/  LEA.HI.X.SX32 R5, R58, R55, 0x1, P1 ;  /* 0x000000373a057211 */ /* 0x000fe400008f0eff */
[----:B0-----:R0:W5:Y:S01]  /*2060*/  LDG.E.U16 R66, desc[UR12][R8.64] ;  /* 0x0000000c08427981 */ /* 0x001162000c1e1500 */
[----:B------:R-:W-:-:S03]  /*2070*/  IMAD R27, R0, 0x2, R21 ;  /* 0x00000002001b7824 */ /* 0x000fc600078e0215 */
[----:B------:R1:W5:Y:S01]  /*2080*/  LDG.E.U16 R59, desc[UR12][R4.64] ;  /* 0x0000000c043b7981 */ /* 0x000362000c1e1500 */
[----:B0-----:R-:W-:-:S04]  /*2090*/  LEA R8, P0, R14, R2, 0x1 ;  /* 0x000000020e087211 */ /* 0x001fc800078008ff */
[-C--:B------:R-:W-:Y:S02]  /*20a0*/  LEA.HI.X.SX32 R9, R14, R55.reuse, 0x1, P0 ;  /* 0x000000370e097211 */ /* 0x080fe400000f0eff */
[C---:B-1----:R-:W-:Y:S01]  /*20b0*/  LEA R4, P1, R53.reuse, R2, 0x1 ;  /* 0x0000000235047211 */ /* 0x042fe200078208ff */
[C---:B------:R-:W-:Y:S02]  /*20c0*/  IMAD R46, R0.reuse, 0x2, R27 ;  /* 0x00000002002e7824 */ /* 0x040fe400078e021b */
[----:B------:R-:W5:Y:S01]  /*20d0*/  LDG.E.U16 R58, desc[UR12][R8.64] ;  /* 0x0000000c083a7981 */ /* 0x000f62000c1e1500 */
[----:B------:R-:W-:Y:S02]  /*20e0*/  LEA.HI.X.SX32 R5, R53, R55, 0x1, P1 ;  /* 0x0000003735057211 */ /* 0x000fe400008f0eff */
[----:B------:R-:W-:Y:S01]  /*20f0*/  LEA R47, R0, R46, 0x1 ;  /* 0x0000002e002f7211 */ /* 0x000fe200078e08ff */
[----:B--2---:R0:W-:Y:S04]  /*2100*/  STL [R1+0x1d4], R64 ;  /* 0x0001d44001007387 */ /* 0x0041e80000100800 */
[----:B0-----:R0:W2:Y:S02]  /*2110*/  LDG.E.U16 R64, desc[UR12][R6.64] ;  /* 0x0000000c06407981 */ /* 0x0010a4000c1e1500 */
[----:B0-----:R-:W-:-:S04]  /*2120*/  LEA R6, P0, R20, R2, 0x1 ;  /* 0x0000000214067211 */ /* 0x001fc800078008ff */
[-C--:B------:R-:W-:Y:S02]  /*2130*/  LEA.HI.X.SX32 R7, R20, R55.reuse, 0x1, P0 ;  /* 0x0000003714077211 */ /* 0x080fe400000f0eff */
[CC--:B------:R-:W-:Y:S01]  /*2140*/  LEA R8, P0, R52.reuse, R2.reuse, 0x1 ;  /* 0x0000000234087211 */ /* 0x0c0fe200078008ff */
[----:B---3--:R-:W-:Y:S03]  /*2150*/  STL [R1+0x180], R62 ;  /* 0x0001803e01007387 */ /* 0x008fe60000100800 */
[----:B------:R-:W-:Y:S01]  /*2160*/  LEA.HI.X.SX32 R9, R52, R55, 0x1, P0 ;  /* 0x0000003734097211 */ /* 0x000fe200000f0eff */
[----:B----4-:R-:W-:Y:S04]  /*2170*/  STL [R1+0x1cc], R67 ;  /* 0x0001cc4301007387 */ /* 0x010fe80000100800 */
[----:B-----5:R0:W-:Y:S04]  /*2180*/  STL [R1+0x1c4], R65 ;  /* 0x0001c44101007387 */ /* 0x0201e80000100800 */
[----:B------:R-:W-:Y:S04]  /*2190*/  STL [R1+0x178], R63 ;  /* 0x0001783f01007387 */ /* 0x000fe80000100800 */
[----:B------:R1:W-:Y:S04]  /*21a0*/  STL [R1+0x1bc], R73 ;  /* 0x0001bc4901007387 */ /* 0x0003e80000100800 */
[----:B0-----:R0:W3:Y:S04]  /*21b0*/  LDG.E.U16 R65, desc[UR12][R6.64] ;  /* 0x0000000c06417981 */ /* 0x0010e8000c1e1500 */
[----:B-1----:R1:W4:Y:S01]  /*21c0*/  LDG.E.U16 R73, desc[UR12][R4.64] ;  /* 0x0000000c04497981 */ /* 0x002322000c1e1500 */
[----:B0-----:R-:W-:-:S03]  /*21d0*/  LEA R6, P0, R21, R2, 0x1 ;  /* 0x0000000215067211 */ /* 0x001fc600078008ff */
[----:B------:R-:W-:Y:S01]  /*21e0*/  STL [R1+0x1b4], R72 ;  /* 0x0001b44801007387 */ /* 0x000fe20000100800 */
[----:B------:R-:W-:-:S03]  /*21f0*/  LEA.HI.X.SX32 R7, R21, R55, 0x1, P0 ;  /* 0x0000003715077211 */ /* 0x000fc600000f0eff */
[----:B------:R0:W-:Y:S01]  /*2200*/  STL [R1+0x170], R71 ;  /* 0x0001704701007387 */ /* 0x0001e20000100800 */
[----:B-1----:R-:W-:-:S03]  /*2210*/  LEA R4, P1, R46, R2, 0x1 ;  /* 0x000000022e047211 */ /* 0x002fc600078208ff */
[----:B------:R-:W5:Y:S01]  /*2220*/  LDG.E.U16 R74, desc[UR12][R6.64] ;  /* 0x0000000c064a7981 */ /* 0x000f62000c1e1500 */
[----:B------:R-:W-:-:S03]  /*2230*/  LEA.HI.X.SX32 R5, R46, R55, 0x1, P1 ;  /* 0x000000372e057211 */ /* 0x000fc600008f0eff */
        /* <DEDUP_REMOVED lines=15> */
[----:B------:R-:W-:Y:S01]  /*2330*/  LEA R10, R0, R51, 0x1 ;  /* 0x00000033000a7211 */ /* 0x000fe200078e08ff */
[----:B------:R-:W-:Y:S01]  /*2340*/  STL [R1+0x1ac], R66 ;  /* 0x0001ac4201007387 */ /* 0x000fe20000100800 */
[----:B------:R-:W-:Y:S02]  /*2350*/  LEA.HI.X.SX32 R5, R54, R55, 0x1, P1 ;  /* 0x0000003736057211 */ /* 0x000fe400008f0eff */
[----:B0-----:R-:W-:Y:S01]  /*2360*/  LEA R8, P0, R50, R2, 0x1 ;  /* 0x0000000232087211 */ /* 0x001fe200078008ff */
[----:B------:R-:W-:-:S03]  /*2370*/  IMAD R16, R0, 0x2, R10 ;  /* 0x0000000200107824 */ /* 0x000fc600078e020a */
[----:B------:R-:W-:Y:S01]  /*2380*/  LEA.HI.X.SX32 R9, R50, R55, 0x1, P0 ;  /* 0x0000003732097211 */ /* 0x000fe200000f0eff */
[----:B------:R-:W-:-:S04]  /*2390*/  IMAD R30, R0, 0x2, R16 ;  /* 0x00000002001e7824 */ /* 0x000fc800078e0210 */
[----:B------:R-:W5:Y:S01]  /*23a0*/  LDG.E.U16 R76, desc[UR12][R8.64] ;  /* 0x0000000c084c7981 */ /* 0x000f62000c1e1500 */
[----:B------:R-:W-:-:S03]  /*23b0*/  IMAD R48, R0, 0x2, R30 ;  /* 0x0000000200307824 */ /* 0x000fc600078e021e */
[----:B--2---:R-:W-:Y:S04]  /*23c0*/  STL [R1+0x1a4], R64 ;  /* 0x0001a44001007387 */ /* 0x004fe80000100800 */
[----:B------:R0:W-:Y:S04]  /*23d0*/  STL [R1+0x168], R59 ;  /* 0x0001683b01007387 */ /* 0x0001e80000100800 */
[----:B------:R1:W-:Y:S04]  /*23e0*/  STL [R1+0x19c], R58 ;  /* 0x00019c3a01007387 */ /* 0x0003e80000100800 */
[----:B0-----:R0:W2:Y:S04]  /*23f0*/  LDG.E.U16 R59, desc[UR12][R6.64] ;  /* 0x0000000c063b7981 */ /* 0x0010a8000c1e1500 */
[----:B-1----:R1:W2:Y:S01]  /*2400*/  LDG.E.U16 R58, desc[UR12][R4.64] ;  /* 0x0000000c043a7981 */ /* 0x0022a2000c1e1500 */
[----:B0-----:R-:W-:-:S02]  /*2410*/  LEA R6, P0, R15, R2, 0x1 ;  /* 0x000000020f067211 */ /* 0x001fc400078008ff */
[-C--:B-1----:R-:W-:Y:S02]  /*2420*/  LEA R4, P1, R51, R2.reuse, 0x1 ;  /* 0x0000000233047211 */ /* 0x082fe400078208ff */
[-C--:B------:R-:W-:Y:S02]  /*2430*/  LEA.HI.X.SX32 R7, R15, R55.reuse, 0x1, P0 ;  /* 0x000000370f077211 */ /* 0x080fe400000f0eff */
[----:B------:R-:W-:Y:S02]  /*2440*/  LEA.HI.X.SX32 R5, R51, R55, 0x1, P1 ;  /* 0x0000003733057211 */ /* 0x000fe400008f0eff */
[----:B------:R-:W-:-:S04]  /*2450*/  LEA R8, P0, R10, R2, 0x1 ;  /* 0x000000020a087211 */ /* 0x000fc800078008ff */
[----:B------:R-:W-:Y:S01]  /*2460*/  LEA.HI.X.SX32 R9, R10, R55, 0x1, P0 ;  /* 0x000000370a097211 */ /* 0x000fe200000f0eff */
[----:B---3--:R-:W-:Y:S04]  /*2470*/  STL [R1+0x194], R65 ;  /* 0x0001944101007387 */ /* 0x008fe80000100800 */
[----:B----4-:R0:W-:Y:S04]  /*2480*/  STL [R1+0x160], R73 ;  /* 0x0001604901007387 */ /* 0x0101e80000100800 */
[----:B0-----:R0:W3:Y:S04]  /*2490*/  LDG.E.U16 R73, desc[UR12][R6.64] ;  /* 0x0000000c06497981 */ /* 0x0010e8000c1e1500 */
[----:B-----5:R1:W-:Y:S01]  /*24a0*/  STL [R1+0x18c], R71 ;  /* 0x00018c4701007387 */ /* 0x0203e20000100800 */
[----:B0-----:R-:W-:-:S04]  /*24b0*/  LEA R6, P0, R16, R2, 0x1 ;  /* 0x0000000210067211 */ /* 0x001fc800078008ff */
[----:B------:R-:W-:Y:S01]  /*24c0*/  LEA.HI.X.SX32 R7, R16, R55, 0x1, P0 ;  /* 0x0000003710077211 */ /* 0x000fe200000f0eff */
[----:B-1----:R0:W4:Y:S04]  /*24d0*/  LDG.E.U16 R71, desc[UR12][R4.64] ;  /* 0x0000000c04477981 */ /* 0x002128000c1e1500 */
[----:B------:R1:W-:Y:S01]  /*24e0*/  STL [R1+0x184], R74 ;  /* 0x0001844a01007387 */ /* 0x0003e20000100800 */
[----:B0-----:R-:W-:-:S03]  /*24f0*/  LEA R4, P1, R48, R2, 0x1 ;  /* 0x0000000230047211 */ /* 0x001fc600078208ff */
[----:B------:R0:W-:Y:S01]  /*2500*/  STL [R1+0x158], R72 ;  /* 0x0001584801007387 */ /* 0x0001e20000100800 */
[----:B------:R-:W-:-:S03]  /*2510*/  LEA.HI.X.SX32 R5, R48, R55, 0x1, P1 ;  /* 0x0000003730057211 */ /* 0x000fc600008f0eff */
[----:B-1----:R1:W5:Y:S04]  /*2520*/  LDG.E.U16 R74, desc[UR12][R8.64] ;  /* 0x0000000c084a7981 */ /* 0x002368000c1e1500 */
[----:B------:R1:W-:Y:S04]  /*2530*/  STL [R1+0x17c], R75 ;  /* 0x00017c4b01007387 */ /* 0x0003e80000100800 */
[----:B0-----:R0:W5:Y:S04]  /*2540*/  LDG.E.U16 R72, desc[UR12][R6.64] ;  /* 0x0000000c06487981 */ /* 0x001168000c1e1500 */
[----:B-1----:R1:W5:Y:S01]  /*2550*/  LDG.E.U16 R75, desc[UR12][R4.64] ;  /* 0x0000000c044b7981 */ /* 0x002362000c1e1500 */
[----:B------:R-:W-:-:S05]  /*2560*/  LEA R49, R0, R48, 0x1 ;  /* 0x0000003000317211 */ /* 0x000fca00078e08ff */
[----:B------:R-:W-:-:S04]  /*2570*/  IMAD R17, R0, 0x2, R49 ;  /* 0x0000000200117824 */ /* 0x000fc800078e0231 */
[----:B------:R-:W-:-:S04]  /*2580*/  IMAD R23, R0, 0x2, R17 ;  /* 0x0000000200177824 */ /* 0x000fc800078e0211 */
[----:B------:R-:W-:Y:S01]  /*2590*/  IMAD R57, R0, 0x2, R23 ;  /* 0x0000000200397824 */ /* 0x000fe200078e0217 */
[----:B------:R-:W-:-:S04]  /*25a0*/  LEA R8, P0, R49, R2, 0x1 ;  /* 0x0000000231087211 */ /* 0x000fc800078008ff */
[C---:B------:R-:W-:Y:S02]  /*25b0*/  LEA R56, R0.reuse, R57, 0x1 ;  /* 0x0000003900387211 */ /* 0x040fe400078e08ff */
[-C--:B------:R-:W-:Y:S02]  /*25c0*/  LEA.HI.X.SX32 R9, R49, R55.reuse, 0x1, P0 ;  /* 0x0000003731097211 */ /* 0x080fe400000f0eff */
[-C--:B0-----:R-:W-:Y:S01]  /*25d0*/  LEA R6, P0, R17, R2.reuse, 0x1 ;  /* 0x0000000211067211 */ /* 0x081fe200078008ff */
[C---:B------:R-:W-:Y:S01]  /*25e0*/  IMAD R18, R0.reuse, 0x2, R56 ;  /* 0x0000000200127824 */ /* 0x040fe200078e0238 */
[----:B-1----:R-:W-:Y:S01]  /*25f0*/  LEA R4, P1, R57, R2, 0x1 ;  /* 0x0000000239047211 */ /* 0x002fe200078208ff */
[----:B------:R0:W5:Y:S01]  /*2600*/  LDG.E.U16 R81, desc[UR12][R8.64] ;  /* 0x0000000c08517981 */ /* 0x000162000c1e1500 */
[-C--:B------:R-:W-:Y:S01]  /*2610*/  LEA.HI.X.SX32 R7, R17, R55.reuse, 0x1, P0 ;  /* 0x0000003711077211 */ /* 0x080fe200000f0eff */
[----:B------:R-:W-:Y:S01]  /*2620*/  IMAD R24, R0, 0x2, R18 ;  /* 0x0000000200187824 */ /* 0x000fe200078e0212 */
[----:B------:R-:W-:-:S03]  /*2630*/  LEA.HI.X.SX32 R5, R57, R55, 0x1, P1 ;  /* 0x0000003739057211 */ /* 0x000fc600008f0eff */
[----:B------:R-:W-:Y:S01]  /*2640*/  IMAD R70, R0, 0x2, R24 ;  /* 0x0000000200467824 */ /* 0x000fe200078e0218 */
[----:B------:R1:W5:Y:S01]  /*2650*/  LDG.E.U16 R79, desc[UR12][R6.64] ;  /* 0x0000000c064f7981 */ /* 0x000362000c1e1500 */
[----:B0-----:R-:W-:-:S03]  /*2660*/  LEA R8, P0, R56, R2, 0x1 ;  /* 0x0000000238087211 */ /* 0x001fc600078008ff */
[----:B------:R-:W-:Y:S02]  /*2670*/  LEA R61, R0, R70, 0x1 ;  /* 0x00000046003d7211 */ /* 0x000fe400078e08ff */
[----:B------:R-:W-:Y:S02]  /*2680*/  LEA.HI.X.SX32 R9, R56, R55, 0x1, P0 ;  /* 0x0000003738097211 */ /* 0x000fe400000f0eff */
[----:B-1----:R-:W-:-:S04]  /*2690*/  LEA R6, P0, R18, R2, 0x1 ;  /* 0x0000000212067211 */ /* 0x002fc800078008ff */
[----:B------:R-:W-:Y:S01]  /*26a0*/  LEA.HI.X.SX32 R7, R18, R55, 0x1, P0 ;  /* 0x0000003712077211 */ /* 0x000fe200000f0eff */
[----:B--2---:R-:W-:Y:S04]  /*26b0*/  STL [R1+0x174], R59 ;  /* 0x0001743b01007387 */ /* 0x004fe80000100800 */
[----:B------:R-:W-:Y:S04]  /*26c0*/  STL [R1+0x150], R58 ;  /* 0x0001503a01007387 */ /* 0x000fe80000100800 */
[----:B------:R0:W-:Y:S04]  /*26d0*/  STL [R1+0x16c], R76 ;  /* 0x00016c4c01007387 */ /* 0x0001e80000100800 */
[----:B0-----:R0:W2:Y:S02]  /*26e0*/  LDG.E.U16 R76, desc[UR12][R4.64] ;  /* 0x0000000c044c7981 */ /* 0x0010a4000c1e1500 */
[----:B0-----:R-:W-:-:S04]  /*26f0*/  LEA R4, P1, R70, R2, 0x1 ;  /* 0x0000000246047211 */ /* 0x001fc800078208ff */
[----:B------:R-:W-:-:S05]  /*2700*/  LEA.HI.X.SX32 R5, R70, R55, 0x1, P1 ;  /* 0x0000003746057211 */ /* 0x000fca00008f0eff */
[----:B------:R-:W2:Y:S04]  /*2710*/  LDG.E.U16 R77, desc[UR12][R4.64] ;  /* 0x0000000c044d7981 */ /* 0x000ea8000c1e1500 */
[----:B---3--:R0:W-:Y:S04]  /*2720*/  STL [R1+0x164], R73 ;  /* 0x0001644901007387 */ /* 0x0081e80000100800 */
[----:B0-----:R0:W3:Y:S02]  /*2730*/  LDG.E.U16 R73, desc[UR12][R8.64] ;  /* 0x0000000c08497981 */ /* 0x0010e4000c1e1500 */
[----:B0-----:R-:W-:-:S02]  /*2740*/  LEA R8, P0, R61, R2, 0x1 ;  /* 0x000000023d087211 */ /* 0x001fc400078008ff */
[----:B----4-:R0:W-:Y:S02]  /*2750*/  STL [R1+0x148], R71 ;  /* 0x0001484701007387 */ /* 0x0101e40000100800 */
[----:B------:R-:W-:Y:S02]  /*2760*/  LEA.HI.X.SX32 R9, R61, R55, 0x1, P0 ;  /* 0x000000373d097211 */ /* 0x000fe400000f0eff */
[----:B0-----:R0:W4:Y:S04]  /*2770*/  LDG.E.U16 R71, desc[UR12][R6.64] ;  /* 0x0000000c06477981 */ /* 0x001128000c1e1500 */
[----:B-----5:R-:W-:Y:S04]  /*2780*/  STL [R1+0x15c], R74 ;  /* 0x00015c4a01007387 */ /* 0x020fe80000100800 */
[----:B------:R-:W-:Y:S04]  /*2790*/  STL [R1+0x154], R72 ;  /* 0x0001544801007387 */ /* 0x000fe80000100800 */
[----:B------:R1:W-:Y:S04]  /*27a0*/  STL [R1+0x140], R75 ;  /* 0x0001404b01007387 */ /* 0x0003e80000100800 */
[----:B-1----:R1:W5:Y:S01]  /*27b0*/  LDG.E.U16 R75, desc[UR12][R8.64] ;  /* 0x0000000c084b7981 */ /* 0x002362000c1e1500 */
[----:B------:R-:W-:-:S04]  /*27c0*/  IMAD R11, R0, 0x2, R61 ;  /* 0x00000002000b7824 */ /* 0x000fc800078e023d */
[----:B------:R-:W-:-:S04]  /*27d0*/  IMAD R25, R0, 0x2, R11 ;  /* 0x0000000200197824 */ /* 0x000fc800078e020b */
[----:B------:R-:W-:-:S05]  /*27e0*/  IMAD R60, R0, 0x2, R25 ;  /* 0x00000002003c7824 */ /* 0x000fca00078e0219 */
[----:B------:R-:W-:-:S05]  /*27f0*/  LEA R3, R0, R60, 0x1 ;  /* 0x0000003c00037211 */ /* 0x000fca00078e08ff */
[----:B------:R-:W-:-:S04]  /*2800*/  IMAD R12, R0, 0x2, R3 ;  /* 0x00000002000c7824 */ /* 0x000fc800078e0203 */
[----:B------:R-:W-:-:S04]  /*2810*/  IMAD R26, R0, 0x2, R12 ;  /* 0x00000002001a7824 */ /* 0x000fc800078e020c */
[----:B------:R-:W-:Y:S01]  /*2820*/  IMAD R69, R0, 0x2, R26 ;  /* 0x0000000200457824 */ /* 0x000fe200078e021a */
[CC--:B0-----:R-:W-:Y:S02]  /*2830*/  LEA R6, P0, R11.reuse, R2.reuse, 0x1 ;  /* 0x000000020b067211 */ /* 0x0c1fe400078008ff */
[-C--:B------:R-:W-:Y:S02]  /*2840*/  LEA R4, P1, R60, R2.reuse, 0x1 ;  /* 0x000000023c047211 */ /* 0x080fe400078208ff */
[----:B------:R-:W-:Y:S02]  /*2850*/  LEA R68, R0, R69, 0x1 ;  /* 0x0000004500447211 */ /* 0x000fe400078e08ff */
[-C--:B------:R-:W-:Y:S02]  /*2860*/  LEA.HI.X.SX32 R7, R11, R55.reuse, 0x1, P0 ;  /* 0x000000370b077211 */ /* 0x080fe400000f0eff */
[-C--:B------:R-:W-:Y:S01]  /*2870*/  LEA.HI.X.SX32 R5, R60, R55.reuse, 0x1, P1 ;  /* 0x000000373c057211 */ /* 0x080fe200008f0eff */
[C---:B------:R-:W-:Y:S01]  /*2880*/  IMAD R13, R0.reuse, 0x2, R68 ;  /* 0x00000002000d7824 */ /* 0x040fe200078e0244 */
[CC--:B-1----:R-:W-:Y:S01]  /*2890*/  LEA R8, P0, R3.reuse, R2.reuse, 0x1 ;  /* 0x0000000203087211 */ /* 0x0c2fe200078008ff */
[----:B------:R0:W5:Y:S02]  /*28a0*/  LDG.E.U16 R80, desc[UR12][R6.64] ;  /* 0x0000000c06507981 */ /* 0x000164000c1e1500 */
[C---:B------:R-:W-:Y:S01]  /*28b0*/  IMAD R19, R0.reuse, 0x2, R13 ;  /* 0x0000000200137824 */ /* 0x040fe200078e020d */
[-C--:B------:R-:W-:Y:S01]  /*28c0*/  LEA.HI.X.SX32 R9, R3, R55.reuse, 0x1, P0 ;  /* 0x0000003703097211 */ /* 0x080fe200000f0eff */
[----:B------:R1:W-:Y:S02]  /*28d0*/  STL [R1+0x14c], R81 ;  /* 0x00014c5101007387 */ /* 0x0003e40000100800 */
[----:B------:R-:W-:Y:S01]  /*28e0*/  IMAD R62, R0, 0x2, R19 ;  /* 0x00000002003e7824 */ /* 0x000fe200078e0213 */
[C---:B0-----:R-:W-:Y:S01]  /*28f0*/  LEA R6, P0, R12.reuse, R2, 0x1 ;  /* 0x000000020c067211 */ /* 0x041fe200078008ff */
[----:B------:R0:W-:Y:S04]  /*2900*/  STL [R1+0x144], R79 ;  /* 0x0001444f01007387 */ /* 0x0001e80000100800 */
[----:B-1----:R1:W5:Y:S01]  /*2910*/  LDG.E.U16 R81, desc[UR12][R4.64] ;  /* 0x0000000c04517981 */ /* 0x002362000c1e1500 */
[----:B------:R-:W-:-:S02]  /*2920*/  LEA.HI.X.SX32 R7, R12, R55, 0x1, P0 ;  /* 0x000000370c077211 */ /* 0x000fc400000f0eff */
[----:B------:R-:W-:Y:S01]  /*2930*/  LEA R67, R0, R62, 0x1 ;  /* 0x0000003e00437211 */ /* 0x000fe200078e08ff */
[----:B0-----:R0:W5:Y:S01]  /*2940*/  LDG.E.U16 R79, desc[UR12][R8.64] ;  /* 0x0000000c084f7981 */ /* 0x001162000c1e1500 */
[----:B-1----:R-:W-:-:S04]  /*2950*/  LEA R4, P1, R69, R2, 0x1 ;  /* 0x0000000245047211 */ /* 0x002fc800078208ff */
[-C--:B------:R-:W-:Y:S02]  /*2960*/  LEA.HI.X.SX32 R5, R69, R55.reuse, 0x1, P1 ;  /* 0x0000003745057211 */ /* 0x080fe400008f0eff */
[----:B0-----:R-:W-:Y:S01]  /*2970*/  LEA R8, P0, R68, R2, 0x1 ;  /* 0x0000000244087211 */ /* 0x001fe200078008ff */
[----:B------:R-:W-:Y:S02]  /*2980*/  IMAD R14, R0, 0x2, R67 ;  /* 0x00000002000e7824 */ /* 0x000fe400078e0243 */
[----:B------:R0:W5:Y:S01]  /*2990*/  LDG.E.U16 R70, desc[UR12][R4.64] ;  /* 0x0000000c04467981 */ /* 0x000162000c1e1500 */
[----:B------:R-:W-:Y:S01]  /*29a0*/  LEA.HI.X.SX32 R9, R68, R55, 0x1, P0 ;  /* 0x0000003744097211 */ /* 0x000fe200000f0eff */
[----:B------:R-:W-:-:S04]  /*29b0*/  IMAD R20, R0, 0x2, R14 ;  /* 0x0000000200147824 */ /* 0x000fc800078e020e */
[----:B------:R-:W5:Y:S01]  /*29c0*/  LDG.E.U16 R68, desc[UR12][R8.64] ;  /* 0x0000000c08447981 */ /* 0x000f62000c1e1500 */
[----:B0-----:R-:W-:-:S04]  /*29d0*/  LEA R4, P1, R62, R2, 0x1 ;  /* 0x000000023e047211 */ /* 0x001fc800078208ff */
[----:B------:R-:W-:Y:S01]  /*29e0*/  LEA.HI.X.SX32 R5, R62, R55, 0x1, P1 ;  /* 0x000000373e057211 */ /* 0x000fe200008f0eff */
[----:B------:R-:W-:Y:S01]  /*29f0*/  IMAD R63, R0, 0x2, R20 ;  /* 0x00000002003f7824 */ /* 0x000fe200078e0214 */
[----:B--2---:R0:W-:Y:S04]  /*2a00*/  STL [R1+0x138], R76 ;  /* 0x0001384c01007387 */ /* 0x0041e80000100800 */
[----:B0-----:R0:W2:Y:S02]  /*2a10*/  LDG.E.U16 R76, desc[UR12][R6.64] ;  /* 0x0000000c064c7981 */ /* 0x0010a4000c1e1500 */
[----:B0-----:R-:W-:-:S04]  /*2a20*/  LEA R6, P0, R13, R2, 0x1 ;  /* 0x000000020d067211 */ /* 0x001fc800078008ff */
[----:B------:R-:W-:Y:S02]  /*2a30*/  LEA.HI.X.SX32 R7, R13, R55, 0x1, P0 ;  /* 0x000000370d077211 */ /* 0x000fe400000f0eff */
[----:B------:R-:W-:-:S04]  /*2a40*/  LEA R8, P0, R67, R2, 0x1 ;  /* 0x0000000243087211 */ /* 0x000fc800078008ff */
[----:B------:R-:W-:-:S05]  /*2a50*/  LEA.HI.X.SX32 R9, R67, R55, 0x1, P0 ;  /* 0x0000003743097211 */ /* 0x000fca00000f0eff */
[----:B------:R-:W2:Y:S04]  /*2a60*/  LDG.E.U16 R69, desc[UR12][R8.64] ;  /* 0x0000000c08457981 */ /* 0x000ea8000c1e1500 */
[----:B---3--:R-:W-:Y:S04]  /*2a70*/  STL [R1+0x13c], R73 ;  /* 0x00013c4901007387 */ /* 0x008fe80000100800 */
[----:B----4-:R-:W-:Y:S04]  /*2a80*/  STL [R1+0x134], R71 ;  /* 0x0001344701007387 */ /* 0x010fe80000100800 */
[----:B------:R0:W-:Y:S04]  /*2a90*/  STL [R1+0x130], R77 ;  /* 0x0001304d01007387 */ /* 0x0001e80000100800 */
[----:B0-----:R0:W3:Y:S04]  /*2aa0*/  LDG.E.U16 R77, desc[UR12][R6.64] ;  /* 0x0000000c064d7981 */ /* 0x0010e8000c1e1500 */
[----:B-----5:R1:W-:Y:S01]  /*2ab0*/  STL [R1+0x12c], R75 ;  /* 0x00012c4b01007387 */ /* 0x0203e20000100800 */
[----:B0-----:R-:W-:-:S03]  /*2ac0*/  LEA R6, P0, R14, R2, 0x1 ;  /* 0x000000020e067211 */ /* 0x001fc600078008ff */
[----:B-1----:R0:W4:Y:S01]  /*2ad0*/  LDG.E.U16 R75, desc[UR12][R4.64] ;  /* 0x0000000c044b7981 */ /* 0x002122000c1e1500 */
[----:B------:R-:W-:-:S05]  /*2ae0*/  LEA.HI.X.SX32 R7, R14, R55, 0x1, P0 ;  /* 0x000000370e077211 */ /* 0x000fca00000f0eff */
[----:B------:R1:W5:Y:S01]  /*2af0*/  LDG.E.U16 R94, desc[UR12][R6.64] ;  /* 0x0000000c065e7981 */ /* 0x000362000c1e1500 */
[----:B0-----:R-:W-:-:S04]  /*2b00*/  LEA R4, P1, R63, R2, 0x1 ;  /* 0x000000023f047211 */ /* 0x001fc800078208ff */
[----:B------:R-:W-:-:S05]  /*2b10*/  LEA.HI.X.SX32 R5, R63, R55, 0x1, P1 ;  /* 0x000000373f057211 */ /* 0x000fca00008f0eff */
[----:B------:R0:W5:Y:S01]  /*2b20*/  LDG.E.U16 R67, desc[UR12][R4.64] ;  /* 0x0000000c04437981 */ /* 0x000162000c1e1500 */
[----:B------:R-:W-:-:S05]  /*2b30*/  LEA R52, R0, R63, 0x1 ;  /* 0x0000003f00347211 */ /* 0x000fca00078e08ff */
[----:B------:R-:W-:Y:S01]  /*2b40*/  IMAD R53, R0, 0x2, R52 ;  /* 0x0000000200357824 */ /* 0x000fe200078e0234 */
[----:B------:R-:W-:-:S03]  /*2b50*/  LEA R8, P0, R52, R2, 0x1 ;  /* 0x0000000234087211 */ /* 0x000fc600078008ff */
[----:B------:R-:W-:Y:S01]  /*2b60*/  IMAD R21, R0, 0x2, R53 ;  /* 0x0000000200157824 */ /* 0x000fe200078e0235 */
[----:B------:R-:W-:-:S03]  /*2b70*/  LEA.HI.X.SX32 R9, R52, R55, 0x1, P0 ;  /* 0x0000003734097211 */ /* 0x000fc600000f0eff */
[C---:B------:R-:W-:Y:S02]  /*2b80*/  IMAD R46, R0.reuse, 0x2, R21 ;  /* 0x00000002002e7824 */ /* 0x040fe400078e0215 */
[----:B------:R-:W5:Y:S03]  /*2b90*/  LDG.E.U16 R93, desc[UR12][R8.64] ;  /* 0x0000000c085d7981 */ /* 0x000f66000c1e1500 */
[----:B------:R-:W-:Y:S02]  /*2ba0*/  LEA R47, R0, R46, 0x1 ;  /* 0x0000002e002f7211 */ /* 0x000fe400078e08ff */
[----:B-1----:R-:W-:-:S03]  /*2bb0*/  LEA R6, P0, R53, R2, 0x1 ;  /* 0x0000000235067211 */ /* 0x002fc600078008ff */
[----:B------:R-:W-:Y:S01]  /*2bc0*/  IMAD R66, R0, 0x2, R47 ;  /* 0x0000000200427824 */ /* 0x000fe200078e022f */
[----:B0-----:R-:W-:-:S03]  /*2bd0*/  LEA R4, P1, R46, R2, 0x1 ;  /* 0x000000022e047211 */ /* 0x001fc600078208ff */
[----:B------:R-:W-:Y:S01]  /*2be0*/  IMAD R22, R0, 0x2, R66 ;  /* 0x0000000200167824 */ /* 0x000fe200078e0242 */
[-C--:B------:R-:W-:Y:S02]  /*2bf0*/  LEA.HI.X.SX32 R7, R53, R55.reuse, 0x1, P0 ;  /* 0x0000003735077211 */ /* 0x080fe400000f0eff */
[-C--:B------:R-:W-:Y:S01]  /*2c00*/  LEA.HI.X.SX32 R5, R46, R55.reuse, 0x1, P1 ;  /* 0x000000372e057211 */ /* 0x080fe200008f0eff */
[----:B------:R-:W-:Y:S01]  /*2c10*/  IMAD R64, R0, 0x2, R22 ;  /* 0x0000000200407824 */ /* 0x000fe200078e0216 */
[C---:B------:R-:W-:Y:S01]  /*2c20*/  LEA R46, P0, R47.reuse, R2, 0x1 ;  /* 0x000000022f2e7211 */ /* 0x040fe200078008ff */
[----:B------:R-:W-:Y:S04]  /*2c30*/  STL [R1+0x128], R80 ;  /* 0x0001285001007387 */ /* 0x000fe80000100800 */
[----:B------:R-:W-:Y:S01]  /*2c40*/  STL [R1+0x124], R81 ;  /* 0x0001245101007387 */ /* 0x000fe20000100800 */
[----:B------:R-:W-:-:S03]  /*2c50*/  LEA.HI.X.SX32 R47, R47, R55, 0x1, P0 ;  /* 0x000000372f2f7211 */ /* 0x000fc600000f0eff */
[----:B------:R0:W-:Y:S01]  /*2c60*/  STL [R1+0x120], R79 ;  /* 0x0001204f01007387 */ /* 0x0001e20000100800 */
[----:B------:R-:W-:-:S03]  /*2c70*/  LEA R50, R0, R64, 0x1 ;  /* 0x0000004000327211 */ /* 0x000fc600078e08ff */
[----:B0-----:R0:W5:Y:S02]  /*2c80*/  LDG.E.U16 R79, desc[UR12][R6.64] ;  /* 0x0000000c064f7981 */ /* 0x001164000c1e1500 */
[----:B------:R-:W-:Y:S01]  /*2c90*/  IMAD R65, R0, 0x2, R50 ;  /* 0x0000000200417824 */ /* 0x000fe200078e0232 */
[----:B0-----:R-:W-:-:S04]  /*2ca0*/  LEA R6, P0, R66, R2, 0x1 ;  /* 0x0000000242067211 */ /* 0x001fc800078008ff */
[----:B------:R-:W-:-:S05]  /*2cb0*/  LEA.HI.X.SX32 R7, R66, R55, 0x1, P0 ;  /* 0x0000003742077211 */ /* 0x000fca00000f0eff */
[----:B------:R-:W5:Y:S04]  /*2cc0*/  LDG.E.U16 R89, desc[UR12][R6.64] ;  /* 0x0000000c06597981 */ /* 0x000f68000c1e1500 */
[----:B--2---:R-:W-:Y:S04]  /*2cd0*/  STL [R1+0x11c], R76 ;  /* 0x00011c4c01007387 */ /* 0x004fe80000100800 */
[----:B------:R-:W-:Y:S04]  /*2ce0*/  STL [R1+0x118], R70 ;  /* 0x0001184601007387 */ /* 0x000fe80000100800 */
[----:B------:R0:W-:Y:S04]  /*2cf0*/  STL [R1+0x114], R68 ;  /* 0x0001144401007387 */ /* 0x0001e80000100800 */
[----:B0-----:R0:W2:Y:S02]  /*2d00*/  LDG.E.U16 R68, desc[UR12][R4.64] ;  /* 0x0000000c04447981 */ /* 0x0010a4000c1e1500 */
[----:B0-----:R-:W-:-:S04]  /*2d10*/  LEA R4, P1, R64, R2, 0x1 ;  /* 0x0000000240047211 */ /* 0x001fc800078208ff */
[----:B------:R-:W-:Y:S01]  /*2d20*/  LEA.HI.X.SX32 R5, R64, R55, 0x1, P1 ;  /* 0x0000003740057211 */ /* 0x000fe200008f0eff */
[----:B---3--:R-:W-:Y:S04]  /*2d30*/  STL [R1+0x110], R77 ;  /* 0x0001104d01007387 */ /* 0x008fe80000100800 */
[----:B----4-:R0:W-:Y:S04]  /*2d40*/  STL [R1+0x10c], R75 ;  /* 0x00010c4b01007387 */ /* 0x0101e80000100800 */
[----:B0-----:R0:W3:Y:S02]  /*2d50*/  LDG.E.U16 R75, desc[UR12][R46.64] ;  /* 0x0000000c2e4b7981 */ /* 0x0010e4000c1e1500 */
[----:B0-----:R-:W-:-:S04]  /*2d60*/  LEA R46, P0, R50, R2, 0x1 ;  /* 0x00000002322e7211 */ /* 0x001fc800078008ff */
[-C--:B------:R-:W-:Y:S02]  /*2d70*/  LEA.HI.X.SX32 R47, R50, R55.reuse, 0x1, P0 ;  /* 0x00000037322f7211 */ /* 0x080fe400000f0eff */
[C---:B------:R-:W-:Y:S01]  /*2d80*/  LEA R6, P0, R65.reuse, R2, 0x1 ;  /* 0x0000000241067211 */ /* 0x040fe200078008ff */
[----:B------:R0:W-:Y:S03]  /*2d90*/  STL [R1+0x108], R69 ;  /* 0x0001084501007387 */ /* 0x0001e60000100800 */
[----:B------:R-:W-:Y:S01]  /*2da0*/  LEA.HI.X.SX32 R7, R65, R55, 0x1, P0 ;  /* 0x0000003741077211 */ /* 0x000fe200000f0eff */
[----:B-----5:R-:W-:Y:S04]  /*2db0*/  STL [R1+0x104], R94 ;  /* 0x0001045e01007387 */ /* 0x020fe80000100800 */
[----:B------:R1:W-:Y:S04]  /*2dc0*/  STL [R1+0x100], R67 ;  /* 0x0001004301007387 */ /* 0x0003e80000100800 */
[----:B0-----:R-:W4:Y:S04]  /*2dd0*/  LDG.E.U16 R69, desc[UR12][R4.64] ;  /* 0x0000000c04457981 */ /* 0x001f28000c1e1500 */
[----:B------:R-:W5:Y:S04]  /*2de0*/  LDG.E.U16 R95, desc[UR12][R6.64] ;  /* 0x0000000c065f7981 */ /* 0x000f68000c1e1500 */
[----:B-1----:R0:W5:Y:S01]  /*2df0*/  LDG.E.U16 R67, desc[UR12][R46.64] ;  /* 0x0000000c2e437981 */ /* 0x002162000c1e1500 */
[----:B------:R-:W-:-:S04]  /*2e00*/  IMAD R15, R0, 0x2, R65 ;  /* 0x00000002000f7824 */ /* 0x000fc800078e0241 */
[----:B------:R-:W-:-:S05]  /*2e10*/  IMAD R54, R0, 0x2, R15 ;  /* 0x0000000200367824 */ /* 0x000fca00078e020f */
[----:B------:R-:W-:-:S04]  /*2e20*/  LEA R51, R0, R54, 0x1 ;  /* 0x0000003600337211 */ /* 0x000fc800078e08ff */
[CC--:B0-----:R-:W-:Y:S01]  /*2e30*/  LEA R46, P0, R51.reuse, R2.reuse, 0x1 ;  /* 0x00000002332e7211 */ /* 0x0c1fe200078008ff */
[----:B------:R-:W-:Y:S01]  /*2e40*/  IMAD R10, R0, 0x2, R51 ;  /* 0x00000002000a7824 */ /* 0x000fe200078e0233 */
[-C--:B------:R-:W-:Y:S02]  /*2e50*/  LEA R4, P1, R54, R2.reuse, 0x1 ;  /* 0x0000000236047211 */ /* 0x080fe400078208ff */
[-C--:B------:R-:W-:Y:S02]  /*2e60*/  LEA.HI.X.SX32 R47, R51, R55.reuse, 0x1, P0 ;  /* 0x00000037332f7211 */ /* 0x080fe400000f0eff */
[----:B------:R-:W-:Y:S02]  /*2e70*/  LEA R6, P0, R10, R2, 0x1 ;  /* 0x000000020a067211 */ /* 0x000fe400078008ff */
[-C--:B------:R-:W-:Y:S01]  /*2e80*/  LEA.HI.X.SX32 R5, R54, R55.reuse, 0x1, P1 ;  /* 0x0000003736057211 */ /* 0x080fe200008f0eff */
[----:B------:R-:W-:Y:S01]  /*2e90*/  IMAD R16, R0, 0x2, R10 ;  /* 0x0000000200107824 */ /* 0x000fe200078e020a */
[----:B------:R-:W-:Y:S01]  /*2ea0*/  LEA.HI.X.SX32 R7, R10, R55, 0x1, P0 ;  /* 0x000000370a077211 */ /* 0x000fe200000f0eff */
[----:B------:R0:W-:Y:S02]  /*2eb0*/  STL [R1+0xfc], R93 ;  /* 0x0000fc5d01007387 */ /* 0x0001e40000100800 */
[----:B------:R-:W-:-:S02]  /*2ec0*/  IMAD R48, R0, 0x2, R16 ;  /* 0x0000000200307824 */ /* 0x000fc400078e0210 */
[----:B------:R-:W5:Y:S04]  /*2ed0*/  LDG.E.U16 R98, desc[UR12][R46.64] ;  /* 0x0000000c2e627981 */ /* 0x000f68000c1e1500 */
[----:B------:R-:W5:Y:S04]  /*2ee0*/  LDG.E.U16 R96, desc[UR12][R6.64] ;  /* 0x0000000c06607981 */ /* 0x000f68000c1e1500 */
[----:B0-----:R0:W5:Y:S01]  /*2ef0*/  LDG.E.U16 R93, desc[UR12][R4.64] ;  /* 0x0000000c045d7981 */ /* 0x001162000c1e1500 */
[----:B------:R-:W-:-:S05]  /*2f00*/  LEA R49, R0, R48, 0x1 ;  /* 0x0000003000317211 */ /* 0x000fca00078e08ff */
[----:B------:R-:W-:Y:S01]  /*2f10*/  IMAD R59, R0, 0x2, R49 ;  /* 0x00000002003b7824 */ /* 0x000fe200078e0231 */
[----:B0-----:R-:W-:-:S03]  /*2f20*/  LEA R4, P1, R48, R2, 0x1 ;  /* 0x0000000230047211 */ /* 0x001fc600078208ff */
[----:B------:R-:W-:Y:S01]  /*2f30*/  IMAD R17, R0, 0x2, R59 ;  /* 0x0000000200117824 */ /* 0x000fe200078e023b */
[----:B------:R-:W-:-:S03]  /*2f40*/  LEA.HI.X.SX32 R5, R48, R55, 0x1, P1 ;  /* 0x0000003730057211 */ /* 0x000fc600008f0eff */
[----:B------:R-:W-:Y:S01]  /*2f50*/  IMAD R58, R0, 0x2, R17 ;  /* 0x00000002003a7824 */ /* 0x000fe200078e0211 */
[----:B------:R-:W-:-:S04]  /*2f60*/  LEA R48, P0, R49, R2, 0x1 ;  /* 0x0000000231307211 */ /* 0x000fc800078008ff */
[-C--:B------:R-:W-:Y:S02]  /*2f70*/  LEA.HI.X.SX32 R49, R49, R55.reuse, 0x1, P0 ;  /* 0x0000003731317211 */ /* 0x080fe400000f0eff */
[CC--:B------:R-:W-:Y:S02]  /*2f80*/  LEA R46, P0, R59.reuse, R2.reuse, 0x1 ;  /* 0x000000023b2e7211 */ /* 0x0c0fe400078008ff */
[----:B------:R-:W-:Y:S01]  /*2f90*/  LEA R6, P1, R58, R2, 0x1 ;  /* 0x000000023a067211 */ /* 0x000fe200078208ff */
[----:B------:R0:W-:Y:S01]  /*2fa0*/  STL [R1+0xf8], R79 ;  /* 0x0000f84f01007387 */ /* 0x0001e20000100800 */
[----:B------:R-:W-:Y:S02]  /*2fb0*/  LEA R56, R0, R58, 0x1 ;  /* 0x0000003a00387211 */ /* 0x000fe400078e08ff */
[-C--:B------:R-:W-:Y:S01]  /*2fc0*/  LEA.HI.X.SX32 R47, R59, R55.reuse, 0x1, P0 ;  /* 0x000000373b2f7211 */ /* 0x080fe200000f0eff */
[----:B------:R-:W5:Y:S01]  /*2fd0*/  LDG.E.U16 R94, desc[UR12][R48.64] ;  /* 0x0000000c305e7981 */ /* 0x000f62000c1e1500 */
[----:B------:R-:W-:-:S02]  /*2fe0*/  LEA.HI.X.SX32 R7, R58, R55, 0x1, P1 ;  /* 0x000000373a077211 */ /* 0x000fc400008f0eff */
[C---:B------:R-:W-:Y:S01]  /*2ff0*/  LEA R58, P0, R56.reuse, R2, 0x1 ;  /* 0x00000002383a7211 */ /* 0x040fe200078008ff */
[----:B------:R1:W5:Y:S03]  /*3000*/  LDG.E.U16 R97, desc[UR12][R46.64] ;  /* 0x0000000c2e617981 */ /* 0x000366000c1e1500 */
[----:B------:R-:W-:Y:S01]  /*3010*/  LEA.HI.X.SX32 R59, R56, R55, 0x1, P0 ;  /* 0x00000037383b7211 */ /* 0x000fe200000f0eff */
[----:B0-----:R-:W5:Y:S04]  /*3020*/  LDG.E.U16 R79, desc[UR12][R4.64] ;  /* 0x0000000c044f7981 */ /* 0x001f68000c1e1500 */
[----:B--2---:R-:W-:Y:S04]  /*3030*/  STL [R1+0xf4], R68 ;  /* 0x0000f44401007387 */ /* 0x004fe80000100800 */
[----:B---3--:R-:W-:Y:S04]  /*3040*/  STL [R1+0xf0], R75 ;  /* 0x0000f04b01007387 */ /* 0x008fe80000100800 */
[----:B------:R0:W-:Y:S04]  /*3050*/  STL [R1+0xec], R89 ;  /* 0x0000ec5901007387 */ /* 0x0001e80000100800 */
[----:B0-----:R-:W2:Y:S04]  /*3060*/  LDG.E.U16 R89, desc[UR12][R6.64] ;  /* 0x0000000c06597981 */ /* 0x001ea8000c1e1500 */
[----:B----4-:R-:W-:Y:S04]  /*3070*/  STL [R1+0xe8], R69 ;  /* 0x0000e84501007387 */ /* 0x010fe80000100800 */
[----:B-----5:R-:W-:Y:S04]  /*3080*/  STL [R1+0xe4], R67 ;  /* 0x0000e44301007387 */ /* 0x020fe80000100800 */
[----:B------:R0:W-:Y:S04]  /*3090*/  STL [R1+0xe0], R95 ;  /* 0x0000e05f01007387 */ /* 0x0001e80000100800 */
[----:B0-----:R0:W3:Y:S01]  /*30a0*/  LDG.E.U16 R95, desc[UR12][R58.64] ;  /* 0x0000000c3a5f7981 */ /* 0x0010e2000c1e1500 */
[----:B------:R-:W-:-:S04]  /*30b0*/  IMAD R57, R0, 0x2, R56 ;  /* 0x0000000200397824 */ /* 0x000fc800078e0238 */
[----:B------:R-:W-:-:S04]  /*30c0*/  IMAD R18, R0, 0x2, R57 ;  /* 0x0000000200127824 */ /* 0x000fc800078e0239 */
[----:B------:R-:W-:Y:S01]  /*30d0*/  IMAD R78, R0, 0x2, R18 ;  /* 0x00000002004e7824 */ /* 0x000fe200078e0212 */
[----:B------:R-:W-:-:S04]  /*30e0*/  LEA R56, P0, R57, R2, 0x1 ;  /* 0x0000000239387211 */ /* 0x000fc800078008ff */
[----:B------:R-:W-:Y:S02]  /*30f0*/  LEA R74, R0, R78, 0x1 ;  /* 0x0000004e004a7211 */ /* 0x000fe400078e08ff */
[----:B-1----:R-:W-:-:S03]  /*3100*/  LEA R46, P1, R78, R2, 0x1 ;  /* 0x000000024e2e7211 */ /* 0x002fc600078208ff */
[----:B------:R-:W-:Y:S01]  /*3110*/  IMAD R72, R0, 0x2, R74 ;  /* 0x0000000200487824 */ /* 0x000fe200078e024a */
[-C--:B------:R-:W-:Y:S02]  /*3120*/  LEA.HI.X.SX32 R57, R57, R55.reuse, 0x1, P0 ;  /* 0x0000003739397211 */ /* 0x080fe400000f0eff */
[----:B0-----:R-:W-:Y:S01]  /*3130*/  LEA R58, P0, R74, R2, 0x1 ;  /* 0x000000024a3a7211 */ /* 0x001fe200078008ff */
[----:B------:R-:W-:Y:S01]  /*3140*/  IMAD R11, R0, 0x2, R72 ;  /* 0x00000002000b7824 */ /* 0x000fe200078e0248 */
[-C--:B------:R-:W-:Y:S02]  /*3150*/  LEA.HI.X.SX32 R47, R78, R55.reuse, 0x1, P1 ;  /* 0x000000374e2f7211 */ /* 0x080fe400008f0eff */
[----:B------:R-:W-:Y:S01]  /*3160*/  LEA.HI.X.SX32 R59, R74, R55, 0x1, P0 ;  /* 0x000000374a3b7211 */ /* 0x000fe200000f0eff */
[C---:B------:R-:W-:Y:S01]  /*3170*/  IMAD R60, R0.reuse, 0x2, R11 ;  /* 0x00000002003c7824 */ /* 0x040fe200078e020b */
[----:B------:R0:W-:Y:S04]  /*3180*/  STL [R1+0xdc], R93 ;  /* 0x0000dc5d01007387 */ /* 0x0001e80000100800 */
[----:B------:R-:W-:Y:S01]  /*3190*/  STL [R1+0xd8], R98 ;  /* 0x0000d86201007387 */ /* 0x000fe20000100800 */
[----:B------:R-:W-:-:S03]  /*31a0*/  LEA R61, R0, R60, 0x1 ;  /* 0x0000003c003d7211 */ /* 0x000fc600078e08ff */
[----:B------:R-:W4:Y:S04]  /*31b0*/  LDG.E.U16 R4, desc[UR12][R46.64] ;  /* 0x0000000c2e047981 */ /* 0x000f28000c1e1500 */
[----:B0-----:R0:W5:Y:S04]  /*31c0*/  LDG.E.U16 R93, desc[UR12][R56.64] ;  /* 0x0000000c385d7981 */ /* 0x001168000c1e1500 */
[----:B------:R1:W-:Y:S01]  /*31d0*/  STL [R1+0xd4], R96 ;  /* 0x0000d46001007387 */ /* 0x0003e20000100800 */
[----:B------:R-:W-:-:S03]  /*31e0*/  IMAD R3, R0, 0x2, R61 ;  /* 0x0000000200037824 */ /* 0x000fc600078e023d */
[----:B-1----:R1:W4:Y:S01]  /*31f0*/  LDG.E.U16 R96, desc[UR12][R58.64] ;  /* 0x0000000c3a607981 */ /* 0x002322000c1e1500 */
[-C--:B0-----:R-:W-:Y:S01]  /*3200*/  LEA R56, P0, R72, R2.reuse, 0x1 ;  /* 0x0000000248387211 */ /* 0x081fe200078008ff */
[----:B------:R-:W-:Y:S01]  /*3210*/  IMAD R12, R0, 0x2, R3 ;  /* 0x00000002000c7824 */ /* 0x000fe200078e0203 */
[-C--:B------:R-:W-:Y:S02]  /*3220*/  LEA R46, P1, R60, R2.reuse, 0x1 ;  /* 0x000000023c2e7211 */ /* 0x080fe400078208ff */
[-C--:B------:R-:W-:Y:S01]  /*3230*/  LEA.HI.X.SX32 R57, R72, R55.reuse, 0x1, P0 ;  /* 0x0000003748397211 */ /* 0x080fe200000f0eff */
[----:B------:R-:W-:Y:S01]  /*3240*/  IMAD R85, R0, 0x2, R12 ;  /* 0x0000000200557824 */ /* 0x000fe200078e020c */
[----:B------:R-:W-:Y:S02]  /*3250*/  LEA.HI.X.SX32 R47, R60, R55, 0x1, P1 ;  /* 0x000000373c2f7211 */ /* 0x000fe400008f0eff */
[----:B------:R-:W-:Y:S01]  /*3260*/  LEA R60, P0, R61, R2, 0x1 ;  /* 0x000000023d3c7211 */ /* 0x000fe200078008ff */
[----:B------:R0:W4:Y:S01]  /*3270*/  LDG.E.U16 R100, desc[UR12][R56.64] ;  /* 0x0000000c38647981 */ /* 0x000122000c1e1500 */
[----:B------:R-:W-:-:S02]  /*3280*/  LEA R73, R0, R85, 0x1 ;  /* 0x0000005500497211 */ /* 0x000fc400078e08ff */
[-C--:B------:R-:W-:Y:S02]  /*3290*/  LEA.HI.X.SX32 R61, R61, R55.reuse, 0x1, P0 ;  /* 0x000000373d3d7211 */ /* 0x080fe400000f0eff */
[CC--:B-1----:R-:W-:Y:S01]  /*32a0*/  LEA R58, P0, R3.reuse, R2.reuse, 0x1 ;  /* 0x00000002033a7211 */ /* 0x0c2fe200078008ff */
[----:B------:R-:W-:Y:S02]  /*32b0*/  IMAD R71, R0, 0x2, R73 ;  /* 0x0000000200477824 */ /* 0x000fe400078e0249 */
[----:B------:R1:W4:Y:S01]  /*32c0*/  LDG.E.U16 R99, desc[UR12][R60.64] ;  /* 0x0000000c3c637981 */ /* 0x000322000c1e1500 */
[----:B------:R-:W-:Y:S02]  /*32d0*/  LEA.HI.X.SX32 R59, R3, R55, 0x1, P0 ;  /* 0x00000037033b7211 */ /* 0x000fe400000f0eff */
[-C--:B0-----:R-:W-:Y:S01]  /*32e0*/  LEA R56, P1, R85, R2.reuse, 0x1 ;  /* 0x0000000255387211 */ /* 0x081fe200078208ff */
[----:B------:R-:W-:Y:S04]  /*32f0*/  STL [R1+0xd0], R79 ;  /* 0x0000d04f01007387 */ /* 0x000fe80000100800 */
[----:B------:R0:W4:Y:S01]  /*3300*/  LDG.E.U16 R98, desc[UR12][R58.64] ;  /* 0x0000000c3a627981 */ /* 0x000122000c1e1500 */
[----:B-1----:R-:W-:-:S03]  /*3310*/  LEA R60, P0, R73, R2, 0x1 ;  /* 0x00000002493c7211 */ /* 0x002fc600078008ff */
[----:B------:R1:W-:Y:S01]  /*3320*/  STL [R1+0xcc], R94 ;  /* 0x0000cc5e01007387 */ /* 0x0003e20000100800 */
[-C--:B------:R-:W-:Y:S02]  /*3330*/  LEA.HI.X.SX32 R61, R73, R55.reuse, 0x1, P0 ;  /* 0x00000037493d7211 */ /* 0x080fe400000f0eff */
[-C--:B------:R-:W-:Y:S02]  /*3340*/  LEA.HI.X.SX32 R57, R85, R55.reuse, 0x1, P1 ;  /* 0x0000003755397211 */ /* 0x080fe400008f0eff */
[C---:B0-----:R-:W-:Y:S01]  /*3350*/  LEA R58, P0, R71.reuse, R2, 0x1 ;  /* 0x00000002473a7211 */ /* 0x041fe200078008ff */
[----:B------:R0:W-:Y:S04]  /*3360*/  STL [R1+0xc8], R97 ;  /* 0x0000c86101007387 */ /* 0x0001e80000100800 */
[----:B-1----:R-:W4:Y:S01]  /*3370*/  LDG.E.U16 R94, desc[UR12][R46.64] ;  /* 0x0000000c2e5e7981 */ /* 0x002f22000c1e1500 */
[----:B------:R-:W-:-:S03]  /*3380*/  LEA.HI.X.SX32 R59, R71, R55, 0x1, P0 ;  /* 0x00000037473b7211 */ /* 0x000fc600000f0eff */
[----:B------:R-:W4:Y:S04]  /*3390*/  LDG.E.U16 R85, desc[UR12][R60.64] ;  /* 0x0000000c3c557981 */ /* 0x000f28000c1e1500 */
[----:B0-----:R-:W4:Y:S04]  /*33a0*/  LDG.E.U16 R97, desc[UR12][R58.64] ;  /* 0x0000000c3a617981 */ /* 0x001f28000c1e1500 */
[----:B--2---:R-:W-:Y:S04]  /*33b0*/  STL [R1+0xc4], R89 ;  /* 0x0000c45901007387 */ /* 0x004fe80000100800 */
[----:B---3--:R0:W-:Y:S04]  /*33c0*/  STL [R1+0xc0], R95 ;  /* 0x0000c05f01007387 */ /* 0x0081e80000100800 */
[----:B0-----:R0:W2:Y:S01]  /*33d0*/  LDG.E.U16 R95, desc[UR12][R56.64] ;  /* 0x0000000c385f7981 */ /* 0x0010a2000c1e1500 */
        /* <DEDUP_REMOVED lines=23> */
[----:B------:R-:W-:-:S04]  /*3550*/  LEA.HI.X.SX32 R57, R62, R55, 0x1, P1 ;  /* 0x000000373e397211 */ /* 0x000fc800008f0eff */
[C---:B------:R-:W-:Y:S01]  /*3560*/  LEA R75, R0.reuse, R68, 0x1 ;  /* 0x00000044004b7211 */ /* 0x040fe200078e08ff */
[----:B-----5:R-:W-:Y:S04]  /*3570*/  STL [R1+0xbc], R93 ;  /* 0x0000bc5d01007387 */ /* 0x020fe80000100800 */
[C---:B------:R-:W-:Y:S01]  /*3580*/  IMAD R54, R0.reuse, 0x2, R75 ;  /* 0x0000000200367824 */ /* 0x040fe200078e024b */
[----:B----4-:R-:W-:Y:S04]  /*3590*/  STL [R1+0xb8], R4 ;  /* 0x0000b80401007387 */ /* 0x010fe80000100800 */
[----:B------:R0:W-:Y:S01]  /*35a0*/  STL [R1+0xb4], R96 ;  /* 0x0000b46001007387 */ /* 0x0001e20000100800 */
[----:B------:R-:W-:Y:S01]  /*35b0*/  IMAD R5, R0, 0x2, R54 ;  /* 0x0000000200057824 */ /* 0x000fe200078e0236 */
[----:B------:R-:W-:-:S02]  /*35c0*/  LEA R62, P0, R63, R2, 0x1 ;  /* 0x000000023f3e7211 */ /* 0x000fc400078008ff */
[----:B0-----:R-:W3:Y:S01]  /*35d0*/  LDG.E.U16 R96, desc[UR12][R56.64] ;  /* 0x0000000c38607981 */ /* 0x001ee2000c1e1500 */
[----:B------:R-:W-:Y:S01]  /*35e0*/  IMAD R69, R0, 0x2, R5 ;  /* 0x0000000200457824 */ /* 0x000fe200078e0205 */
[----:B------:R-:W-:Y:S02]  /*35f0*/  LEA.HI.X.SX32 R63, R63, R55, 0x1, P0 ;  /* 0x000000373f3f7211 */ /* 0x000fe400000f0eff */
[-C--:B------:R-:W-:Y:S02]  /*3600*/  LEA R60, P0, R70, R2.reuse, 0x1 ;  /* 0x00000002463c7211 */ /* 0x080fe400078008ff */
[----:B------:R-:W-:Y:S01]  /*3610*/  LEA R67, R0, R69, 0x1 ;  /* 0x0000004500437211 */ /* 0x000fe200078e08ff */
[----:B------:R0:W4:Y:S01]  /*3620*/  LDG.E.U16 R103, desc[UR12][R62.64] ;  /* 0x0000000c3e677981 */ /* 0x000122000c1e1500 */
[----:B------:R-:W-:Y:S02]  /*3630*/  LEA R58, P1, R64, R2, 0x1 ;  /* 0x00000002403a7211 */ /* 0x000fe400078208ff */
[-C--:B------:R-:W-:Y:S01]  /*3640*/  LEA.HI.X.SX32 R61, R70, R55.reuse, 0x1, P0 ;  /* 0x00000037463d7211 */ /* 0x080fe200000f0eff */
[----:B------:R-:W-:Y:S01]  /*3650*/  IMAD R49, R0, 0x2, R67 ;  /* 0x0000000200317824 */ /* 0x000fe200078e0243 */
[----:B------:R-:W-:-:S02]  /*3660*/  LEA.HI.X.SX32 R59, R64, R55, 0x1, P1 ;  /* 0x00000037403b7211 */ /* 0x000fc400008f0eff */
[CC--:B------:R-:W-:Y:S01]  /*3670*/  LEA R64, P0, R65.reuse, R2.reuse, 0x1 ;  /* 0x0000000241407211 */ /* 0x0c0fe200078008ff */
[C---:B------:R-:W-:Y:S01]  /*3680*/  IMAD R6, R0.reuse, 0x2, R49 ;  /* 0x0000000200067824 */ /* 0x040fe200078e0231 */
[----:B------:R1:W5:Y:S02]  /*3690*/  LDG.E.U16 R102, desc[UR12][R60.64] ;  /* 0x0000000c3c667981 */ /* 0x000364000c1e1500 */
[-C--:B------:R-:W-:Y:S01]  /*36a0*/  LEA.HI.X.SX32 R65, R65, R55.reuse, 0x1, P0 ;  /* 0x0000003741417211 */ /* 0x080fe200000f0eff */
[----:B------:R-:W-:Y:S01]  /*36b0*/  IMAD R78, R0, 0x2, R6 ;  /* 0x00000002004e7824 */ /* 0x000fe200078e0206 */
[----:B------:R-:W4:Y:S01]  /*36c0*/  LDG.E.U16 R101, desc[UR12][R58.64] ;  /* 0x0000000c3a657981 */ /* 0x000f22000c1e1500 */
[CC--:B0-----:R-:W-:Y:S02]  /*36d0*/  LEA R62, P1, R69.reuse, R2.reuse, 0x1 ;  /* 0x00000002453e7211 */ /* 0x0c1fe400078208ff */
[----:B-1----:R-:W-:Y:S01]  /*36e0*/  LEA R60, P0, R68, R2, 0x1 ;  /* 0x00000002443c7211 */ /* 0x002fe200078008ff */
[----:B------:R0:W-:Y:S01]  /*36f0*/  STL [R1+0xb0], R100 ;  /* 0x0000b06401007387 */ /* 0x0001e20000100800 */
[----:B------:R-:W-:-:S02]  /*3700*/  LEA.HI.X.SX32 R63, R69, R55, 0x1, P1 ;  /* 0x00000037453f7211 */ /* 0x000fc400008f0eff */
[----:B------:R-:W-:Y:S01]  /*3710*/  LEA.HI.X.SX32 R61, R68, R55, 0x1, P0 ;  /* 0x00000037443d7211 */ /* 0x000fe200000f0eff */
[----:B------:R-:W-:Y:S04]  /*3720*/  STL [R1+0xac], R94 ;  /* 0x0000ac5e01007387 */ /* 0x000fe80000100800 */
[----:B0-----:R0:W5:Y:S04]  /*3730*/  LDG.E.U16 R100, desc[UR12][R64.64] ;  /* 0x0000000c40647981 */ /* 0x001168000c1e1500 */
[----:B------:R1:W-:Y:S01]  /*3740*/  STL [R1+0xa8], R99 ;  /* 0x0000a86301007387 */ /* 0x0003e20000100800 */
[----:B0-----:R-:W-:-:S03]  /*3750*/  LEA R64, P0, R78, R2, 0x1 ;  /* 0x000000024e407211 */ /* 0x001fc600078008ff */
[----:B------:R0:W-:Y:S01]  /*3760*/  STL [R1+0xa4], R98 ;  /* 0x0000a46201007387 */ /* 0x0001e20000100800 */
[----:B------:R-:W-:-:S03]  /*3770*/  LEA.HI.X.SX32 R65, R78, R55, 0x1, P0 ;  /* 0x000000374e417211 */ /* 0x000fc600000f0eff */
[----:B-1----:R-:W5:Y:S04]  /*3780*/  LDG.E.U16 R99, desc[UR12][R60.64] ;  /* 0x0000000c3c637981 */ /* 0x002f68000c1e1500 */
[----:B0-----:R0:W5:Y:S04]  /*3790*/  LDG.E.U16 R98, desc[UR12][R62.64] ;  /* 0x0000000c3e627981 */ /* 0x001168000c1e1500 */
[----:B--2---:R-:W-:Y:S04]  /*37a0*/  STL [R1+0xa0], R95 ;  /* 0x0000a05f01007387 */ /* 0x004fe80000100800 */
[----:B------:R-:W-:Y:S04]  /*37b0*/  STL [R1+0x9c], R85 ;  /* 0x00009c5501007387 */ /* 0x000fe80000100800 */
[----:B------:R1:W-:Y:S04]  /*37c0*/  STL [R1+0x98], R97 ;  /* 0x0000986101007387 */ /* 0x0003e80000100800 */
[----:B-1----:R1:W2:Y:S01]  /*37d0*/  LDG.E.U16 R97, desc[UR12][R64.64] ;  /* 0x0000000c40617981 */ /* 0x0022a2000c1e1500 */
        /* <DEDUP_REMOVED lines=22> */
[C---:B------:R-:W-:Y:S01]  /*3940*/  IMAD R68, R0.reuse, 0x2, R69 ;  /* 0x0000000200447824 */ /* 0x040fe200078e0245 */
[-C--:B0-----:R-:W-:Y:S01]  /*3950*/  LEA R62, P1, R89, R2.reuse, 0x1 ;  /* 0x00000002593e7211 */ /* 0x081fe200078208ff */
[----:B---3--:R0:W-:Y:S01]  /*3960*/  STL [R1+0x94], R96 ;  /* 0x0000946001007387 */ /* 0x0081e20000100800 */
[----:B------:R-:W-:Y:S02]  /*3970*/  LEA R60, P0, R79, R2, 0x1 ;  /* 0x000000024f3c7211 */ /* 0x000fe400078008ff */
[-C--:B------:R-:W-:Y:S01]  /*3980*/  LEA.HI.X.SX32 R63, R89, R55.reuse, 0x1, P1 ;  /* 0x00000037593f7211 */ /* 0x080fe200008f0eff */
[----:B0-----:R-:W-:Y:S01]  /*3990*/  IMAD R96, R0, 0x2, R68 ;  /* 0x0000000200607824 */ /* 0x001fe200078e0244 */
[----:B------:R-:W-:-:S03]  /*39a0*/  LEA.HI.X.SX32 R61, R79, R55, 0x1, P0 ;  /* 0x000000374f3d7211 */ /* 0x000fc600000f0eff */
[----:B------:R0:W3:Y:S01]  /*39b0*/  LDG.E.U16 R104, desc[UR12][R62.64] ;  /* 0x0000000c3e687981 */ /* 0x0000e2000c1e1500 */
[----:B------:R-:W-:-:S03]  /*39c0*/  LEA R89, R0, R96, 0x1 ;  /* 0x0000006000597211 */ /* 0x000fc600078e08ff */
[----:B------:R4:W3:Y:S01]  /*39d0*/  LDG.E.U16 R105, desc[UR12][R60.64] ;  /* 0x0000000c3c697981 */ /* 0x0008e2000c1e1500 */
[----:B-1----:R-:W-:Y:S01]  /*39e0*/  LEA R64, P0, R93, R2, 0x1 ;  /* 0x000000025d407211 */ /* 0x002fe200078008ff */
[----:B------:R-:W-:-:S03]  /*39f0*/  IMAD R79, R0, 0x2, R89 ;  /* 0x00000002004f7824 */ /* 0x000fc600078e0259 */
[-C--:B------:R-:W-:Y:S02]  /*3a00*/  LEA.HI.X.SX32 R65, R93, R55.reuse, 0x1, P0 ;  /* 0x000000375d417211 */ /* 0x080fe400000f0eff */
[-C--:B0-----:R-:W-:Y:S01]  /*3a10*/  LEA R62, P0, R94, R2.reuse, 0x1 ;  /* 0x000000025e3e7211 */ /* 0x081fe200078008ff */
[----:B------:R-:W-:Y:S01]  /*3a20*/  IMAD R78, R0, 0x2, R79 ;  /* 0x00000002004e7824 */ /* 0x000fe200078e024f */
[CC--:B----4-:R-:W-:Y:S01]  /*3a30*/  LEA R60, P1, R95.reuse, R2.reuse, 0x1 ;  /* 0x000000025f3c7211 */ /* 0x0d0fe200078208ff */
[----:B------:R0:W-:Y:S01]  /*3a40*/  STL [R1+0x90], R103 ;  /* 0x0000906701007387 */ /* 0x0001e20000100800 */
[-C--:B------:R-:W-:Y:S01]  /*3a50*/  LEA.HI.X.SX32 R63, R94, R55.reuse, 0x1, P0 ;  /* 0x000000375e3f7211 */ /* 0x080fe200000f0eff */
[----:B------:R-:W-:Y:S01]  /*3a60*/  IMAD R93, R0, 0x2, R78 ;  /* 0x00000002005d7824 */ /* 0x000fe200078e024e */
[----:B------:R-:W-:Y:S01]  /*3a70*/  LEA.HI.X.SX32 R61, R95, R55, 0x1, P1 ;  /* 0x000000375f3d7211 */ /* 0x000fe200008f0eff */
[----:B-----5:R1:W-:Y:S04]  /*3a80*/  STL [R1+0x8c], R102 ;  /* 0x00008c6601007387 */ /* 0x0203e80000100800 */
[----:B0-----:R0:W4:Y:S04]  /*3a90*/  LDG.E.U16 R103, desc[UR12][R64.64] ;  /* 0x0000000c40677981 */ /* 0x001128000c1e1500 */
[----:B------:R5:W-:Y:S04]  /*3aa0*/  STL [R1+0x88], R101 ;  /* 0x0000886501007387 */ /* 0x000be80000100800 */
[----:B-1----:R1:W3:Y:S01]  /*3ab0*/  LDG.E.U16 R102, desc[UR12][R62.64] ;  /* 0x0000000c3e667981 */ /* 0x0022e2000c1e1500 */
[----:B0-----:R-:W-:-:S04]  /*3ac0*/  LEA R64, P0, R96, R2, 0x1 ;  /* 0x0000000260407211 */ /* 0x001fc800078008ff */
[----:B------:R-:W-:Y:S01]  /*3ad0*/  LEA.HI.X.SX32 R65, R96, R55, 0x1, P0 ;  /* 0x0000003760417211 */ /* 0x000fe200000f0eff */
[----:B-----5:R0:W5:Y:S01]  /*3ae0*/  LDG.E.U16 R101, desc[UR12][R60.64] ;  /* 0x0000000c3c657981 */ /* 0x020162000c1e1500 */
[----:B-1----:R-:W-:-:S03]  /*3af0*/  LEA R62, P1, R93, R2, 0x1 ;  /* 0x000000025d3e7211 */ /* 0x002fc600078208ff */
[----:B------:R1:W-:Y:S01]  /*3b00*/  STL [R1+0x84], R100 ;  /* 0x0000846401007387 */ /* 0x0003e20000100800 */
[-C--:B------:R-:W-:Y:S02]  /*3b10*/  LEA.HI.X.SX32 R63, R93, R55.reuse, 0x1, P1 ;  /* 0x000000375d3f7211 */ /* 0x080fe400008f0eff */
[CC--:B0-----:R-:W-:Y:S01]  /*3b20*/  LEA R60, P0, R83.reuse, R2.reuse, 0x1 ;  /* 0x00000002533c7211 */ /* 0x0c1fe200078008ff */
[----:B------:R0:W-:Y:S03]  /*3b30*/  STL [R1+0x80], R99 ;  /* 0x0000806301007387 */ /* 0x0001e60000100800 */
[----:B------:R-:W-:Y:S01]  /*3b40*/  LEA.HI.X.SX32 R61, R83, R55, 0x1, P0 ;  /* 0x00000037533d7211 */ /* 0x000fe200000f0eff */
[----:B-1----:R1:W3:Y:S04]  /*3b50*/  LDG.E.U16 R100, desc[UR12][R64.64] ;  /* 0x0000000c40647981 */ /* 0x0022e8000c1e1500 */
[----:B------:R1:W-:Y:S04]  /*3b60*/  STL [R1+0x7c], R98 ;  /* 0x00007c6201007387 */ /* 0x0003e80000100800 */
[----:B0-----:R0:W4:Y:S01]  /*3b70*/  LDG.E.U16 R99, desc[UR12][R62.64] ;  /* 0x0000000c3e637981 */ /* 0x001122000c1e1500 */
[----:B-1----:R-:W-:-:S04]  /*3b80*/  LEA R64, P0, R80, R2, 0x1 ;  /* 0x0000000250407211 */ /* 0x002fc800078008ff */
[----:B------:R-:W-:Y:S01]  /*3b90*/  LEA.HI.X.SX32 R65, R80, R55, 0x1, P0 ;  /* 0x0000003750417211 */ /* 0x000fe200000f0eff */
[----:B------:R1:W5:Y:S01]  /*3ba0*/  LDG.E.U16 R98, desc[UR12][R60.64] ;  /* 0x0000000c3c627981 */ /* 0x000362000c1e1500 */
[----:B0-----:R-:W-:-:S04]  /*3bb0*/  LEA R62, P1, R81, R2, 0x1 ;  /* 0x00000002513e7211 */ /* 0x001fc800078208ff */
[----:B------:R-:W-:Y:S02]  /*3bc0*/  LEA.HI.X.SX32 R63, R81, R55, 0x1, P1 ;  /* 0x00000037513f7211 */ /* 0x000fe400008f0eff */
[----:B-1----:R-:W-:-:S03]  /*3bd0*/  LEA R60, P0, R76, R2, 0x1 ;  /* 0x000000024c3c7211 */ /* 0x002fc600078008ff */
[----:B------:R0:W5:Y:S01]  /*3be0*/  LDG.E.U16 R96, desc[UR12][R62.64] ;  /* 0x0000000c3e607981 */ /* 0x000162000c1e1500 */
[----:B------:R-:W-:-:S05]  /*3bf0*/  LEA.HI.X.SX32 R61, R76, R55, 0x1, P0 ;  /* 0x000000374c3d7211 */ /* 0x000fca00000f0eff */
[----:B------:R-:W5:Y:S01]  /*3c00*/  LDG.E.U16 R95, desc[UR12][R60.64] ;  /* 0x0000000c3c5f7981 */ /* 0x000f62000c1e1500 */
[----:B0-----:R-:W-:-:S04]  /*3c10*/  LEA R62, P0, R66, R2, 0x1 ;  /* 0x00000002423e7211 */ /* 0x001fc800078008ff */
[----:B------:R-:W-:Y:S02]  /*3c20*/  LEA.HI.X.SX32 R63, R66, R55, 0x1, P0 ;  /* 0x00000037423f7211 */ /* 0x000fe400000f0eff */
[----:B------:R-:W-:-:S03]  /*3c30*/  LEA R66, P0, R67, R2, 0x1 ;  /* 0x0000000243427211 */ /* 0x000fc600078008ff */
[----:B------:R0:W5:Y:S01]  /*3c40*/  LDG.E.U16 R83, desc[UR12][R62.64] ;  /* 0x0000000c3e537981 */ /* 0x000162000c1e1500 */
[----:B------:R-:W-:-:S05]  /*3c50*/  LEA.HI.X.SX32 R67, R67, R55, 0x1, P0 ;  /* 0x0000003743437211 */ /* 0x000fca00000f0eff */
[----:B------:R1:W5:Y:S01]  /*3c60*/  LDG.E.U16 R80, desc[UR12][R66.64] ;  /* 0x0000000c42507981 */ /* 0x000362000c1e1500 */
[----:B0-----:R-:W-:-:S04]  /*3c70*/  LEA R62, P0, R72, R2, 0x1 ;  /* 0x00000002483e7211 */ /* 0x001fc800078008ff */
[----:B------:R-:W-:Y:S02]  /*3c80*/  LEA.HI.X.SX32 R63, R72, R55, 0x1, P0 ;  /* 0x00000037483f7211 */ /* 0x000fe400000f0eff */
[----:B-1----:R-:W-:-:S03]  /*3c90*/  LEA R66, P0, R71, R2, 0x1 ;  /* 0x0000000247427211 */ /* 0x002fc600078008ff */
[----:B------:R0:W5:Y:S01]  /*3ca0*/  LDG.E.U16 R76, desc[UR12][R62.64] ;  /* 0x0000000c3e4c7981 */ /* 0x000162000c1e1500 */
[----:B------:R-:W-:Y:S02]  /*3cb0*/  LEA.HI.X.SX32 R67, R71, R55, 0x1, P0 ;  /* 0x0000003747437211 */ /* 0x000fe400000f0eff */
[----:B------:R-:W-:Y:S02]  /*3cc0*/  LEA R93, R0, R93, 0x1 ;  /* 0x0000005d005d7211 */ /* 0x000fe400078e08ff */
[----:B0-----:R-:W-:-:S04]  /*3cd0*/  LEA R62, P0, R70, R2, 0x1 ;  /* 0x00000002463e7211 */ /* 0x001fc800078008ff */
[----:B------:R-:W-:Y:S01]  /*3ce0*/  LEA.HI.X.SX32 R63, R70, R55, 0x1, P0 ;  /* 0x00000037463f7211 */ /* 0x000fe200000f0eff */
[----:B--2---:R0:W-:Y:S04]  /*3cf0*/  STL [R1+0x78], R97 ;  /* 0x0000786101007387 */ /* 0x0041e80000100800 */
[----:B0-----:R0:W2:Y:S02]  /*3d00*/  LDG.E.U16 R97, desc[UR12][R64.64] ;  /* 0x0000000c40617981 */ /* 0x0010a4000c1e1500 */
[----:B0-----:R-:W-:-:S04]  /*3d10*/  LEA R64, P1, R77, R2, 0x1 ;  /* 0x000000024d407211 */ /* 0x001fc800078208ff */
[----:B------:R-:W-:Y:S02]  /*3d20*/  LEA.HI.X.SX32 R65, R77, R55, 0x1, P1 ;  /* 0x000000374d417211 */ /* 0x000fe400008f0eff */
[----:B------:R-:W-:-:S03]  /*3d30*/  LEA R60, P1, R75, R2, 0x1 ;  /* 0x000000024b3c7211 */ /* 0x000fc600078208ff */
[----:B------:R0:W2:Y:S01]  /*3d40*/  LDG.E.U16 R94, desc[UR12][R64.64] ;  /* 0x0000000c405e7981 */ /* 0x0000a2000c1e1500 */
[----:B------:R-:W-:-:S05]  /*3d50*/  LEA.HI.X.SX32 R61, R75, R55, 0x1, P1 ;  /* 0x000000374b3d7211 */ /* 0x000fca00008f0eff */
[----:B------:R1:W2:Y:S01]  /*3d60*/  LDG.E.U16 R81, desc[UR12][R60.64] ;  /* 0x0000000c3c517981 */ /* 0x0002a2000c1e1500 */
[----:B0-----:R-:W-:-:S04]  /*3d70*/  LEA R64, P1, R74, R2, 0x1 ;  /* 0x000000024a407211 */ /* 0x001fc800078208ff */
[-C--:B------:R-:W-:Y:S02]  /*3d80*/  LEA.HI.X.SX32 R65, R74, R55.reuse, 0x1, P1 ;  /* 0x000000374a417211 */ /* 0x080fe400008f0eff */
[CC--:B-1----:R-:W-:Y:S01]  /*3d90*/  LEA R60, P1, R73.reuse, R2.reuse, 0x1 ;  /* 0x00000002493c7211 */ /* 0x0c2fe200078208ff */
[----:B------:R-:W2:Y:S03]  /*3da0*/  LDG.E.U16 R74, desc[UR12][R66.64] ;  /* 0x0000000c424a7981 */ /* 0x000ea6000c1e1500 */
[----:B------:R-:W-:Y:S01]  /*3db0*/  LEA.HI.X.SX32 R61, R73, R55, 0x1, P1 ;  /* 0x00000037493d7211 */ /* 0x000fe200008f0eff */
[----:B------:R0:W2:Y:S04]  /*3dc0*/  LDG.E.U16 R77, desc[UR12][R64.64] ;  /* 0x0000000c404d7981 */ /* 0x0000a8000c1e1500 */
[----:B------:R1:W2:Y:S04]  /*3dd0*/  LDG.E.U16 R75, desc[UR12][R60.64] ;  /* 0x0000000c3c4b7981 */ /* 0x0002a8000c1e1500 */
[----:B------:R1:W2:Y:S01]  /*3de0*/  LDG.E.U16 R73, desc[UR12][R62.64] ;  /* 0x0000000c3e497981 */ /* 0x0002a2000c1e1500 */
[----:B0-----:R-:W-:-:S02]  /*3df0*/  LEA R64, P0, R89, R2, 0x1 ;  /* 0x0000000259407211 */ /* 0x001fc400078008ff */
[----:B-1----:R-:W-:-:S04]  /*3e00*/  LEA R60, P1, R85, R2, 0x1 ;  /* 0x00000002553c7211 */ /* 0x002fc800078208ff */
[-C--:B------:R-:W-:Y:S02]  /*3e10*/  LEA.HI.X.SX32 R61, R85, R55.reuse, 0x1, P1 ;  /* 0x00000037553d7211 */ /* 0x080fe400008f0eff */
[-C--:B------:R-:W-:Y:S02]  /*3e20*/  LEA.HI.X.SX32 R65, R89, R55.reuse, 0x1, P0 ;  /* 0x0000003759417211 */ /* 0x080fe400000f0eff */
[CC--:B------:R-:W-:Y:S01]  /*3e30*/  LEA R62, P1, R93.reuse, R2.reuse, 0x1 ;  /* 0x000000025d3e7211 */ /* 0x0c0fe200078208ff */
[----:B------:R0:W2:Y:S03]  /*3e40*/  LDG.E.U16 R72, desc[UR12][R60.64] ;  /* 0x0000000c3c487981 */ /* 0x0000a6000c1e1500 */
[----:B------:R-:W-:Y:S01]  /*3e50*/  LEA.HI.X.SX32 R63, R93, R55, 0x1, P1 ;  /* 0x000000375d3f7211 */ /* 0x000fe200008f0eff */
[----:B------:R1:W2:Y:S04]  /*3e60*/  LDG.E.U16 R71, desc[UR12][R64.64] ;  /* 0x0000000c40477981 */ /* 0x0002a8000c1e1500 */
[----:B------:R-:W2:Y:S01]  /*3e70*/  LDG.E.U16 R70, desc[UR12][R62.64] ;  /* 0x0000000c3e467981 */ /* 0x000ea2000c1e1500 */
[----:B0-----:R-:W-:-:S02]  /*3e80*/  LEA R60, P0, R52, R2, 0x1 ;  /* 0x00000002343c7211 */ /* 0x001fc400078008ff */
[CC--:B-1----:R-:W-:Y:S02]  /*3e90*/  LEA R64, P1, R53.reuse, R2.reuse, 0x1 ;  /* 0x0000000235407211 */ /* 0x0c2fe400078208ff */
[-C--:B------:R-:W-:Y:S02]  /*3ea0*/  LEA.HI.X.SX32 R61, R52, R55.reuse, 0x1, P0 ;  /* 0x00000037343d7211 */ /* 0x080fe400000f0eff */
[C---:B------:R-:W-:Y:S02]  /*3eb0*/  LEA R52, P0, R50.reuse, R2, 0x1 ;  /* 0x0000000232347211 */ /* 0x040fe400078008ff */
[-C--:B------:R-:W-:Y:S01]  /*3ec0*/  LEA.HI.X.SX32 R65, R53, R55.reuse, 0x1, P1 ;  /* 0x0000003735417211 */ /* 0x080fe200008f0eff */
[----:B------:R0:W2:Y:S01]  /*3ed0*/  LDG.E.U16 R67, desc[UR12][R60.64] ;  /* 0x0000000c3c437981 */ /* 0x0000a2000c1e1500 */
[----:B------:R-:W-:-:S03]  /*3ee0*/  LEA.HI.X.SX32 R53, R50, R55, 0x1, P0 ;  /* 0x0000003732357211 */ /* 0x000fc600000f0eff */
[----:B------:R-:W2:Y:S01]  /*3ef0*/  LDG.E.U16 R66, desc[UR12][R64.64] ;  /* 0x0000000c40427981 */ /* 0x000ea2000c1e1500 */
[-C--:B------:R-:W-:Y:S02]  /*3f00*/  LEA R50, P0, R54, R2.reuse, 0x1 ;  /* 0x0000000236327211 */ /* 0x080fe400078008ff */
[----:B0-----:R-:W-:-:S04]  /*3f10*/  LEA R60, P1, R51, R2, 0x1 ;  /* 0x00000002333c7211 */ /* 0x001fc800078208ff */
[-C--:B------:R-:W-:Y:S01]  /*3f20*/  LEA.HI.X.SX32 R61, R51, R55.reuse, 0x1, P1 ;  /* 0x00000037333d7211 */ /* 0x080fe200008f0eff */
[----:B------:R0:W2:Y:S01]  /*3f30*/  LDG.E.U16 R65, desc[UR12][R52.64] ;  /* 0x0000000c34417981 */ /* 0x0000a2000c1e1500 */
[----:B------:R-:W-:-:S03]  /*3f40*/  LEA.HI.X.SX32 R51, R54, R55, 0x1, P0 ;  /* 0x0000003736337211 */ /* 0x000fc600000f0eff */
[----:B------:R1:W2:Y:S04]  /*3f50*/  LDG.E.U16 R64, desc[UR12][R60.64] ;  /* 0x0000000c3c407981 */ /* 0x0002a8000c1e1500 */
[----:B------:R1:W2:Y:S01]  /*3f60*/  LDG.E.U16 R54, desc[UR12][R50.64] ;  /* 0x0000000c32367981 */ /* 0x0002a2000c1e1500 */
[----:B0-----:R-:W-:-:S04]  /*3f70*/  LEA R52, P1, R49, R2, 0x1 ;  /* 0x0000000231347211 */ /* 0x001fc800078208ff */
[-C--:B------:R-:W-:Y:S02]  /*3f80*/  LEA.HI.X.SX32 R53, R49, R55.reuse, 0x1, P1 ;  /* 0x0000003731357211 */ /* 0x080fe400008f0eff */
[-C--:B-1----:R-:W-:Y:S02]  /*3f90*/  LEA R60, P0, R48, R2.reuse, 0x1 ;  /* 0x00000002303c7211 */ /* 0x082fe400078008ff */
[-C--:B------:R-:W-:Y:S02]  /*3fa0*/  LEA R62, P1, R46, R2.reuse, 0x1 ;  /* 0x000000022e3e7211 */ /* 0x080fe400078208ff */
[-C--:B------:R-:W-:Y:S01]  /*3fb0*/  LEA.HI.X.SX32 R61, R48, R55.reuse, 0x1, P0 ;  /* 0x00000037303d7211 */ /* 0x080fe200000f0eff */
[----:B------:R-:W2:Y:S01]  /*3fc0*/  LDG.E.U16 R53, desc[UR12][R52.64] ;  /* 0x0000000c34357981 */ /* 0x000ea2000c1e1500 */
[----:B------:R-:W-:Y:S02]  /*3fd0*/  LEA.HI.X.SX32 R63, R46, R55, 0x1, P1 ;  /* 0x000000372e3f7211 */ /* 0x000fe400008f0eff */
[----:B------:R-:W-:-:S03]  /*3fe0*/  LEA R46, P0, R47, R2, 0x1 ;  /* 0x000000022f2e7211 */ /* 0x000fc600078008ff */
[----:B------:R-:W2:Y:S01]  /*3ff0*/  LDG.E.U16 R125, desc[UR12][R62.64] ;  /* 0x0000000c3e7d7981 */ /* 0x000ea2000c1e1500 */
[-C--:B------:R-:W-:Y:S02]  /*4000*/  LEA.HI.X.SX32 R47, R47, R55.reuse, 0x1, P0 ;  /* 0x000000372f2f7211 */ /* 0x080fe400000f0eff */
[-C--:B------:R-:W-:Y:S01]  /*4010*/  LEA R48, P0, R56, R2.reuse, 0x1 ;  /* 0x0000000238307211 */ /* 0x080fe200078008ff */
[----:B------:R-:W2:Y:S01]  /*4020*/  LDG.E.U16 R52, desc[UR12][R60.64] ;  /* 0x0000000c3c347981 */ /* 0x000ea2000c1e1500 */
[----:B------:R-:W-:Y:S02]  /*4030*/  LEA R50, P1, R58, R2, 0x1 ;  /* 0x000000023a327211 */ /* 0x000fe400078208ff */
[-C--:B------:R-:W-:Y:S01]  /*4040*/  LEA.HI.X.SX32 R49, R56, R55.reuse, 0x1, P0 ;  /* 0x0000003738317211 */ /* 0x080fe200000f0eff */
[----:B------:R0:W2:Y:S01]  /*4050*/  LDG.E.U16 R124, desc[UR12][R46.64] ;  /* 0x0000000c2e7c7981 */ /* 0x0000a2000c1e1500 */
[----:B------:R-:W-:-:S03]  /*4060*/  LEA.HI.X.SX32 R51, R58, R55, 0x1, P1 ;  /* 0x000000373a337211 */ /* 0x000fc600008f0eff */
[----:B------:R1:W2:Y:S04]  /*4070*/  LDG.E.U16 R123, desc[UR12][R48.64] ;  /* 0x0000000c307b7981 */ /* 0x0002a8000c1e1500 */
[----:B------:R3:W2:Y:S01]  /*4080*/  LDG.E.U16 R122, desc[UR12][R50.64] ;  /* 0x0000000c327a7981 */ /* 0x0006a2000c1e1500 */
[-C--:B0-----:R-:W-:Y:S02]  /*4090*/  LEA R46, P0, R69, R2.reuse, 0x1 ;  /* 0x00000002452e7211 */ /* 0x081fe400078008ff */
[----:B-1----:R-:W-:Y:S02]  /*40a0*/  LEA R48, P1, R79, R2, 0x1 ;  /* 0x000000024f307211 */ /* 0x002fe400078208ff */
[-C--:B------:R-:W-:Y:S02]  /*40b0*/  LEA.HI.X.SX32 R47, R69, R55.reuse, 0x1, P0 ;  /* 0x00000037452f7211 */ /* 0x080fe400000f0eff */
[----:B------:R-:W-:-:S03]  /*40c0*/  LEA.HI.X.SX32 R49, R79, R55, 0x1, P1 ;  /* 0x000000374f317211 */ /* 0x000fc600008f0eff */
[----:B------:R-:W2:Y:S04]  /*40d0*/  LDG.E.U16 R79, desc[UR12][R46.64] ;  /* 0x0000000c2e4f7981 */ /* 0x000ea8000c1e1500 */
[----:B------:R-:W2:Y:S04]  /*40e0*/  LDG.E.U16 R69, desc[UR12][R48.64] ;  /* 0x0000000c30457981 */ /* 0x000ea8000c1e1500 */
[----:B---3--:R-:W-:Y:S04]  /*40f0*/  STL [R1+0x74], R105 ;  /* 0x0000746901007387 */ /* 0x008fe80000100800 */
[----:B------:R-:W-:Y:S04]  /*4100*/  STL [R1+0x70], R104 ;  /* 0x0000706801007387 */ /* 0x000fe80000100800 */
[----:B----4-:R-:W-:Y:S04]  /*4110*/  STL [R1+0x6c], R103 ;  /* 0x00006c6701007387 */ /* 0x010fe80000100800 */
[----:B------:R-:W-:Y:S04]  /*4120*/  STL [R1+0x68], R102 ;  /* 0x0000686601007387 */ /* 0x000fe80000100800 */
[----:B-----5:R-:W-:Y:S04]  /*4130*/  STL [R1+0x64], R101 ;  /* 0x0000646501007387 */ /* 0x020fe80000100800 */
[----:B------:R-:W-:Y:S04]  /*4140*/  STL [R1+0x60], R100 ;  /* 0x0000606401007387 */ /* 0x000fe80000100800 */
[----:B------:R-:W-:Y:S04]  /*4150*/  STL [R1+0x5c], R99 ;  /* 0x00005c6301007387 */ /* 0x000fe80000100800 */
[----:B------:R-:W-:Y:S01]  /*4160*/  STL [R1+0x58], R98 ;  /* 0x0000586201007387 */ /* 0x000fe20000100800 */
[----:B------:R-:W-:-:S05]  /*4170*/  IMAD R93, R0, 0x2, R93 ;  /* 0x00000002005d7824 */ /* 0x000fca00078e025d */
[----:B------:R-:W-:-:S04]  /*4180*/  LEA R50, P0, R93, R2, 0x1 ;  /* 0x000000025d327211 */ /* 0x000fc800078008ff */
[----:B------:R-:W-:Y:S01]  /*4190*/  LEA.HI.X.SX32 R51, R93, R55, 0x1, P0 ;  /* 0x000000375d337211 */ /* 0x000fe200000f0eff */
[----:B--2---:R-:W-:Y:S04]  /*41a0*/  STL [R1+0x54], R97 ;  /* 0x0000546101007387 */ /* 0x004fe80000100800 */
[----:B------:R-:W-:Y:S04]  /*41b0*/  STL [R1+0x50], R96 ;  /* 0x0000506001007387 */ /* 0x000fe80000100800 */
        /* <DEDUP_REMOVED lines=11> */
[----:B------:R0:W-:Y:S04]  /*4270*/  STL [R1+0x9e0], R125 ;  /* 0x0009e07d01007387 */ /* 0x0001e80000100800 */
[----:B0-----:R-:W2:Y:S04]  /*4280*/  LDL.LU R125, [R1+0x240] ;  /* 0x00024000017d7983 */ /* 0x001ea80000300800 */
[----:B------:R-:W-:Y:S04]  /*4290*/  STL [R1+0x20], R71 ;  /* 0x0000204701007387 */ /* 0x000fe80000100800 */
[----:B------:R-:W-:Y:S04]  /*42a0*/  STL [R1+0x1c], R70 ;  /* 0x00001c4601007387 */ /* 0x000fe80000100800 */
[----:B------:R0:W-:Y:S04]  /*42b0*/  STL [R1+0x9e4], R124 ;  /* 0x0009e47c01007387 */ /* 0x0001e80000100800 */
[----:B0-----:R-:W3:Y:S04]  /*42c0*/  LDL.LU R124, [R1+0x1d0] ;  /* 0x0001d000017c7983 */ /* 0x001ee80000300800 */
[----:B------:R-:W-:Y:S04]  /*42d0*/  STL [R1+0x18], R67 ;  /* 0x0000184301007387 */ /* 0x000fe80000100800 */
[----:B------:R0:W-:Y:S04]  /*42e0*/  STL [R1+0x9e8], R123 ;  /* 0x0009e87b01007387 */ /* 0x0001e80000100800 */
[----:B------:R-:W-:Y:S04]  /*42f0*/  STL [R1+0x14], R66 ;  /* 0x0000144201007387 */ /* 0x000fe80000100800 */
[----:B0-----:R-:W4:Y:S04]  /*4300*/  LDL.LU R123, [R1+0x1d8] ;  /* 0x0001d800017b7983 */ /* 0x001f280000300800 */
[----:B------:R-:W-:Y:S04]  /*4310*/  STL [R1+0x10], R65 ;  /* 0x0000104101007387 */ /* 0x000fe80000100800 */
[----:B------:R-:W-:Y:S04]  /*4320*/  STL [R1+0xc], R64 ;  /* 0x00000c4001007387 */ /* 0x000fe80000100800 */
[----:B------:R0:W-:Y:S04]  /*4330*/  STL [R1+0x9ec], R122 ;  /* 0x0009ec7a01007387 */ /* 0x0001e80000100800 */
[----:B0-----:R-:W5:Y:S04]  /*4340*/  LDL.LU R122, [R1+0x238] ;  /* 0x00023800017a7983 */ /* 0x001f680000300800 */
[----:B------:R0:W-:Y:S04]  /*4350*/  STL [R1+0x8], R54 ;  /* 0x0000083601007387 */ /* 0x0001e80000100800 */
[----:B0-----:R0:W3:Y:S04]  /*4360*/  LDG.E.U16 R54, desc[UR12][R50.64] ;  /* 0x0000000c32367981 */ /* 0x0010e8000c1e1500 */
[----:B------:R1:W-:Y:S04]  /*4370*/  STL [R1+0x9f0], R79 ;  /* 0x0009f04f01007387 */ /* 0x0003e80000100800 */
[----:B-1----:R-:W4:Y:S04]  /*4380*/  LDL.LU R79, [R1+0x248] ;  /* 0x00024800014f7983 */ /* 0x002f280000300800 */
[----:B------:R-:W-:Y:S04]  /*4390*/  STL [R1+0x4], R53 ;  /* 0x0000043501007387 */ /* 0x000fe80000100800 */
[----:B------:R1:W-:Y:S04]  /*43a0*/  STL [R1+0x9f4], R69 ;  /* 0x0009f44501007387 */ /* 0x0003e80000100800 */
[----:B-1----:R-:W4:Y:S01]  /*43b0*/  LDL.LU R69, [R1+0x250] ;  /* 0x0002500001457983 */ /* 0x002f220000300800 */
[----:B------:R-:W-:-:S02]  /*43c0*/  LEA R48, P0, R92, R2, 0x1 ;  /* 0x000000025c307211 */ /* 0x000fc400078008ff */
[CC--:B------:R-:W-:Y:S01]  /*43d0*/  LEA R46, P1, R91.reuse, R2.reuse, 0x1 ;  /* 0x000000025b2e7211 */ /* 0x0c0fe200078208ff */
[----:B------:R1:W-:Y:S01]  /*43e0*/  STL [R1], R52 ;  /* 0x0000003401007387 */ /* 0x0003e20000100800 */
[-C--:B------:R-:W-:Y:S02]  /*43f0*/  LEA.HI.X.SX32 R49, R92, R55.reuse, 0x1, P0 ;  /* 0x000000375c317211 */ /* 0x080fe400000f0eff */
[----:B------:R-:W-:Y:S02]  /*4400*/  LEA.HI.X.SX32 R47, R91, R55, 0x1, P1 ;  /* 0x000000375b2f7211 */ /* 0x000fe400008f0eff */
[-C--:B------:R-:W-:Y:S02]  /*4410*/  LEA R62, P0, R90, R2.reuse, 0x1 ;  /* 0x000000025a3e7211 */ /* 0x080fe400078008ff */
[-C--:B------:R-:W-:Y:S02]  /*4420*/  LEA R60, P1, R88, R2.reuse, 0x1 ;  /* 0x00000002583c7211 */ /* 0x080fe400078208ff */
[----:B0-----:R-:W-:-:S02]  /*4430*/  LEA R50, P3, R86, R2, 0x1 ;  /* 0x0000000256327211 */ /* 0x001fc400078608ff */
[CC--:B-1----:R-:W-:Y:S02]  /*4440*/  LEA R52, P2, R87.reuse, R2.reuse, 0x1 ;  /* 0x0000000257347211 */ /* 0x0c2fe400078408ff */
[-C--:B------:R-:W-:Y:S02]  /*4450*/  LEA.HI.X.SX32 R63, R90, R55.reuse, 0x1, P0 ;  /* 0x000000375a3f7211 */ /* 0x080fe400000f0eff */
[-C--:B------:R-:W-:Y:S02]  /*4460*/  LEA.HI.X.SX32 R61, R88, R55.reuse, 0x1, P1 ;  /* 0x00000037583d7211 */ /* 0x080fe400008f0eff */
[-C--:B------:R-:W-:Y:S02]  /*4470*/  LEA.HI.X.SX32 R51, R86, R55.reuse, 0x1, P3 ;  /* 0x0000003756337211 */ /* 0x080fe400018f0eff */
[----:B------:R-:W-:Y:S02]  /*4480*/  LEA.HI.X.SX32 R53, R87, R55, 0x1, P2 ;  /* 0x0000003757357211 */ /* 0x000fe400010f0eff */
[----:B------:R-:W-:-:S02]  /*4490*/  LEA R72, P0, R84, R2, 0x1 ;  /* 0x0000000254487211 */ /* 0x000fc400078008ff */
[-C--:B------:R-:W-:Y:S02]  /*44a0*/  LEA R70, P1, R82, R2.reuse, 0x1 ;  /* 0x0000000252467211 */ /* 0x080fe400078208ff */
[-C--:B------:R-:W-:Y:S02]  /*44b0*/  LEA R64, P3, R44, R2.reuse, 0x1 ;  /* 0x000000022c407211 */ /* 0x080fe400078608ff */
[----:B------:R-:W-:Y:S02]  /*44c0*/  LEA R66, P2, R43, R2, 0x1 ;  /* 0x000000022b427211 */ /* 0x000fe400078408ff */
[-C--:B------:R-:W-:Y:S02]  /*44d0*/  LEA.HI.X.SX32 R73, R84, R55.reuse, 0x1, P0 ;  /* 0x0000003754497211 */ /* 0x080fe400000f0eff */
[-C--:B------:R-:W-:Y:S02]  /*44e0*/  LEA.HI.X.SX32 R71, R82, R55.reuse, 0x1, P1 ;  /* 0x0000003752477211 */ /* 0x080fe400008f0eff */
[----:B------:R-:W-:-:S02]  /*44f0*/  LEA.HI.X.SX32 R65, R44, R55, 0x1, P3 ;  /* 0x000000372c417211 */ /* 0x000fc400018f0eff */
[-C--:B------:R-:W-:Y:S02]  /*4500*/  LEA.HI.X.SX32 R67, R43, R55.reuse, 0x1, P2 ;  /* 0x000000372b437211 */ /* 0x080fe400010f0eff */
[-C--:B------:R-:W-:Y:S02]  /*4510*/  LEA R82, P0, R39, R2.reuse, 0x1 ;  /* 0x0000000227527211 */ /* 0x080fe400078008ff */
[-C--:B------:R-:W-:Y:S02]  /*4520*/  LEA R80, P1, R40, R2.reuse, 0x1 ;  /* 0x0000000228507211 */ /* 0x080fe400078208ff */
[-C--:B------:R-:W-:Y:S02]  /*4530*/  LEA R74, P3, R42, R2.reuse, 0x1 ;  /* 0x000000022a4a7211 */ /* 0x080fe400078608ff */
[----:B------:R-:W-:Y:S02]  /*4540*/  LEA R76, P2, R41, R2, 0x1 ;  /* 0x00000002294c7211 */ /* 0x000fe400078408ff */
[----:B------:R-:W-:-:S02]  /*4550*/  LEA.HI.X.SX32 R83, R39, R55, 0x1, P0 ;  /* 0x0000003727537211 */ /* 0x000fc400000f0eff */
[-C--:B------:R-:W-:Y:S02]  /*4560*/  LEA.HI.X.SX32 R81, R40, R55.reuse, 0x1, P1 ;  /* 0x0000003728517211 */ /* 0x080fe400008f0eff */
[-C--:B------:R-:W-:Y:S02]  /*4570*/  LEA.HI.X.SX32 R75, R42, R55.reuse, 0x1, P3 ;  /* 0x000000372a4b7211 */ /* 0x080fe400018f0eff */
[----:B------:R-:W-:Y:S02]  /*4580*/  LEA.HI.X.SX32 R77, R41, R55, 0x1, P2 ;  /* 0x00000037294d7211 */ /* 0x000fe400010f0eff */
[-C--:B------:R-:W-:Y:S02]  /*4590*/  LEA R86, P0, R35, R2.reuse, 0x1 ;  /* 0x0000000223567211 */ /* 0x080fe400078008ff */
[-C--:B------:R-:W-:Y:S02]  /*45a0*/  LEA R84, P1, R36, R2.reuse, 0x1 ;  /* 0x0000000224547211 */ /* 0x080fe400078208ff */
[----:B------:R-:W-:-:S02]  /*45b0*/  LEA R40, P3, R38, R2, 0x1 ;  /* 0x0000000226287211 */ /* 0x000fc400078608ff */
[-C--:B------:R-:W-:Y:S02]  /*45c0*/  LEA R42, P2, R37, R2.reuse, 0x1 ;  /* 0x00000002252a7211 */ /* 0x080fe400078408ff */
        /* <DEDUP_REMOVED lines=15> */
[----:B------:R-:W-:Y:S01]  /*46c0*/  LEA R34, P2, R29, R2, 0x1 ;  /* 0x000000021d227211 */ /* 0x000fe200078408ff */
[----:B------:R-:W-:Y:S01]  /*46d0*/  IMAD R0, R0, 0x2, R93 ;  /* 0x0000000200007824 */ /* 0x000fe200078e025d */
        /* <DEDUP_REMOVED lines=31> */
[-C--:B------:R-:W-:Y:S01]  /*48d0*/  LEA R18, P2, R13, R2.reuse, 0x1 ;  /* 0x000000020d127211 */ /* 0x080fe200078408ff */
[----:B------:R-:W0:Y:S01]  /*48e0*/  S2UR UR6, SR_CgaCtaId ;  /* 0x00000000000679c3 */ /* 0x000e220000008800 */
        /* <DEDUP_REMOVED lines=12> */
[CC--:B------:R-:W-:Y:S02]  /*49b0*/  LEA R10, P1, R6.reuse, R2.reuse, 0x1 ;  /* 0x00000002060a7211 */ /* 0x0c0fe400078208ff */
[CC--:B------:R-:W-:Y:S02]  /*49c0*/  LEA R8, P2, R7.reuse, R2.reuse, 0x1 ;  /* 0x0000000207087211 */ /* 0x0c0fe400078408ff */
[-C--:B------:R-:W-:Y:S02]  /*49d0*/  LEA.HI.X.SX32 R11, R6, R55.reuse, 0x1, P1 ;  /* 0x00000037060b7211 */ /* 0x080fe400008f0eff */
[----:B------:R-:W-:Y:S02]  /*49e0*/  LEA.HI.X.SX32 R9, R7, R55, 0x1, P2 ;  /* 0x0000003707097211 */ /* 0x000fe400010f0eff */
[----:B------:R-:W-:-:S02]  /*49f0*/  LEA R118, P1, R4, R2, 0x1 ;  /* 0x0000000204767211 */ /* 0x000fc400078208ff */
[-C--:B------:R-:W-:Y:S02]  /*4a00*/  LEA R6, P2, R57, R2.reuse, 0x1 ;  /* 0x0000000239067211 */ /* 0x080fe400078408ff */
[-C--:B------:R-:W-:Y:S02]  /*4a10*/  LEA.HI.X.SX32 R119, R4, R55.reuse, 0x1, P1 ;  /* 0x0000003704777211 */ /* 0x080fe400008f0eff */
[-C--:B------:R-:W-:Y:S02]  /*4a20*/  LEA R116, P0, R5, R2.reuse, 0x1 ;  /* 0x0000000205747211 */ /* 0x080fe400078008ff */
[-C--:B------:R-:W-:Y:S02]  /*4a30*/  LEA.HI.X.SX32 R7, R57, R55.reuse, 0x1, P2 ;  /* 0x0000003739077211 */ /* 0x080fe400010f0eff */
[-C--:B------:R-:W-:Y:S02]  /*4a40*/  LEA R56, P1, R68, R2.reuse, 0x1 ;  /* 0x0000000244387211 */ /* 0x080fe400078208ff */
[----:B------:R-:W-:Y:S01]  /*4a50*/  LEA R4, P2, R78, R2, 0x1 ;  /* 0x000000024e047211 */ /* 0x000fe200078408ff */
[----:B------:R-:W-:Y:S01]  /*4a60*/  UMOV UR4, 0x400 ;  /* 0x0000040000047882 */ /* 0x000fe20000000000 */
[----:B------:R-:W-:-:S02]  /*4a70*/  LEA.HI.X.SX32 R117, R5, R55, 0x1, P0 ;  /* 0x0000003705757211 */ /* 0x000fc400000f0eff */
[-C--:B------:R-:W-:Y:S02]  /*4a80*/  LEA.HI.X.SX32 R57, R68, R55.reuse, 0x1, P1 ;  /* 0x0000003744397211 */ /* 0x080fe400008f0eff */
[----:B------:R-:W-:Y:S01]  /*4a90*/  LEA.HI.X.SX32 R5, R78, R55, 0x1, P2 ;  /* 0x000000374e057211 */ /* 0x000fe200010f0eff */
[----:B0-----:R-:W-:-:S09]  /*4aa0*/  ULEA UR6, UR6, UR4, 0x18 ;  /* 0x0000000406067291 */ /* 0x001fd2000f8ec0ff */
[----:B--2---:R-:W-:Y:S04]  /*4ab0*/  STS.U16 [R45+UR6+0x2000], R125 ;  /* 0x0020007d2d007988 */ /* 0x004fe80008000406 */
[----:B---3--:R0:W-:Y:S04]  /*4ac0*/  STL [R1+0x9f8], R54 ;  /* 0x0009f83601007387 */ /* 0x0081e80000100800 */
[----:B0-----:R-:W2:Y:S04]  /*4ad0*/  LDL.LU R54, [R1+0x1e0] ;  /* 0x0001e00001367983 */ /* 0x001ea80000300800 */
        /* <DEDUP_REMOVED lines=11> */
[----:B0-----:R-:W3:Y:S04]  /*4b90*/  LDL.LU R50, [R1+0x1e8] ;  /* 0x0001e80001327983 */ /* 0x001ee80000300800 */
        /* <DEDUP_REMOVED lines=12> */
[----:B------:R-:W3:Y:S04]  /*4c60*/  LDL.LU R44, [R1+0x220] ;  /* 0x00022000012c7983 */ /* 0x000ee80000300800 */
        /* <DEDUP_REMOVED lines=11> */
[----:B----4-:R0:W-:Y:S04]  /*4d20*/  STS.U16 [R45+UR6], R69 ;  /* 0x000000452d007988 */ /* 0x0101e80008000406 */
[----:B------:R-:W4:Y:S04]  /*4d30*/  LDL.LU R48, [R1+0x180] ;  /* 0x0001800001307983 */ /* 0x000f280000300800 */
[----:B0-----:R-:W3:Y:S04]  /*4d40*/  LDL.LU R69, [R1+0x178] ;  /* 0x0001780001457983 */ /* 0x001ee80000300800 */
[----:B------:R-:W3:Y:S04]  /*4d50*/  LDL.LU R125, [R1+0x170] ;  /* 0x00017000017d7983 */ /* 0x000ee80000300800 */
[----:B------:R0:W-:Y:S04]  /*4d60*/  STS.U16 [R45+UR6+0x1000], R79 ;  /* 0x0010004f2d007988 */ /* 0x0001e80008000406 */
[----:B-----5:R1:W-:Y:S04]  /*4d70*/  STS.U16 [R45+UR6+0x3000], R122 ;  /* 0x0030007a2d007988 */ /* 0x0203e80008000406 */
[----:B0-----:R-:W5:Y:S04]  /*4d80*/  LDL.LU R79, [R1+0x168] ;  /* 0x00016800014f7983 */ /* 0x001f680000300800 */
[----:B-1----:R-:W4:Y:S04]  /*4d90*/  LDL.LU R122, [R1+0x160] ;  /* 0x00016000017a7983 */ /* 0x002f280000300800 */
[----:B------:R-:W-:Y:S04]  /*4da0*/  STS.U16 [R45+UR6+0xf000], R123 ;  /* 0x00f0007b2d007988 */ /* 0x000fe80008000406 */
[----:B------:R-:W-:Y:S04]  /*4db0*/  STS.U16 [R45+UR6+0x10000], R124 ;  /* 0x0100007c2d007988 */ /* 0x000fe80008000406 */
[----:B--2---:R0:W-:Y:S04]  /*4dc0*/  STS.U16 [R45+UR6+0xe000], R54 ;  /* 0x00e000362d007988 */ /* 0x0041e80008000406 */
[----:B0-----:R-:W2:Y:S04]  /*4dd0*/  LDL.LU R54, [R1+0x158] ;  /* 0x0001580001367983 */ /* 0x001ea80000300800 */
[----:B------:R-:W2:Y:S04]  /*4de0*/  LDL.LU R123, [R1+0x150] ;  /* 0x00015000017b7983 */ /* 0x000ea80000300800 */
[----:B------:R-:W2:Y:S04]  /*4df0*/  LDL.LU R124, [R1+0x148] ;  /* 0x00014800017c7983 */ /* 0x000ea80000300800 */
[----:B---3--:R0:W-:Y:S04]  /*4e00*/  STS.U16 [R45+UR6+0x1c000], R125 ;  /* 0x01c0007d2d007988 */ /* 0x0081e80008000406 */
[----:B0-----:R-:W3:Y:S04]  /*4e10*/  LDL.LU R125, [R1+0x140] ;  /* 0x00014000017d7983 */ /* 0x001ee80000300800 */
[----:B------:R0:W-:Y:S04]  /*4e20*/  STS.U16 [R45+UR6+0x4000], R78 ;  /* 0x0040004e2d007988 */ /* 0x0001e80008000406 */
[----:B------:R1:W-:Y:S04]  /*4e30*/  STS.U16 [R45+UR6+0x5000], R68 ;  /* 0x005000442d007988 */ /* 0x0003e80008000406 */
[----:B------:R4:W-:Y:S04]  /*4e40*/  STS.U16 [R45+UR6+0x6000], R44 ;  /* 0x0060002c2d007988 */ /* 0x0009e80008000406 */
[----:B0-----:R-:W3:Y:S04]  /*4e50*/  LDL.LU R78, [R1+0x138] ;  /* 0x00013800014e7983 */ /* 0x001ee80000300800 */
[----:B-1----:R-:W3:Y:S04]  /*4e60*/  LDL.LU R68, [R1+0x130] ;  /* 0x0001300001447983 */ /* 0x002ee80000300800 */
[----:B------:R0:W-:Y:S04]  /*4e70*/  STS.U16 [R45+UR6+0x7000], R67 ;  /* 0x007000432d007988 */ /* 0x0001e80008000406 */
[----:B----4-:R-:W4:Y:S04]  /*4e80*/  LDL.LU R44, [R1+0x124] ;  /* 0x00012400012c7983 */ /* 0x010f280000300800 */
[----:B------:R1:W-:Y:S04]  /*4e90*/  STS.U16 [R45+UR6+0x8000], R71 ;  /* 0x008000472d007988 */ /* 0x0003e80008000406 */
[----:B0-----:R-:W4:Y:S04]  /*4ea0*/  LDL.LU R67, [R1+0x118] ;  /* 0x0001180001437983 */ /* 0x001f280000300800 */
[----:B------:R0:W-:Y:S04]  /*4eb0*/  STS.U16 [R45+UR6+0x9000], R70 ;  /* 0x009000462d007988 */ /* 0x0001e80008000406 */
[----:B-1----:R-:W4:Y:S04]  /*4ec0*/  LDL.LU R71, [R1+0x10c] ;  /* 0x00010c0001477983 */ /* 0x002f280000300800 */
        /* <DEDUP_REMOVED lines=10> */
[----:B-----5:R0:W-:Y:S04]  /*4f70*/  STS.U16 [R45+UR6+0x1d000], R79 ;  /* 0x01d0004f2d007988 */ /* 0x0201e80008000406 */
[----:B-1----:R-:W5:Y:S04]  /*4f80*/  LDL.LU R69, [R1+0xc4] ;  /* 0x0000c40001457983 */ /* 0x002f680000300800 */
[----:B------:R1:W-:Y:S04]  /*4f90*/  STS.U16 [R45+UR6+0x1e000], R122 ;  /* 0x01e0007a2d007988 */ /* 0x0003e80008000406 */
[----:B0-----:R-:W5:Y:S04]  /*4fa0*/  LDL.LU R79, [R1+0xb8] ;  /* 0x0000b800014f7983 */ /* 0x001f680000300800 */
[----:B------:R0:W-:Y:S04]  /*4fb0*/  STS.U16 [R45+UR6+0x11000], R53 ;  /* 0x011000352d007988 */ /* 0x0001e80008000406 */
        /* <DEDUP_REMOVED lines=19> */
[----:B--2---:R0:W-:Y:S04]  /*50f0*/  STS.U16 [R45+UR6+0x1f000], R54 ;  /* 0x01f000362d007988 */ /* 0x0041e80008000406 */
[----:B-1----:R-:W2:Y:S04]  /*5100*/  LDL.LU R48, [R1+0x74] ;  /* 0x0000740001307983 */ /* 0x002ea80000300800 */
[----:B------:R1:W-:Y:S04]  /*5110*/  STS.U16 [R45+UR6+0x20000], R123 ;  /* 0x0200007b2d007988 */ /* 0x0003e80008000406 */
[----:B0-----:R-:W2:Y:S04]  /*5120*/  LDL.LU R54, [R1+0x70] ;  /* 0x0000700001367983 */ /* 0x001ea80000300800 */
[----:B------:R0:W-:Y:S04]  /*5130*/  STS.U16 [R45+UR6+0x21000], R124 ;  /* 0x0210007c2d007988 */ /* 0x0001e80008000406 */
[----:B-1----:R-:W2:Y:S04]  /*5140*/  LDL.LU R123, [R1+0x6c] ;  /* 0x00006c00017b7983 */ /* 0x002ea80000300800 */
[----:B0-----:R-:W2:Y:S04]  /*5150*/  LDL.LU R124, [R1+0x68] ;  /* 0x00006800017c7983 */ /* 0x001ea80000300800 */
[----:B---3--:R0:W-:Y:S04]  /*5160*/  STS.U16 [R45+UR6+0x22000], R125 ;  /* 0x0220007d2d007988 */ /* 0x0081e80008000406 */
[----:B0-----:R-:W3:Y:S01]  /*5170*/  LDL.LU R125, [R1+0x64] ;  /* 0x00006400017d7983 */ /* 0x001ee20000300800 */
[----:B------:R-:W-:-:S04]  /*5180*/  LEA R120, P0, R3, R2, 0x1 ;  /* 0x0000000203787211 */ /* 0x000fc800078008ff */
[-C--:B------:R-:W-:Y:S02]  /*5190*/  LEA.HI.X.SX32 R121, R3, R55.reuse, 0x1, P0 ;  /* 0x0000003703797211 */ /* 0x080fe400000f0eff */
[CC--:B------:R-:W-:Y:S02]  /*51a0*/  LEA R58, P0, R59.reuse, R2.reuse, 0x1 ;  /* 0x000000023b3a7211 */ /* 0x0c0fe400078008ff */
[C---:B------:R-:W-:Y:S01]  /*51b0*/  LEA R2, P3, R0.reuse, R2, 0x1 ;  /* 0x0000000200027211 */ /* 0x040fe200078608ff */
[----:B------:R-:W-:Y:S01]  /*51c0*/  STS.U16 [R45+UR6+0x23000], R78 ;  /* 0x0230004e2d007988 */ /* 0x000fe20008000406 */
[-C--:B------:R-:W-:Y:S02]  /*51d0*/  LEA.HI.X.SX32 R59, R59, R55.reuse, 0x1, P0 ;  /* 0x000000373b3b7211 */ /* 0x080fe400000f0eff */
[----:B------:R-:W-:Y:S01]  /*51e0*/  LEA.HI.X.SX32 R3, R0, R55, 0x1, P3 ;  /* 0x0000003700037211 */ /* 0x000fe200018f0eff */
[----:B------:R-:W-:Y:S04]  /*51f0*/  STS.U16 [R45+UR6+0x24000], R68 ;  /* 0x024000442d007988 */ /* 0x000fe80008000406 */
[----:B----4-:R-:W-:Y:S04]  /*5200*/  STS.U16 [R45+UR6+0x25000], R44 ;  /* 0x0250002c2d007988 */ /* 0x010fe80008000406 */
[----:B------:R-:W-:Y:S04]  /*5210*/  STS.U16 [R45+UR6+0x26000], R67 ;  /* 0x026000432d007988 */ /* 0x000fe80008000406 */
[----:B------:R-:W-:Y:S04]  /*5220*/  STS.U16 [R45+UR6+0x27000], R71 ;  /* 0x027000472d007988 */ /* 0x000fe80008000406 */
[----:B------:R-:W-:Y:S04]  /*5230*/  STS.U16 [R45+UR6+0x28000], R70 ;  /* 0x028000462d007988 */ /* 0x000fe80008000406 */
[----:B------:R-:W-:Y:S04]  /*5240*/  STS.U16 [R45+UR6+0x29000], R73 ;  /* 0x029000492d007988 */ /* 0x000fe80008000406 */
[----:B------:R-:W-:Y:S04]  /*5250*/  STS.U16 [R45+UR6+0x2a000], R72 ;  /* 0x02a000482d007988 */ /* 0x000fe80008000406 */
[----:B------:R-:W-:Y:S04]  /*5260*/  STS.U16 [R45+UR6+0x2b000], R51 ;  /* 0x02b000332d007988 */ /* 0x000fe80008000406 */
[----:B-----5:R0:W-:Y:S04]  /*5270*/  STS.U16 [R45+UR6+0x2d000], R69 ;  /* 0x02d000452d007988 */ /* 0x0201e80008000406 */
[----:B------:R1:W-:Y:S04]  /*5280*/  STS.U16 [R45+UR6+0x2e000], R79 ;  /* 0x02e0004f2d007988 */ /* 0x0003e80008000406 */
[----:B0-----:R-:W4:Y:S04]  /*5290*/  LDL.LU R69, [R1+0x60] ;  /* 0x0000600001457983 */ /* 0x001f280000300800 */
[----:B------:R0:W-:Y:S04]  /*52a0*/  STS.U16 [R45+UR6+0x2f000], R122 ;  /* 0x02f0007a2d007988 */ /* 0x0001e80008000406 */
[----:B-1----:R-:W5:Y:S04]  /*52b0*/  LDL.LU R79, [R1+0x5c] ;  /* 0x00005c00014f7983 */ /* 0x002f680000300800 */
[----:B0-----:R-:W5:Y:S04]  /*52c0*/  LDL.LU R122, [R1+0x2b0] ;  /* 0x0002b000017a7983 */ /* 0x001f680000300800 */
[----:B------:R-:W5:Y:S04]  /*52d0*/  LDL.LU R55, [R1+0x2ac] ;  /* 0x0002ac0001377983 */ /* 0x000f680000300800 */
        /* <DEDUP_REMOVED lines=9> */
[----:B--2---:R0:W-:Y:S04]  /*5370*/  STS.U16 [R45+UR6+0x3b000], R123 ;  /* 0x03b0007b2d007988 */ /* 0x0041e80008000406 */
[----:B------:R1:W-:Y:S04]  /*5380*/  STS.U16 [R45+UR6+0x3c000], R124 ;  /* 0x03c0007c2d007988 */ /* 0x0003e80008000406 */
[----:B0-----:R-:W2:Y:S04]  /*5390*/  LDL.LU R123, [R1+0x278] ;  /* 0x00027800017b7983 */ /* 0x001ea80000300800 */
[----:B-1----:R-:W2:Y:S04]  /*53a0*/  LDL.LU R124, [R1+0x270] ;  /* 0x00027000017c7983 */ /* 0x002ea80000300800 */
        /* <DEDUP_REMOVED lines=8> */
[----:B------:R-:W3:Y:S04]  /*5430*/  LDL.LU R52, [R1+0x25c] ;  /* 0x00025c0001347983 */ /* 0x000ee80000300800 */
[----:B------:R1:W-:Y:S04]  /*5440*/  STS.U16 [R45+UR6+0x33000], R60 ;  /* 0x0330003c2d007988 */ /* 0x0003e80008000406 */
[----:B0-----:R-:W3:Y:S04]  /*5450*/  LDL.LU R61, [R1+0x258] ;  /* 0x00025800013d7983 */ /* 0x001ee80000300800 */
[----:B------:R0:W-:Y:S04]  /*5460*/  STS.U16 [R45+UR6+0x34000], R63 ;  /* 0x0340003f2d007988 */ /* 0x0001e80008000406 */
[----:B-1----:R-:W3:Y:S04]  /*5470*/  LDL.LU R60, [R1+0x24c] ;  /* 0x00024c00013c7983 */ /* 0x002ee80000300800 */
        /* <DEDUP_REMOVED lines=12> */
[----:B----4-:R1:W-:Y:S04]  /*5540*/  STS.U16 [R45+UR6+0x3e000], R69 ;  /* 0x03e000452d007988 */ /* 0x0103e80008000406 */
[----:B0-----:R-:W4:Y:S04]  /*5550*/  LDL.LU R54, [R1+0x1dc] ;  /* 0x0001dc0001367983 */ /* 0x001f280000300800 */
[----:B-----5:R0:W-:Y:S04]  /*5560*/  STS.U16 [R45+UR6+0x3f000], R79 ;  /* 0x03f0004f2d007988 */ /* 0x0201e80008000406 */
[----:B-1----:R-:W5:Y:S04]  /*5570*/  LDL.LU R69, [R1+0x1cc] ;  /* 0x0001cc0001457983 */ /* 0x002f680000300800 */
[----:B0-----:R-:W5:Y:S01]  /*5580*/  LDL.LU R79, [R1+0x1bc] ;  /* 0x0001bc00014f7983 */ /* 0x001f620000300800 */
[----:B------:R-:W-:-:S05]  /*5590*/  LOP3.LUT R0, R45, 0x20, RZ, 0x3c, !PT ;  /* 0x000000202d007812 */ /* 0x000fca00078e3cff */
[----:B------:R0:W-:Y:S04]  /*55a0*/  STS.U16 [R0+UR6+0x400], R122 ;  /* 0x0004007a00007988 */ /* 0x0001e80008000406 */
[----:B0-----:R-:W5:Y:S04]  /*55b0*/  LDL.LU R122, [R1+0x1ac] ;  /* 0x0001ac00017a7983 */ /* 0x001f680000300800 */
        /* <DEDUP_REMOVED lines=25> */
[----:B0-----:R-:W3:Y:S04]  /*5750*/  LDL.LU R51, [R1+0xf0] ;  /* 0x0000f00001337983 */ /* 0x001ee80000300800 */
[----:B------:R-:W-:Y:S04]  /*5760*/  STS.U16 [R0+UR6+0xe400], R50 ;  /* 0x00e4003200007988 */ /* 0x000fe80008000406 */
[----:B----4-:R0:W-:Y:S04]  /*5770*/  STS.U16 [R0+UR6+0x19400], R54 ;  /* 0x0194003600007988 */ /* 0x0101e80008000406 */
[----:B------:R-:W-:Y:S04]  /*5780*/  STS.U16 [R0+UR6+0xf400], R53 ;  /* 0x00f4003500007988 */ /* 0x000fe80008000406 */
[----:B-----5:R1:W-:Y:S04]  /*5790*/  STS.U16 [R0+UR6+0x1a400], R69 ;  /* 0x01a4004500007988 */ /* 0x0203e80008000406 */
[----:B0-----:R-:W4:Y:S04]  /*57a0*/  LDL.LU R54, [R1+0xe4] ;  /* 0x0000e40001367983 */ /* 0x001f280000300800 */
[----:B------:R0:W-:Y:S04]  /*57b0*/  STS.U16 [R0+UR6+0x1b400], R79 ;  /* 0x01b4004f00007988 */ /* 0x0001e80008000406 */
[----:B-1----:R-:W5:Y:S04]  /*57c0*/  LDL.LU R69, [R1+0xd8] ;  /* 0x0000d80001457983 */ /* 0x002f680000300800 */
[----:B------:R1:W-:Y:S04]  /*57d0*/  STS.U16 [R0+UR6+0x10400], R52 ;  /* 0x0104003400007988 */ /* 0x0003e80008000406 */
[----:B0-----:R-:W5:Y:S04]  /*57e0*/  LDL.LU R79, [R1+0xcc] ;  /* 0x0000cc00014f7983 */ /* 0x001f680000300800 */
[----:B------:R-:W5:Y:S04]  /*57f0*/  LDL.LU R50, [R1+0xc0] ;  /* 0x0000c00001327983 */ /* 0x000f680000300800 */
[----:B------:R-:W5:Y:S04]  /*5800*/  LDL.LU R53, [R1+0xb4] ;  /* 0x0000b40001357983 */ /* 0x000f680000300800 */
        /* <DEDUP_REMOVED lines=18> */
[----:B--2---:R1:W-:Y:S04]  /*5930*/  STS.U16 [R0+UR6+0x1d400], R123 ;  /* 0x01d4007b00007988 */ /* 0x0043e80008000406 */
[----:B0-----:R-:W2:Y:S04]  /*5940*/  LDL.LU R122, [R1+0x38] ;  /* 0x00003800017a7983 */ /* 0x001ea80000300800 */
[----:B------:R0:W-:Y:S04]  /*5950*/  STS.U16 [R0+UR6+0x1e400], R124 ;  /* 0x01e4007c00007988 */ /* 0x0001e80008000406 */
[----:B-1----:R-:W2:Y:S04]  /*5960*/  LDL.LU R123, [R1+0x34] ;  /* 0x00003400017b7983 */ /* 0x002ea80000300800 */
[----:B0-----:R-:W2:Y:S04]  /*5970*/  LDL.LU R124, [R1+0x30] ;  /* 0x00003000017c7983 */ /* 0x001ea80000300800 */
[----:B---3--:R0:W-:Y:S04]  /*5980*/  STS.U16 [R0+UR6+0x1f400], R125 ;  /* 0x01f4007d00007988 */ /* 0x0081e80008000406 */
[----:B0-----:R-:W3:Y:S04]  /*5990*/  LDL.LU R125, [R1+0x2c] ;  /* 0x00002c00017d7983 */ /* 0x001ee80000300800 */
[----:B------:R-:W-:Y:S04]  /*59a0*/  STS.U16 [R0+UR6+0x20400], R55 ;  /* 0x0204003700007988 */ /* 0x000fe80008000406 */
[----:B------:R-:W-:Y:S04]  /*59b0*/  STS.U16 [R0+UR6+0x21400], R78 ;  /* 0x0214004e00007988 */ /* 0x000fe80008000406 */
[----:B------:R-:W-:Y:S04]  /*59c0*/  STS.U16 [R0+UR6+0x22400], R68 ;  /* 0x0224004400007988 */ /* 0x000fe80008000406 */
[----:B------:R-:W-:Y:S04]  /*59d0*/  STS.U16 [R0+UR6+0x24400], R67 ;  /* 0x0244004300007988 */ /* 0x000fe80008000406 */
[----:B------:R-:W-:Y:S04]  /*59e0*/  STS.U16 [R0+UR6+0x25400], R71 ;  /* 0x0254004700007988 */ /* 0x000fe80008000406 */
[----:B------:R-:W-:Y:S04]  /*59f0*/  STS.U16 [R0+UR6+0x26400], R70 ;  /* 0x0264004600007988 */ /* 0x000fe80008000406 */
[----:B------:R-:W-:Y:S04]  /*5a00*/  STS.U16 [R0+UR6+0x27400], R73 ;  /* 0x0274004900007988 */ /* 0x000fe80008000406 */
[----:B------:R-:W-:Y:S04]  /*5a10*/  STS.U16 [R0+UR6+0x28400], R72 ;  /* 0x0284004800007988 */ /* 0x000fe80008000406 */
[----:B----4-:R0:W-:Y:S04]  /*5a20*/  STS.U16 [R0+UR6+0x2a400], R54 ;  /* 0x02a4003600007988 */ /* 0x0101e80008000406 */
[----:B-----5:R1:W-:Y:S04]  /*5a30*/  STS.U16 [R0+UR6+0x2b400], R69 ;  /* 0x02b4004500007988 */ /* 0x0203e80008000406 */
        /* <DEDUP_REMOVED lines=15> */
[----:B------:R0:W-:Y:S04]  /*5b30*/  STS.U16 [R0+UR6+0x3a400], R124 ;  /* 0x03a4007c00007988 */ /* 0x0001e80008000406 */
[----:B-1----:R-:W2:Y:S04]  /*5b40*/  LDL.LU R123, [R1+0x2c0] ;  /* 0x0002c000017b7983 */ /* 0x002ea80000300800 */
[----:B0-----:R-:W2:Y:S04]  /*5b50*/  LDL.LU R124, [R1+0x2bc] ;  /* 0x0002bc00017c7983 */ /* 0x001ea80000300800 */
        /* <DEDUP_REMOVED lines=22> */
[----:B------:R4:W-:Y:S04]  /*5cc0*/  STS.U16 [R0+UR6+0x36400], R49 ;  /* 0x0364003100007988 */ /* 0x0009e80008000406 */
[----:B0-----:R-:W3:Y:S01]  /*5cd0*/  LDL.LU R46, [R1+0x224] ;  /* 0x00022400012e7983 */ /* 0x001ee20000300800 */
[----:B-1----:R-:W-:-:S03]  /*5ce0*/  LOP3.LUT R44, R45, 0x40, RZ, 0x3c, !PT ;  /* 0x000000402d2c7812 */ /* 0x002fc600078e3cff */
[----:B------:R0:W-:Y:S04]  /*5cf0*/  STS.U16 [R0+UR6+0x37400], R48 ;  /* 0x0374003000007988 */ /* 0x0001e80008000406 */
[----:B----4-:R-:W4:Y:S04]  /*5d00*/  LDL.LU R49, [R1+0x214] ;  /* 0x0002140001317983 */ /* 0x010f280000300800 */
[----:B------:R1:W-:Y:S04]  /*5d10*/  STS.U16 [R0+UR6+0x3c400], R54 ;  /* 0x03c4003600007988 */ /* 0x0003e80008000406 */
[----:B0-----:R-:W4:Y:S04]  /*5d20*/  LDL.LU R48, [R1+0x204] ;  /* 0x0002040001307983 */ /* 0x001f280000300800 */
[----:B-----5:R0:W-:Y:S04]  /*5d30*/  STS.U16 [R0+UR6+0x3d400], R69 ;  /* 0x03d4004500007988 */ /* 0x0201e80008000406 */
[----:B-1----:R-:W5:Y:S04]  /*5d40*/  LDL.LU R54, [R1+0x1f4] ;  /* 0x0001f40001367983 */ /* 0x002f680000300800 */
[----:B------:R1:W-:Y:S04]  /*5d50*/  STS.U16 [R0+UR6+0x3e400], R79 ;  /* 0x03e4004f00007988 */ /* 0x0003e80008000406 */
[----:B0-----:R-:W4:Y:S04]  /*5d60*/  LDL.LU R69, [R1+0x1e4] ;  /* 0x0001e40001457983 */ /* 0x001f280000300800 */
[----:B------:R0:W-:Y:S04]  /*5d70*/  STS.U16 [R0+UR6+0x3f400], R67 ;  /* 0x03f4004300007988 */ /* 0x0001e80008000406 */
[----:B-1----:R-:W4:Y:S04]  /*5d80*/  LDL.LU R79, [R1+0x1d4] ;  /* 0x0001d400014f7983 */ /* 0x002f280000300800 */
[----:B0-----:R-:W4:Y:S04]  /*5d90*/  LDL.LU R67, [R1+0xa3c] ;  /* 0x000a3c0001437983 */ /* 0x001f280000300800 */
        /* <DEDUP_REMOVED lines=25> */
[----:B------:R-:W3:Y:S04]  /*5f30*/  LDL.LU R0, [R1+0x110] ;  /* 0x0001100001007983 */ /* 0x000ee80000300800 */
        /* <DEDUP_REMOVED lines=16> */
[----:B----4-:R0:W-:Y:S04]  /*6040*/  STS.U16 [R44+UR6+0x16800], R48 ;  /* 0x016800302c007988 */ /* 0x0101e80008000406 */
        /* <DEDUP_REMOVED lines=9> */
[----:B0-----:R-:W5:Y:S04]  /*60e0*/  LDL.LU R79, [R1+0x10] ;  /* 0x00001000014f7983 */ /* 0x001f680000300800 */
[----:B--2---:R0:W-:Y:S04]  /*60f0*/  STS.U16 [R44+UR6+0x1a800], R122 ;  /* 0x01a8007a2c007988 */ /* 0x0041e80008000406 */
[----:B------:R1:W-:Y:S04]  /*6100*/  STS.U16 [R44+UR6+0x1b800], R123 ;  /* 0x01b8007b2c007988 */ /* 0x0003e80008000406 */
[----:B0-----:R-:W2:Y:S04]  /*6110*/  LDL.LU R122, [R1+0xc] ;  /* 0x00000c00017a7983 */ /* 0x001ea80000300800 */
[----:B------:R0:W-:Y:S04]  /*6120*/  STS.U16 [R44+UR6+0x1c800], R124 ;  /* 0x01c8007c2c007988 */ /* 0x0001e80008000406 */
[----:B-1----:R-:W2:Y:S04]  /*6130*/  LDL.LU R123, [R1+0x8] ;  /* 0x00000800017b7983 */ /* 0x002ea80000300800 */
[----:B0-----:R-:W2:Y:S04]  /*6140*/  LDL.LU R124, [R1+0x4] ;  /* 0x00000400017c7983 */ /* 0x001ea80000300800 */
[----:B---3--:R0:W-:Y:S04]  /*6150*/  STS.U16 [R44+UR6+0x1d800], R125 ;  /* 0x01d8007d2c007988 */ /* 0x0081e80008000406 */
[----:B0-----:R-:W3:Y:S04]  /*6160*/  LDL.LU R125, [R1] ;  /* 0x00000000017d7983 */ /* 0x001ee80000300800 */
[----:B------:R0:W-:Y:S04]  /*6170*/  STS.U16 [R44+UR6+0x1e800], R70 ;  /* 0x01e800462c007988 */ /* 0x0001e80008000406 */
[----:B------:R1:W-:Y:S04]  /*6180*/  STS.U16 [R44+UR6+0x1f800], R71 ;  /* 0x01f800472c007988 */ /* 0x0003e80008000406 */
[----:B0-----:R-:W3:Y:S04]  /*6190*/  LDL.LU R70, [R1+0xa38] ;  /* 0x000a380001467983 */ /* 0x001ee80000300800 */
[----:B-1----:R-:W3:Y:S04]  /*61a0*/  LDL.LU R71, [R1+0xa34] ;  /* 0x000a340001477983 */ /* 0x002ee80000300800 */
[----:B------:R0:W-:Y:S04]  /*61b0*/  STS.U16 [R44+UR6+0x20800], R72 ;  /* 0x020800482c007988 */ /* 0x0001e80008000406 */
[----:B------:R1:W-:Y:S04]  /*61c0*/  STS.U16 [R44+UR6+0x21800], R73 ;  /* 0x021800492c007988 */ /* 0x0003e80008000406 */
[----:B0-----:R-:W3:Y:S04]  /*61d0*/  LDL.LU R72, [R1+0xa30] ;  /* 0x000a300001487983 */ /* 0x001ee80000300800 */
[----:B-1----:R-:W3:Y:S04]  /*61e0*/  LDL.LU R73, [R1+0xa2c] ;  /* 0x000a2c0001497983 */ /* 0x002ee80000300800 */
[----:B------:R0:W-:Y:S04]  /*61f0*/  STS.U16 [R44+UR6+0x22800], R50 ;  /* 0x022800322c007988 */ /* 0x0001e80008000406 */
[----:B------:R1:W-:Y:S04]  /*6200*/  STS.U16 [R44+UR6+0x23800], R51 ;  /* 0x023800332c007988 */ /* 0x0003e80008000406 */
[----:B------:R1:W-:Y:S04]  /*6210*/  STS.U16 [R44+UR6+0x24800], R52 ;  /* 0x024800342c007988 */ /* 0x0003e80008000406 */
[----:B0-----:R-:W3:Y:S04]  /*6220*/  LDL.LU R50, [R1+0xa28] ;  /* 0x000a280001327983 */ /* 0x001ee80000300800 */
[----:B-1----:R-:W3:Y:S04]  /*6230*/  LDL.LU R51, [R1+0xa24] ;  /* 0x000a240001337983 */ /* 0x002ee80000300800 */
[----:B------:R-:W3:Y:S04]  /*6240*/  LDL.LU R52, [R1+0xa20] ;  /* 0x000a200001347983 */ /* 0x000ee80000300800 */
        /* <DEDUP_REMOVED lines=21> */
[----:B------:R0:W-:Y:S04]  /*63a0*/  STS.U16 [R44+UR6+0x30800], R48 ;  /* 0x030800302c007988 */ /* 0x0001e80008000406 */
[----:B-1----:R-:W4:Y:S04]  /*63b0*/  LDL.LU R47, [R1+0xa04] ;  /* 0x000a0400012f7983 */ /* 0x002f280000300800 */
[----:B-----5:R1:W-:Y:S04]  /*63c0*/  STS.U16 [R44+UR6+0x31800], R49 ;  /* 0x031800312c007988 */ /* 0x0203e80008000406 */
[----:B0-----:R-:W5:Y:S04]  /*63d0*/  LDL.LU R48, [R1+0xa00] ;  /* 0x000a000001307983 */ /* 0x001f680000300800 */
[----:B------:R0:W-:Y:S04]  /*63e0*/  STS.U16 [R44+UR6+0x32800], R54 ;  /* 0x032800362c007988 */ /* 0x0001e80008000406 */
        /* <DEDUP_REMOVED lines=10> */
[----:B-1----:R-:W4:Y:S04]  /*6490*/  LDL.LU R123, [R1+0x9e8] ;  /* 0x0009e800017b7983 */ /* 0x002f280000300800 */
[----:B0-----:R-:W5:Y:S04]  /*64a0*/  LDL.LU R124, [R1+0x9e4] ;  /* 0x0009e400017c7983 */ /* 0x001f680000300800 */
[----:B---3--:R0:W-:Y:S04]  /*64b0*/  STS.U16 [R44+UR6+0x38800], R125 ;  /* 0x0388007d2c007988 */ /* 0x0081e80008000406 */
[----:B0-----:R-:W3:Y:S04]  /*64c0*/  LDL.LU R125, [R1+0x9e0] ;  /* 0x0009e000017d7983 */ /* 0x001ee80000300800 */
[----:B--2---:R-:W-:Y:S04]  /*64d0*/  STS.U16 [R44+UR6+0x3c800], R122 ;  /* 0x03c8007a2c007988 */ /* 0x004fe80008000406 */
[----:B----4-:R-:W-:Y:S04]  /*64e0*/  STS.U16 [R44+UR6+0x3b800], R123 ;  /* 0x03b8007b2c007988 */ /* 0x010fe80008000406 */
[----:B-----5:R-:W-:Y:S04]  /*64f0*/  STS.U16 [R44+UR6+0x3a800], R124 ;  /* 0x03a8007c2c007988 */ /* 0x020fe80008000406 */
[----:B---3--:R0:W-:Y:S04]  /*6500*/  STS.U16 [R44+UR6+0x39800], R125 ;  /* 0x0398007d2c007988 */ /* 0x0081e80008000406 */
[----:B0-----:R-:W2:Y:S04]  /*6510*/  LDL.LU R125, [R1+0x2e4] ;  /* 0x0002e400017d7983 */ /* 0x001ea80000300800 */
[----:B------:R-:W3:Y:S04]  /*6520*/  LDL.LU R124, [R1+0x2ec] ;  /* 0x0002ec00017c7983 */ /* 0x000ee80000300800 */
[----:B------:R-:W4:Y:S04]  /*6530*/  LDL.LU R123, [R1+0x2f4] ;  /* 0x0002f400017b7983 */ /* 0x000f280000300800 */
[----:B------:R-:W5:Y:S01]  /*6540*/  LDL.LU R122, [R1+0x300] ;  /* 0x00030000017a7983 */ /* 0x000f620000300800 */
[----:B------:R-:W-:-:S03]  /*6550*/  LOP3.LUT R45, R45, 0x60, RZ, 0x3c, !PT ;  /* 0x000000602d2d7812 */ /* 0x000fc600078e3cff */
[----:B------:R-:W-:Y:S04]  /*6560*/  STS.U16 [R44+UR6+0x3d800], R79 ;  /* 0x03d8004f2c007988 */ /* 0x000fe80008000406 */
[----:B------:R-:W-:Y:S04]  /*6570*/  STS.U16 [R44+UR6+0x3e800], R69 ;  /* 0x03e800452c007988 */ /* 0x000fe80008000406 */
[----:B------:R-:W-:Y:S04]  /*6580*/  STS.U16 [R44+UR6+0x3f800], R54 ;  /* 0x03f800362c007988 */ /* 0x000fe80008000406 */
[----:B------:R0:W-:Y:S04]  /*6590*/  STS.U16 [R45+UR6+0x4c00], R0 ;  /* 0x004c00002d007988 */ /* 0x0001e80008000406 */
[----:B------:R-:W-:Y:S04]  /*65a0*/  STS.U16 [R45+UR6+0x5c00], R55 ;  /* 0x005c00372d007988 */ /* 0x000fe80008000406 */
[----:B------:R-:W-:Y:S04]  /*65b0*/  STS.U16 [R45+UR6+0x6c00], R78 ;  /* 0x006c004e2d007988 */ /* 0x000fe80008000406 */
[----:B------:R-:W-:Y:S04]  /*65c0*/  STS.U16 [R45+UR6+0x7c00], R68 ;  /* 0x007c00442d007988 */ /* 0x000fe80008000406 */
[----:B--2---:R-:W-:Y:S04]  /*65d0*/  STS.U16 [R45+UR6+0x3c00], R125 ;  /* 0x003c007d2d007988 */ /* 0x004fe80008000406 */
[----:B---3--:R-:W-:Y:S04]  /*65e0*/  STS.U16 [R45+UR6+0x2c00], R124 ;  /* 0x002c007c2d007988 */ /* 0x008fe80008000406 */
[----:B----4-:R-:W-:Y:S04]  /*65f0*/  STS.U16 [R45+UR6+0x1c00], R123 ;  /* 0x001c007b2d007988 */ /* 0x010fe80008000406 */
[----:B-----5:R-:W-:Y:S04]  /*6600*/  STS.U16 [R45+UR6+0xc00], R122 ;  /* 0x000c007a2d007988 */ /* 0x020fe80008000406 */
[----:B------:R-:W2:Y:S04]  /*6610*/  LDG.E.U16 R48, desc[UR12][R48.64] ;  /* 0x0000000c30307981 */ /* 0x000ea8000c1e1500 */
[----:B------:R1:W3:Y:S04]  /*6620*/  LDG.E.U16 R2, desc[UR12][R2.64] ;  /* 0x0000000c02027981 */ /* 0x0002e8000c1e1500 */
[----:B------:R4:W5:Y:S04]  /*6630*/  LDG.E.U16 R6, desc[UR12][R6.64] ;  /* 0x0000000c06067981 */ /* 0x000968000c1e1500 */
[----:B------:R0:W5:Y:S04]  /*6640*/  LDG.E.U16 R4, desc[UR12][R4.64] ;  /* 0x0000000c04047981 */ /* 0x000168000c1e1500 */
[----:B------:R0:W5:Y:S04]  /*6650*/  LDG.E.U16 R8, desc[UR12][R8.64] ;  /* 0x0000000c08087981 */ /* 0x000168000c1e1500 */
[----:B------:R-:W5:Y:S04]  /*6660*/  LDG.E.U16 R46, desc[UR12][R46.64] ;  /* 0x0000000c2e2e7981 */ /* 0x000f68000c1e1500 */
        /* <DEDUP_REMOVED lines=49> */
[----:B------:R-:W5:Y:S01]  /*6980*/  LDG.E.U16 R56, desc[UR12][R56.64] ;  /* 0x0000000c38387981 */ /* 0x000f62000c1e1500 */
[----:B0-----:R-:W-:Y:S01]  /*6990*/  MOV R0, 0xff800000 ;  /* 0xff80000000007802 */ /* 0x001fe20000000f00 */
[----:B-1----:R-:W-:-:S02]  /*69a0*/  IMAD.MOV.U32 R3, RZ, RZ, -0x800000 ;  /* 0xff800000ff037424 */ /* 0x002fc400078e00ff */
[----:B----4-:R-:W-:Y:S02]  /*69b0*/  IMAD.MOV.U32 R7, RZ, RZ, 0x3f800000 ;  /* 0x3f800000ff077424 */ /* 0x010fe400078e00ff */
[----:B------:R-:W-:Y:S01]  /*69c0*/  IMAD.MOV.U32 R5, RZ, RZ, 0x3f800000 ;  /* 0x3f800000ff057424 */ /* 0x000fe200078e00ff */
[----:B--2---:R-:W-:Y:S04]  /*69d0*/  STS.U16 [R45+UR6+0x8c00], R48 ;  /* 0x008c00302d007988 */ /* 0x004fe80008000406 */
[----:B---3--:R0:W-:Y:S02]  /*69e0*/  STS.U16 [R45+UR6+0x3fc00], R2 ;  /* 0x03fc00022d007988 */ /* 0x0081e40008000406 */
[----:B0-----:R-:W-:-:S05]  /*69f0*/  IMAD.MOV.U32 R2, RZ, RZ, -0x800000 ;  /* 0xff800000ff027424 */ /* 0x001fca00078e00ff */
        /* <DEDUP_REMOVED lines=28> */
[----:B-----5:R0:W-:Y:S04]  /*6bc0*/  STS.U16 [R45+UR6+0x3bc00], R6 ;  /* 0x03bc00062d007988 */ /* 0x0201e80008000406 */
[----:B------:R-:W-:Y:S04]  /*6bd0*/  STL [R1+0x3b8], R0 ;  /* 0x0003b80001007387 */ /* 0x000fe80000100800 */
[----:B------:R1:W-:Y:S01]  /*6be0*/  STS.U16 [R45+UR6+0x3ec00], R4 ;  /* 0x03ec00042d007988 */ /* 0x0003e20008000406 */
[----:B0-----:R-:W-:-:S03]  /*6bf0*/  IMAD.MOV.U32 R6, RZ, RZ, 0x3f800000 ;  /* 0x3f800000ff067424 */ /* 0x001fc600078e00ff */
[----:B------:R0:W-:Y:S04]  /*6c00*/  STL [R1+0x3b4], R3 ;  /* 0x0003b40301007387 */ /* 0x0001e80000100800 */
[----:B------:R2:W-:Y:S01]  /*6c10*/  STL [R1+0x3b0], R2 ;  /* 0x0003b00201007387 */ /* 0x0005e20000100800 */
[----:B-1----:R-:W-:-:S03]  /*6c20*/  MOV R4, 0x3f800000 ;  /* 0x3f80000000047802 */ /* 0x002fc60000000f00 */
[----:B------:R-:W-:Y:S01]  /*6c30*/  STL [R1+0x36c], R0 ;  /* 0x00036c0001007387 */ /* 0x000fe20000100800 */
[----:B0-----:R-:W-:Y:S02]  /*6c40*/  IMAD.MOV.U32 R3, RZ, RZ, 0x3f800000 ;  /* 0x3f800000ff037424 */ /* 0x001fe400078e00ff */
[----:B--2---:R-:W-:Y:S01]  /*6c50*/  IMAD.MOV.U32 R2, RZ, RZ, 0x3f800000 ;  /* 0x3f800000ff027424 */ /* 0x004fe200078e00ff */
[----:B------:R-:W-:Y:S04]  /*6c60*/  STL.64 [R1+0x648], R6 ;  /* 0x0006480601007387 */ /* 0x000fe80000100a00 */
[----:B------:R-:W-:Y:S04]  /*6c70*/  STL.64 [R1+0x650], R4 ;  /* 0x0006500401007387 */ /* 0x000fe80000100a00 */
[----:B------:R-:W-:Y:S04]  /*6c80*/  STL.64 [R1+0x2e8], R2 ;  /* 0x0002e80201007387 */ /* 0x000fe80000100a00 */
[----:B------:R-:W-:Y:S04]  /*6c90*/  STL.64 [R1+0x2f0], R6 ;  /* 0x0002f00601007387 */ /* 0x000fe80000100a00 */
[----:B------:R-:W-:Y:S04]  /*6ca0*/  STL.64 [R1+0x2f8], R4 ;  /* 0x0002f80401007387 */ /* 0x000fe80000100a00 */
[----:B------:R-:W-:Y:S04]  /*6cb0*/  STL [R1+0x2d0], RZ ;  /* 0x0002d0ff01007387 */ /* 0x000fe80000100800 */
[----:B------:R-:W-:Y:S04]  /*6cc0*/  STL.64 [R1+0x30], R2 ;  /* 0x0000300201007387 */ /* 0x000fe80000100a00 */
[----:B------:R-:W-:Y:S04]  /*6cd0*/  STL [R1+0x2d4], RZ ;  /* 0x0002d4ff01007387 */ /* 0x000fe80000100800 */
        /* <DEDUP_REMOVED lines=226> */
[----:B------:R-:W-:Y:S01]  /*7b00*/  STL [R1+0x5c0], RZ ;  /* 0x0005c0ff01007387 */ /* 0x000fe20000100800 */
[----:B------:R-:W0:Y:S03]  /*7b10*/  S2R R68, SR_CTAID.X ;  /* 0x0000000000447919 */ /* 0x000e260000002500 */
        /* <DEDUP_REMOVED lines=20> */
[----:B------:R-:W-:-:S03]  /*7c60*/  MOV R9, 0x3f800000 ;  /* 0x3f80000000097802 */ /* 0x000fc60000000f00 */
[----:B------:R-:W-:Y:S04]  /*7c70*/  STL [R1+0x614], RZ ;  /* 0x000614ff01007387 */ /* 0x000fe80000100800 */
[----:B------:R-:W-:Y:S04]  /*7c80*/  STL [R1+0x618], RZ ;  /* 0x000618ff01007387 */ /* 0x000fe80000100800 */
[----:B------:R1:W-:Y:S04]  /*7c90*/  STS.U16 [R45+UR6+0x38c00], R8 ;  /* 0x038c00082d007988 */ /* 0x0003e80008000406 */
[----:B------:R2:W-:Y:S04]  /*7ca0*/  STL [R1+0x61c], RZ ;  /* 0x00061cff01007387 */ /* 0x0005e80000100800 */
[----:B------:R2:W-:Y:S01]  /*7cb0*/  STL [R1+0x620], RZ ;  /* 0x000620ff01007387 */ /* 0x0005e20000100800 */
[----:B-1----:R-:W-:-:S03]  /*7cc0*/  IMAD.MOV.U32 R8, RZ, RZ, 0x3f800000 ;  /* 0x3f800000ff087424 */ /* 0x002fc600078e00ff */
[----:B------:R2:W-:Y:S01]  /*7cd0*/  STL [R1+0x624], RZ ;  /* 0x000624ff01007387 */ /* 0x0005e20000100800 */
[----:B------:R-:W1:Y:S03]  /*7ce0*/  S2R R125, SR_TID.X ;  /* 0x00000000007d7919 */ /* 0x000e660000002100 */
[----:B------:R2:W-:Y:S04]  /*7cf0*/  STL [R1+0x628], RZ ;  /* 0x000628ff01007387 */ /* 0x0005e80000100800 */
[----:B------:R2:W-:Y:S04]  /*7d00*/  STL [R1+0x62c], RZ ;  /* 0x00062cff01007387 */ /* 0x0005e80000100800 */
[----:B------:R2:W-:Y:S01]  /*7d10*/  STL.64 [R1+0x40], R4 ;  /* 0x0000400401007387 */ /* 0x0005e20000100a00 */
[----:B0-----:R-:W-:-:S03]  /*7d20*/  SHF.L.U32 R43, R68, 0x8, RZ ;  /* 0x00000008442b7819 */ /* 0x001fc600000006ff */
[----:B------:R2:W-:Y:S04]  /*7d30*/  STL.64 [R1+0x48], R8 ;  /* 0x0000480801007387 */ /* 0x0005e80000100a00 */
[----:B------:R2:W-:Y:S04]  /*7d40*/  STL.64 [R1+0x658], R6 ;  /* 0x0006580601007387 */ /* 0x0005e80000100a00 */
[----:B------:R2:W-:Y:S04]  /*7d50*/  STL.64 [R1+0x660], R4 ;  /* 0x0006600401007387 */ /* 0x0005e80000100a00 */
[----:B------:R2:W-:Y:S04]  /*7d60*/  STL.64 [R1+0x668], R8 ;  /* 0x0006680801007387 */ /* 0x0005e80000100a00 */
[----:B------:R2:W-:Y:S01]  /*7d70*/  STL.64 [R1+0x670], R6 ;  /* 0x0006700601007387 */ /* 0x0005e20000100a00 */
[----:B------:R-:W-:-:S03]  /*7d80*/  VIADD R0, R43, 0x100 ;  /* 0x000001002b007836 */ /* 0x000fc60000000000 */
[----:B------:R2:W-:Y:S04]  /*7d90*/  STL.64 [R1+0x678], R4 ;  /* 0x0006780401007387 */ /* 0x0005e80000100a00 */
[----:B------:R2:W-:Y:S04]  /*7da0*/  STL.64 [R1+0x680], R8 ;  /* 0x0006800801007387 */ /* 0x0005e80000100a00 */
[----:B------:R2:W-:Y:S04]  /*7db0*/  STL.64 [R1+0x698], R4 ;  /* 0x0006980401007387 */ /* 0x0005e80000100a00 */
[----:B------:R2:W-:Y:S01]  /*7dc0*/  STL.64 [R1+0x690], R6 ;  /* 0x0006900601007387 */ /* 0x0005e20000100a00 */
[----:B------:R-:W-:-:S03]  /*7dd0*/  ISETP.GE.AND P0, PT, R0, 0x1, PT ;  /* 0x000000010000780c */ /* 0x000fc60003f06270 */
[----:B------:R2:W-:Y:S01]  /*7de0*/  STS.U16 [R45+UR6+0x9c00], R46 ;  /* 0x009c002e2d007988 */ /* 0x0005e20008000406 */
[----:B-1----:R-:W-:-:S03]  /*7df0*/  LOP3.LUT R83, R125, 0x1ff, RZ, 0xc0, !PT ;  /* 0x000001ff7d537812 */ /* 0x002fc600078ec0ff */
[----:B------:R2:W-:Y:S01]  /*7e00*/  STS.U16 [R45+UR6+0xac00], R62 ;  /* 0x00ac003e2d007988 */ /* 0x0005e20008000406 */
[----:B------:R-:W-:-:S03]  /*7e10*/  LOP3.LUT R27, R125, 0x1c, RZ, 0xc0, !PT ;  /* 0x0000001c7d1b7812 */ /* 0x000fc600078ec0ff */
[----:B------:R2:W-:Y:S01]  /*7e20*/  STS.U16 [R45+UR6+0xbc00], R60 ;  /* 0x00bc003c2d007988 */ /* 0x0005e20008000406 */
[----:B------:R-:W-:-:S03]  /*7e30*/  LOP3.LUT R2, R125, 0x1e0, RZ, 0xc0, !PT ;  /* 0x000001e07d027812 */ /* 0x000fc600078ec0ff */
[----:B------:R2:W-:Y:S01]  /*7e40*/  STS.U16 [R45+UR6+0xcc00], R52 ;  /* 0x00cc00342d007988 */ /* 0x0005e20008000406 */
[----:B------:R-:W-:-:S03]  /*7e50*/  IMAD.SHL.U32 R0, R125, 0x8, RZ ;  /* 0x000000087d007824 */ /* 0x000fc600078e00ff */
[----:B------:R2:W-:Y:S04]  /*7e60*/  STS.U16 [R45+UR6+0xdc00], R50 ;  /* 0x00dc00322d007988 */ /* 0x0005e80008000406 */
        /* <DEDUP_REMOVED lines=45> */
[----:B------:R2:W-:Y:S01]  /*8140*/  STS.U16 [R45+UR6+0x3dc00], R56 ;  /* 0x03dc00382d007988 */ /* 0x0005e20008000406 */
[----:B------:R-:W-:Y:S05]  /*8150*/  @!P0 BRA `(.L_x_0) ;  /* 0x0000017400f88947 */ /* 0x000fea0003800000 */
[----:B------:R-:W0:Y:S01]  /*8160*/  LDC R3, c[0x0][0x3d8] ;  /* 0x0000f600ff037b82 */ /* 0x000e220000000800 */
[----:B--2---:R-:W-:Y:S01]  /*8170*/  LOP3.LUT R4, R0, 0x30, RZ, 0xc0, !PT ;  /* 0x0000003000047812 */ /* 0x004fe200078ec0ff */
[----:B------:R-:W-:Y:S01]  /*8180*/  IMAD.SHL.U32 R6, R83, 0x2, RZ ;  /* 0x0000000253067824 */ /* 0x000fe200078e00ff */
[----:B------:R-:W-:Y:S01]  /*8190*/  LOP3.LUT R5, R125, 0x1f, RZ, 0xc0, !PT ;  /* 0x0000001f7d057812 */ /* 0x000fe200078ec0ff */
[----:B------:R-:W1:Y:S01]  /*81a0*/  LDCU.64 UR4, c[0x0][0x3d0] ;  /* 0x00007a00ff0477ac */ /* 0x000e620008000a00 */
[--C-:B------:R-:W-:Y:S01]  /*81b0*/  SHF.R.U32.HI R8, RZ, 0x5, R125.reuse ;  /* 0x00000005ff087819 */ /* 0x100fe2000001167d */
[----:B------:R-:W-:Y:S01]  /*81c0*/  IMAD.MOV.U32 R91, RZ, RZ, -0x800000 ;  /* 0xff800000ff5b7424 */ /* 0x000fe200078e00ff */
[----:B------:R-:W-:Y:S01]  /*81d0*/  SHF.R.U32.HI R7, RZ, 0x2, R125 ;  /* 0x00000002ff077819 */ /* 0x000fe2000001167d */
[----:B------:R-:W-:Y:S01]  /*81e0*/  IMAD R11, R5, 0x40, R4 ;  /* 0x00000040050b7824 */ /* 0x000fe200078e0204 */
[----:B------:R-:W-:Y:S01]  /*81f0*/  SGXT.U32 R4, R8, 0x4 ;  /* 0x000000040804781a */ /* 0x000fe20000000000 */
[----:B------:R-:W2:Y:S01]  /*8200*/  LDC.64 R28, c[0x0][0x3c0] ;  /* 0x0000f000ff1c7b82 */ /* 0x000ea20000000a00 */
[C---:B------:R-:W-:Y:S01]  /*8210*/  LOP3.LUT R22, R125.reuse, 0x7, RZ, 0xc0, !PT ;  /* 0x000000077d167812 */ /* 0x040fe200078ec0ff */
[----:B------:R-:W3:Y:S01]  /*8220*/  LDCU UR7, c[0x0][0x3c8] ;  /* 0x00007900ff0777ac */ /* 0x000ee20008000800 */
[----:B------:R-:W-:Y:S01]  /*8230*/  LOP3.LUT R6, R6, 0x30, R7, 0x78, !PT ;  /* 0x0000003006067812 */ /* 0x000fe200078e7807 */
[C---:B------:R-:W-:Y:S01]  /*8240*/  IMAD.SHL.U32 R7, R125.reuse, 0x2, RZ ;  /* 0x000000027d077824 */ /* 0x040fe200078e00ff */
[----:B------:R-:W-:Y:S01]  /*8250*/  LEA R13, R22, UR6, 0x6 ;  /* 0x00000006160d7c11 */ /* 0x000fe2000f8e30ff */
[----:B------:R-:W4:Y:S01]  /*8260*/  LDCU.64 UR10, c[0x0][0x388] ;  /* 0x00007100ff0a77ac */ /* 0x000f220008000a00 */
[----:B------:R-:W-:Y:S01]  /*8270*/  LOP3.LUT R9, R125, 0x60, RZ, 0xc0, !PT ;  /* 0x000000607d097812 */ /* 0x000fe200078ec0ff */
[----:B------:R5:W-:Y:S01]  /*8280*/  STL [R1+0x368], R6 ;  /* 0x0003680601007387 */ /* 0x000be20000100800 */
[----:B------:R-:W3:Y:S01]  /*8290*/  LDC.64 R30, c[0x0][0x390] ;  /* 0x0000e400ff1e7b82 */ /* 0x000ee20000000a00 */
[----:B------:R-:W-:Y:S01]  /*82a0*/  IMAD R20, R2, 0x10, R13 ;  /* 0x0000001002147824 */ /* 0x000fe200078e020d */
[----:B------:R-:W-:Y:S01]  /*82b0*/  LOP3.LUT R2, R7, 0x6, RZ, 0xc0, !PT ;  /* 0x0000000607027812 */ /* 0x000fe200078ec0ff */
[----:B-1----:R-:W-:Y:S01]  /*82c0*/  UIMAD UR4, UR8, UR4, URZ ;  /* 0x00000004080472a4 */ /* 0x002fe2000f8e02ff */
[----:B------:R-:W-:Y:S01]  /*82d0*/  SHF.R.U32.HI R46, RZ, 0x1, R9 ;  /* 0x00000001ff2e7819 */ /* 0x000fe20000011609 */
[----:B0-----:R-:W-:Y:S01]  /*82e0*/  IMAD R8, R4, R3, RZ ;  /* 0x0000000304087224 */ /* 0x001fe200078e02ff */
[----:B------:R-:W-:Y:S01]  /*82f0*/  LEA.HI R2, R9, R2, RZ, 0x1e ;  /* 0x0000000209027211 */ /* 0x000fe200078ff0ff */
[----:B------:R-:W-:Y:S01]  /*8300*/  IMAD R2, R22, 0x210, RZ ;  /* 0x0000021016027824 */ /* 0x000fe200078e02ff */
[----:B------:R-:W-:Y:S01]  /*8310*/  LOP3.LUT R46, R11, R46, RZ, 0x3c, !PT ;  /* 0x0000002e0b2e7212 */ /* 0x000fe200078e3cff */
[----:B------:R-:W-:Y:S01]  /*8320*/  IMAD R10, R3, 0x10, R8 ;  /* 0x00000010030a7824 */ /* 0x000fe200078e0208 */
[----:B-----5:R-:W-:Y:S01]  /*8330*/  SHF.L.U32 R6, R125, 0x6, RZ ;  /* 0x000000067d067819 */ /* 0x020fe200000006ff */
[----:B------:R-:W-:Y:S01]  /*8340*/  IMAD.MOV.U32 R89, RZ, RZ, -0x800000 ;  /* 0xff800000ff597424 */ /* 0x000fe200078e00ff */
[----:B------:R-:W-:Y:S01]  /*8350*/  LOP3.LUT R11, R7, 0x30, R0, 0x48, !PT ;  /* 0x00000030070b7812 */ /* 0x000fe200078e4800 */
[----:B------:R-:W-:Y:S01]  /*8360*/  IMAD R12, R3, 0x10, R10 ;  /* 0x00000010030c7824 */ /* 0x000fe200078e020a */
[----:B------:R-:W-:Y:S01]  /*8370*/  LOP3.LUT R45, R6, 0x3c0, RZ, 0xc0, !PT ;  /* 0x000003c0062d7812 */ /* 0x000fe200078ec0ff */
[----:B------:R-:W-:Y:S01]  /*8380*/  IMAD R6, R9, 0x10, R22 ;  /* 0x0000001009067824 */ /* 0x000fe200078e0216 */
[----:B------:R-:W-:Y:S01]  /*8390*/  LOP3.LUT R4, R125, 0x10, RZ, 0xc0, !PT ;  /* 0x000000107d047812 */ /* 0x000fe200078ec0ff */
[----:B--2---:R-:W-:Y:S01]  /*83a0*/  IMAD R28, R28, UR8, RZ ;  /* 0x000000081c1c7c24 */ /* 0x004fe2000f8e02ff */
[----:B------:R-:W-:Y:S01]  /*83b0*/  LEA R14, R3, R12, 0x4 ;  /* 0x0000000c030e7211 */ /* 0x000fe200078e20ff */
[----:B------:R-:W-:Y:S01]  /*83c0*/  IMAD.SHL.U32 R6, R6, 0x10, RZ ;  /* 0x0000001006067824 */ /* 0x000fe200078e00ff */
[--C-:B------:R-:W-:Y:S01]  /*83d0*/  LOP3.LUT R9, R2, 0x10, R7.reuse, 0x78, !PT ;  /* 0x0000001002097812 */ /* 0x100fe200078e7807 */
[----:B------:R-:W-:Y:S01]  /*83e0*/  IMAD.IADD R2, R11, 0x1, R20 ;  /* 0x000000010b027824 */ /* 0x000fe200078e0214 */
[----:B------:R-:W-:Y:S01]  /*83f0*/  LOP3.LUT R45, R45, 0x30, R0, 0xf8, !PT ;  /* 0x000000302d2d7812 */ /* 0x000fe200078ef800 */
[----:B------:R-:W-:Y:S01]  /*8400*/  IMAD R16, R3, 0x10, R14 ;  /* 0x0000001003107824 */ /* 0x000fe200078e020e */
[----:B------:R-:W-:Y:S01]  /*8410*/  LOP3.LUT R7, R6, 0x30, R7, 0x78, !PT ;  /* 0x0000003006077812 */ /* 0x000fe200078e7807 */
[----:B------:R-:W-:Y:S01]  /*8420*/  IMAD R6, R5, UR5, RZ ;  /* 0x0000000505067c24 */ /* 0x000fe2000f8e02ff */
[----:B------:R-:W-:Y:S01]  /*8430*/  SHF.L.U32 R0, R4, 0x8, RZ ;  /* 0x0000000804007819 */ /* 0x000fe200000006ff */
[----:B------:R-:W-:Y:S01]  /*8440*/  IMAD R18, R3, 0x10, R16 ;  /* 0x0000001003127824 */ /* 0x000fe200078e0210 */
[----:B------:R-:W-:Y:S01]  /*8450*/  LEA R82, R22, R7, 0xa ;  /* 0x0000000716527211 */ /* 0x000fe200078e50ff */
[----:B---3--:R-:W-:Y:S01]  /*8460*/  IMAD R4, R83, UR7, RZ ;  /* 0x0000000753047c24 */ /* 0x008fe2000f8e02ff */
[----:B------:R-:W-:Y:S01]  /*8470*/  USHF.L.U32 UR7, UR4, 0x1, URZ ;  /* 0x0000000104077899 */ /* 0x000fe200080006ff */
[C---:B------:R-:W-:Y:S01]  /*8480*/  IMAD R20, R3.reuse, 0x10, R18 ;  /* 0x0000001003147824 */ /* 0x040fe200078e0212 */
[----:B------:R0:W-:Y:S01]  /*8490*/  STL [R1+0x640], R2 ;  /* 0x0006400201007387 */ /* 0x0001e20000100800 */
[----:B------:R-:W-:Y:S01]  /*84a0*/  IMAD.SHL.U32 R7, R6, 0x2, RZ ;  /* 0x0000000206077824 */ /* 0x000fe200078e00ff */
[----:B------:R-:W-:Y:S01]  /*84b0*/  UIMAD.WIDE UR4, UR4, 0x2, URZ ;  /* 0x00000002040478a5 */ /* 0x000fe2000f8e02ff */
[----:B------:R-:W-:Y:S01]  /*84c0*/  IMAD R22, R3, 0x10, R20 ;  /* 0x0000001003167824 */ /* 0x000fe200078e0214 */
[----:B------:R-:W-:Y:S01]  /*84d0*/  LOP3.LUT R0, R9, R0, RZ, 0xfc, !PT ;  /* 0x0000000009007212 */ /* 0x000fe200078efcff */
[----:B------:R-:W-:Y:S01]  /*84e0*/  IMAD.SHL.U32 R5, R4, 0x2, RZ ;  /* 0x0000000204057824 */ /* 0x000fe200078e00ff */
[----:B------:R-:W-:Y:S01]  /*84f0*/  IADD3 R7, P2, P3, R7, UR7, R30 ;  /* 0x0000000707077c10 */ /* 0x000fe2000fb5e01e */
[----:B------:R-:W-:Y:S01]  /*8500*/  IMAD.HI R6, R6, 0x2, RZ ;  /* 0x0000000206067827 */ /* 0x000fe200078e02ff */
[----:B------:R-:W-:Y:S01]  /*8510*/  STL [R1+0x484], R82 ;  /* 0x0004845201007387 */ /* 0x000fe20000100800 */
[----:B------:R-:W-:Y:S01]  /*8520*/  LEA.HI R87, R27, R43, RZ, 0x1e ;  /* 0x0000002b1b577211 */ /* 0x000fe200078ff0ff */
[----:B------:R-:W-:Y:S01]  /*8530*/  UMOV UR4, URZ ;  /* 0x000000ff00047c82 */ /* 0x000fe20008000000 */
[----:B0-----:R-:W-:Y:S01]  /*8540*/  SHF.L.U32 R2, R28, 0x1, RZ ;  /* 0x000000011c027819 */ /* 0x001fe200000006ff */
[----:B------:R-:W-:Y:S01]  /*8550*/  IMAD R24, R3, 0x10, R22 ;  /* 0x0000001003187824 */ /* 0x000fe200078e0216 */
[----:B------:R-:W-:Y:S01]  /*8560*/  IADD3.X R9, PT, PT, R6, UR5, R31, P2, P3 ;  /* 0x0000000506097c10 */ /* 0x000fe200097e641f */
[----:B------:R-:W-:Y:S01]  /*8570*/  IMAD.HI R28, R28, 0x2, RZ ;  /* 0x000000021c1c7827 */ /* 0x000fe200078e02ff */
[----:B----4-:R-:W-:Y:S01]  /*8580*/  IADD3 R84, P0, P1, R5, UR10, R2 ;  /* 0x0000000a05547c10 */ /* 0x010fe2000f91e002 */
[----:B------:R-:W-:Y:S01]  /*8590*/  UMOV UR5, URZ ;  /* 0x000000ff00057c82 */ /* 0x000fe20008000000 */
[----:B------:R-:W-:Y:S01]  /*85a0*/  LEA R32, P2, R8, R7, 0x1 ;  /* 0x0000000708207211 */ /* 0x000fe200078408ff */
[----:B------:R-:W-:Y:S01]  /*85b0*/  IMAD.HI R5, R4, 0x2, RZ ;  /* 0x0000000204057827 */ /* 0x000fe200078e02ff */
[----:B------:R-:W-:Y:S01]  /*85c0*/  MOV R94, 0x3f800000 ;  /* 0x3f800000005e7802 */ /* 0x000fe20000000f00 */
[----:B------:R-:W0:Y:S01]  /*85d0*/  LDCU UR9, c[0x0][0x3a8] ;  /* 0x00007500ff0977ac */ /* 0x000e220008000800 */
[----:B------:R-:W-:Y:S01]  /*85e0*/  LEA.HI.X.SX32 R33, R8, R9, 0x1, P2 ;  /* 0x0000000908217211 */ /* 0x000fe200010f0eff */
[----:B------:R-:W-:Y:S01]  /*85f0*/  IMAD R26, R3, 0x10, R24 ;  /* 0x00000010031a7824 */ /* 0x000fe200078e0218 */
[----:B------:R-:W-:Y:S01]  /*8600*/  IADD3.X R85, PT, PT, R5, UR11, R28, P0, P1 ;  /* 0x0000000b05557c10 */ /* 0x000fe200087e241c */
[----:B------:R-:W-:Y:S01]  /*8610*/  IMAD.SHL.U32 R44, R29, 0x2, RZ ;  /* 0x000000021d2c7824 */ /* 0x000fe200078e00ff */
[-C--:B------:R-:W-:Y:S01]  /*8620*/  LEA R34, P0, R10, R7.reuse, 0x1 ;  /* 0x000000070a227211 */ /* 0x080fe200078008ff */
[C---:B------:R-:W-:Y:S01]  /*8630*/  IMAD R2, R3.reuse, 0x10, R26 ;  /* 0x0000001003027824 */ /* 0x040fe200078e021a */
[----:B------:R-:W-:Y:S01]  /*8640*/  LEA R30, P2, R14, R7, 0x1 ;  /* 0x000000070e1e7211 */ /* 0x000fe200078408ff */
[----:B------:R-:W-:Y:S01]  /*8650*/  STL.64 [R1+0x488], R84 ;  /* 0x0004885401007387 */ /* 0x000fe20000100a00 */
[-C--:B------:R-:W-:Y:S01]  /*8660*/  LEA.HI.X.SX32 R35, R10, R9.reuse, 0x1, P0 ;  /* 0x000000090a237211 */ /* 0x080fe200000f0eff */
[----:B------:R-:W-:Y:S01]  /*8670*/  IMAD.MOV.U32 R87, RZ, RZ, -0x800000 ;  /* 0xff800000ff577424 */ /* 0x000fe200078e00ff */
[C---:B------:R-:W-:Y:S01]  /*8680*/  LEA R4, R3.reuse, R2, 0x4 ;  /* 0x0000000203047211 */ /* 0x040fe200078e20ff */
[----:B------:R1:W-:Y:S01]  /*8690*/  STL.64 [R1+0x998], R32 ;  /* 0x0009982001007387 */ /* 0x0003e20000100a00 */
[----:B------:R-:W-:Y:S01]  /*86a0*/  LEA.HI.X.SX32 R31, R14, R9, 0x1, P2 ;  /* 0x000000090e1f7211 */ /* 0x000fe200010f0eff */
[----:B------:R-:W-:Y:S01]  /*86b0*/  IMAD.MOV.U32 R95, RZ, RZ, 0x3f800000 ;  /* 0x3f800000ff5f7424 */ /* 0x000fe200078e00ff */
[----:B------:R-:W-:Y:S01]  /*86c0*/  IADD3 R52, P4, PT, R44, R84, RZ ;  /* 0x000000542c347210 */ /* 0x000fe20007f9e0ff */
[----:B------:R-:W-:Y:S01]  /*86d0*/  IMAD R6, R3, 0x10, R4 ;  /* 0x0000001003067824 */ /* 0x000fe200078e0204 */
[----:B------:R2:W-:Y:S01]  /*86e0*/  STL.64 [R1+0x990], R34 ;  /* 0x0009902201007387 */ /* 0x0005e20000100a00 */
[C---:B------:R-:W-:Y:S01]  /*86f0*/  IMAD R36, R29.reuse, 0x1b, RZ ;  /* 0x0000001b1d247824 */ /* 0x040fe200078e02ff */
[----:B------:R-:W-:Y:S01]  /*8700*/  LEA.HI.X.SX32 R53, R29, R85, 0x1, P4 ;  /* 0x000000551d357211 */ /* 0x000fe200020f0eff */
[----:B------:R-:W-:Y:S01]  /*8710*/  IMAD R28, R3, 0x10, R6 ;  /* 0x00000010031c7824 */ /* 0x000fe200078e0206 */
[C---:B------:R-:W-:Y:S01]  /*8720*/  SHF.L.U32 R49, R29.reuse, 0x4, RZ ;  /* 0x000000041d317819 */ /* 0x040fe200000006ff */
[----:B------:R-:W-:Y:S01]  /*8730*/  IMAD R37, R29, 0x7, RZ ;  /* 0x000000071d257824 */ /* 0x000fe200078e02ff */
[----:B------:R-:W-:Y:S01]  /*8740*/  LEA.HI R58, R27, 0xc0, RZ, 0x1e ;  /* 0x000000c01b3a7811 */ /* 0x000fe200078ff0ff */
[----:B------:R-:W-:Y:S01]  /*8750*/  IMAD R8, R3, 0x10, R28 ;  /* 0x0000001003087824 */ /* 0x000fe200078e021c */
[C---:B-1----:R-:W-:Y:S01]  /*8760*/  LEA R32, P1, R12.reuse, R7, 0x1 ;  /* 0x000000070c207211 */ /* 0x042fe200078208ff */
[----:B------:R-:W-:Y:S01]  /*8770*/  IMAD R38, R29, 0x38, RZ ;  /* 0x000000381d267824 */ /* 0x000fe200078e02ff */
[----:B------:R-:W-:Y:S01]  /*8780*/  LEA.HI R54, R27, 0xe0, RZ, 0x1e ;  /* 0x000000e01b367811 */ /* 0x000fe200078ff0ff */
[C---:B------:R-:W-:Y:S01]  /*8790*/  IMAD R40, R29.reuse, 0x1d, RZ ;  /* 0x0000001d1d287824 */ /* 0x040fe200078e02ff */
[----:B------:R-:W-:Y:S01]  /*87a0*/  LEA.HI.X.SX32 R33, R12, R9, 0x1, P1 ;  /* 0x000000090c217211 */ /* 0x000fe200008f0eff */
[C---:B------:R-:W-:Y:S01]  /*87b0*/  IMAD R39, R29.reuse, 0x3a, RZ ;  /* 0x0000003a1d277824 */ /* 0x040fe200078e02ff */
[C---:B--2---:R-:W-:Y:S01]  /*87c0*/  LEA R34, P0, R16.reuse, R7, 0x1 ;  /* 0x0000000710227211 */ /* 0x044fe200078008ff */
[----:B------:R-:W-:Y:S01]  /*87d0*/  IMAD R42, R29, 0xf, RZ ;  /* 0x0000000f1d2a7824 */ /* 0x000fe200078e02ff */
[----:B------:R-:W-:Y:S01]  /*87e0*/  LEA R10, R3, R8, 0x4 ;  /* 0x00000008030a7211 */ /* 0x000fe200078e20ff */
[----:B------:R1:W-:Y:S01]  /*87f0*/  STL.64 [R1+0x988], R32 ;  /* 0x0009882001007387 */ /* 0x0003e20000100a00 */
[----:B------:R-:W-:Y:S01]  /*8800*/  LEA.HI.X.SX32 R35, R16, R9, 0x1, P0 ;  /* 0x0000000910237211 */ /* 0x000fe200000f0eff */
[----:B------:R-:W-:Y:S01]  /*8810*/  IMAD R5, R29, 0x1e, RZ ;  /* 0x0000001e1d057824 */ /* 0x000fe200078e02ff */
[----:B------:R-:W-:Y:S01]  /*8820*/  LEA.HI R56, R27, 0xd0, RZ, 0x1e ;  /* 0x000000d01b387811 */ /* 0x000fe200078ff0ff */
[----:B------:R2:W-:Y:S01]  /*8830*/  STL.64 [R1+0x980], R30 ;  /* 0x0009801e01007387 */ /* 0x0005e20000100a00 */
[----:B------:R-:W-:Y:S01]  /*8840*/  IMAD R12, R3, 0x10, R10 ;  /* 0x00000010030c7824 */ /* 0x000fe200078e020a */
[----:B------:R-:W-:Y:S01]  /*8850*/  LEA.HI R57, R27, 0xc8, RZ, 0x1e ;  /* 0x000000c81b397811 */ /* 0x000fe200078ff0ff */
[----:B------:R-:W-:Y:S01]  /*8860*/  IMAD R41, R29, 0x3c, RZ ;  /* 0x0000003c1d297824 */ /* 0x000fe200078e02ff */
[----:B------:R3:W-:Y:S01]  /*8870*/  STL.64 [R1+0x978], R34 ;  /* 0x0009782201007387 */ /* 0x0007e20000100a00 */
[----:B------:R-:W-:Y:S01]  /*8880*/  IMAD R14, R3, 0x10, R12 ;  /* 0x00000010030e7824 */ /* 0x000fe200078e020c */
[----:B------:R-:W-:Y:S01]  /*8890*/  LEA.HI R59, R27, 0xb8, RZ, 0x1e ;  /* 0x000000b81b3b7811 */ /* 0x000fe200078ff0ff */
[----:B------:R-:W-:Y:S01]  /*88a0*/  IMAD.SHL.U32 R51, R29, 0x4, RZ ;  /* 0x000000041d337824 */ /* 0x000fe200078e00ff */
[-C--:B-1----:R-:W-:Y:S01]  /*88b0*/  LEA R32, P1, R18, R7.reuse, 0x1 ;  /* 0x0000000712207211 */ /* 0x082fe200078208ff */
[----:B------:R-:W-:Y:S01]  /*88c0*/  IMAD R16, R3, 0x10, R14 ;  /* 0x0000001003107824 */ /* 0x000fe200078e020e */
[----:B------:R-:W-:Y:S01]  /*88d0*/  LEA.HI R61, R27, 0xa8, RZ, 0x1e ;  /* 0x000000a81b3d7811 */ /* 0x000fe200078ff0ff */
[C---:B------:R-:W-:Y:S01]  /*88e0*/  IMAD.SHL.U32 R50, R29.reuse, 0x8, RZ ;  /* 0x000000081d327824 */ /* 0x040fe200078e00ff */
[----:B--2---:R-:W-:Y:S01]  /*88f0*/  LEA R30, P2, R20, R7, 0x1 ;  /* 0x00000007141e7211 */ /* 0x004fe200078408ff */
[C---:B------:R-:W-:Y:S01]  /*8900*/  IMAD R48, R29.reuse, 0x1f, RZ ;  /* 0x0000001f1d307824 */ /* 0x040fe200078e02ff */
[-C--:B------:R-:W-:Y:S01]  /*8910*/  LEA.HI.X.SX32 R33, R18, R9.reuse, 0x1, P1 ;  /* 0x0000000912217211 */ /* 0x080fe200008f0eff */
[C---:B------:R-:W-:Y:S01]  /*8920*/  IMAD R47, R29.reuse, 0x3e, RZ ;  /* 0x0000003e1d2f7824 */ /* 0x040fe200078e02ff */
[----:B------:R-:W-:Y:S01]  /*8930*/  LEA.HI.X.SX32 R31, R20, R9, 0x1, P2 ;  /* 0x00000009141f7211 */ /* 0x000fe200010f0eff */
[C---:B---3--:R-:W-:Y:S01]  /*8940*/  IMAD R34, R29.reuse, 0xd, RZ ;  /* 0x0000000d1d227824 */ /* 0x048fe200078e02ff */
[----:B------:R-:W-:Y:S01]  /*8950*/  LEA R18, P2, R26, R7, 0x1 ;  /* 0x000000071a127211 */ /* 0x000fe200078408ff */
[----:B------:R1:W-:Y:S01]  /*8960*/  STL.64 [R1+0x970], R32 ;  /* 0x0009702001007387 */ /* 0x0003e20000100a00 */
[----:B------:R-:W-:Y:S01]  /*8970*/  IMAD R35, R29, 0x36, RZ ;  /* 0x000000361d237824 */ /* 0x000fe200078e02ff */
[----:B------:R-:W-:-:S02]  /*8980*/  LEA.HI R64, R27, 0x90, RZ, 0x1e ;  /* 0x000000901b407811 */ /* 0x000fc400078ff0ff */
[----:B------:R2:W-:Y:S01]  /*8990*/  STL.64 [R1+0x968], R30 ;  /* 0x0009681e01007387 */ /* 0x0005e20000100a00 */
[----:B------:R-:W-:Y:S01]  /*89a0*/  LEA.HI.X.SX32 R19, R26, R9, 0x1, P2 ;  /* 0x000000091a137211 */ /* 0x000fe200010f0eff */
[----:B------:R-:W-:Y:S01]  /*89b0*/  IMAD R26, R29, 0x17, RZ ;  /* 0x000000171d1a7824 */ /* 0x000fe200078e02ff */
[C---:B------:R-:W-:Y:S02]  /*89c0*/  LEA.HI R67, R27.reuse, 0x78, RZ, 0x1e ;  /* 0x000000781b437811 */ /* 0x040fe400078ff0ff */
[C---:B------:R-:W-:Y:S01]  /*89d0*/  LEA.HI R70, R27.reuse, 0x60, RZ, 0x1e ;  /* 0x000000601b467811 */ /* 0x040fe200078ff0ff */
[----:B------:R3:W-:Y:S01]  /*89e0*/  STL.64 [R1+0x950], R18 ;  /* 0x0009501201007387 */ /* 0x0007e20000100a00 */
[C---:B------:R-:W-:Y:S02]  /*89f0*/  LEA.HI R73, R27.reuse, 0x48, RZ, 0x1e ;  /* 0x000000481b497811 */ /* 0x040fe400078ff0ff */
[----:B-1----:R-:W-:Y:S02]  /*8a00*/  LEA R32, P0, R22, R7, 0x1 ;  /* 0x0000000716207211 */ /* 0x002fe400078008ff */
[----:B------:R-:W-:-:S02]  /*8a10*/  LEA.HI R60, R27, 0xb0, RZ, 0x1e ;  /* 0x000000b01b3c7811 */ /* 0x000fc400078ff0ff */
[----:B--2---:R-:W-:Y:S02]  /*8a20*/  LEA R30, P1, R24, R7, 0x1 ;  /* 0x00000007181e7211 */ /* 0x004fe400078208ff */
[-C--:B------:R-:W-:Y:S02]  /*8a30*/  LEA.HI.X.SX32 R33, R22, R9.reuse, 0x1, P0 ;  /* 0x0000000916217211 */ /* 0x080fe400000f0eff */
[----:B------:R-:W-:Y:S02]  /*8a40*/  LEA.HI.X.SX32 R31, R24, R9, 0x1, P1 ;  /* 0x00000009181f7211 */ /* 0x000fe400008f0eff */
[-C--:B------:R-:W-:Y:S01]  /*8a50*/  LEA R24, P1, R4, R7.reuse, 0x1 ;  /* 0x0000000704187211 */ /* 0x080fe200078208ff */
[----:B------:R1:W-:Y:S01]  /*8a60*/  STL.64 [R1+0x960], R32 ;  /* 0x0009602001007387 */ /* 0x0003e20000100a00 */
[----:B------:R-:W-:Y:S02]  /*8a70*/  LEA R22, P2, R6, R7, 0x1 ;  /* 0x0000000706167211 */ /* 0x000fe400078408ff */
[----:B---3--:R-:W-:Y:S01]  /*8a80*/  LEA R18, R3, R16, 0x4 ;  /* 0x0000001003127211 */ /* 0x008fe200078e20ff */
[----:B------:R2:W-:Y:S01]  /*8a90*/  STL.64 [R1+0x958], R30 ;  /* 0x0009581e01007387 */ /* 0x0005e20000100a00 */
[----:B------:R-:W-:-:S02]  /*8aa0*/  LEA.HI.X.SX32 R25, R4, R9, 0x1, P1 ;  /* 0x0000000904197211 */ /* 0x000fc400008f0eff */
[----:B------:R-:W-:Y:S01]  /*8ab0*/  LEA.HI.X.SX32 R23, R6, R9, 0x1, P2 ;  /* 0x0000000906177211 */ /* 0x000fe200010f0eff */
[----:B------:R-:W-:Y:S01]  /*8ac0*/  IMAD R20, R3, 0x10, R18 ;  /* 0x0000001003147824 */ /* 0x000fe200078e0212 */
[C---:B------:R-:W-:Y:S02]  /*8ad0*/  LEA.HI R62, R27.reuse, 0xa0, RZ, 0x1e ;  /* 0x000000a01b3e7811 */ /* 0x040fe400078ff0ff */
[----:B------:R-:W-:Y:S01]  /*8ae0*/  LEA.HI R63, R27, 0x98, RZ, 0x1e ;  /* 0x000000981b3f7811 */ /* 0x000fe200078ff0ff */
[----:B-1----:R-:W-:Y:S01]  /*8af0*/  IMAD R32, R29, 0x19, RZ ;  /* 0x000000191d207824 */ /* 0x002fe200078e02ff */
[----:B------:R-:W-:Y:S01]  /*8b00*/  LEA.HI R66, R27, 0x80, RZ, 0x1e ;  /* 0x000000801b427811 */ /* 0x000fe200078ff0ff */
[----:B------:R-:W-:Y:S01]  /*8b10*/  IMAD R33, R29, 0x34, RZ ;  /* 0x000000341d217824 */ /* 0x000fe200078e02ff */
[----:B------:R-:W-:Y:S02]  /*8b20*/  LEA.HI R69, R27, 0x68, RZ, 0x1e ;  /* 0x000000681b457811 */ /* 0x000fe400078ff0ff */
[----:B--2---:R-:W-:-:S02]  /*8b30*/  LEA R30, P0, R2, R7, 0x1 ;  /* 0x00000007021e7211 */ /* 0x004fc400078008ff */
[----:B------:R-:W-:Y:S02]  /*8b40*/  LEA.HI R72, R27, 0x50, RZ, 0x1e ;  /* 0x000000501b487811 */ /* 0x000fe400078ff0ff */
[----:B------:R-:W-:Y:S01]  /*8b50*/  LEA.HI.X.SX32 R31, R2, R9, 0x1, P0 ;  /* 0x00000009021f7211 */ /* 0x000fe200000f0eff */
[----:B------:R-:W-:Y:S01]  /*8b60*/  IMAD R2, R3, 0x10, R20 ;  /* 0x0000001003027824 */ /* 0x000fe200078e0214 */
[C---:B------:R-:W-:Y:S02]  /*8b70*/  LEA.HI R75, R27.reuse, 0x38, RZ, 0x1e ;  /* 0x000000381b4b7811 */ /* 0x040fe400078ff0ff */
[----:B------:R-:W-:Y:S01]  /*8b80*/  LEA.HI R78, R27, 0x20, RZ, 0x1e ;  /* 0x000000201b4e7811 */ /* 0x000fe200078ff0ff */
[----:B------:R1:W-:Y:S01]  /*8b90*/  STL.64 [R1+0x948], R30 ;  /* 0x0009481e01007387 */ /* 0x0003e20000100a00 */
[----:B------:R-:W-:Y:S01]  /*8ba0*/  IMAD R4, R3, 0x10, R2 ;  /* 0x0000001003047824 */ /* 0x000fe200078e0202 */
[C---:B------:R-:W-:Y:S02]  /*8bb0*/  LEA.HI R81, R27.reuse, 0x8, RZ, 0x1e ;  /* 0x000000081b517811 */ /* 0x040fe400078ff0ff */
[----:B------:R2:W-:Y:S01]  /*8bc0*/  STL.64 [R1+0x940], R24 ;  /* 0x0009401801007387 */ /* 0x0005e20000100a00 */
[----:B------:R-:W-:-:S02]  /*8bd0*/  LEA.HI R55, R27, 0xd8, RZ, 0x1e ;  /* 0x000000d81b377811 */ /* 0x000fc400078ff0ff */
[----:B------:R-:W-:Y:S01]  /*8be0*/  LEA R6, R3, R4, 0x4 ;  /* 0x0000000403067211 */ /* 0x000fe200078e20ff */
[----:B------:R3:W-:Y:S01]  /*8bf0*/  STL.64 [R1+0x938], R22 ;  /* 0x0009381601007387 */ /* 0x0007e20000100a00 */
[C---:B------:R-:W-:Y:S02]  /*8c00*/  LEA.HI R65, R27.reuse, 0x88, RZ, 0x1e ;  /* 0x000000881b417811 */ /* 0x040fe400078ff0ff */
[C---:B------:R-:W-:Y:S02]  /*8c10*/  LEA.HI R68, R27.reuse, 0x70, RZ, 0x1e ;  /* 0x000000701b447811 */ /* 0x040fe400078ff0ff */
[-C--:B-1----:R-:W-:Y:S02]  /*8c20*/  LEA R30, P0, R28, R7.reuse, 0x1 ;  /* 0x000000071c1e7211 */ /* 0x082fe400078008ff */
[----:B------:R-:W-:Y:S02]  /*8c30*/  LEA.HI R71, R27, 0x58, RZ, 0x1e ;  /* 0x000000581b477811 */ /* 0x000fe400078ff0ff */
[----:B--2---:R-:W-:-:S02]  /*8c40*/  LEA R24, P1, R8, R7, 0x1 ;  /* 0x0000000708187211 */ /* 0x004fc400078208ff */
[----:B------:R-:W-:Y:S01]  /*8c50*/  LEA.HI.X.SX32 R31, R28, R9, 0x1, P0 ;  /* 0x000000091c1f7211 */ /* 0x000fe200000f0eff */
[----:B------:R-:W-:Y:S01]  /*8c60*/  IMAD R28, R29, 0x3, RZ ;  /* 0x000000031d1c7824 */ /* 0x000fe200078e02ff */
[----:B---3--:R-:W-:Y:S02]  /*8c70*/  LEA R22, P2, R10, R7, 0x1 ;  /* 0x000000070a167211 */ /* 0x008fe400078408ff */
[-C--:B------:R-:W-:Y:S01]  /*8c80*/  LEA.HI.X.SX32 R25, R8, R9.reuse, 0x1, P1 ;  /* 0x0000000908197211 */ /* 0x080fe200008f0eff */
[----:B------:R1:W-:Y:S01]  /*8c90*/  STL.64 [R1+0x930], R30 ;  /* 0x0009301e01007387 */ /* 0x0003e20000100a00 */
[----:B------:R-:W-:Y:S01]  /*8ca0*/  LEA.HI.X.SX32 R23, R10, R9, 0x1, P2 ;  /* 0x000000090a177211 */ /* 0x000fe200010f0eff */
[----:B------:R-:W-:Y:S01]  /*8cb0*/  IMAD R8, R3, 0x10, R6 ;  /* 0x0000001003087824 */ /* 0x000fe200078e0206 */
[C---:B------:R-:W-:Y:S01]  /*8cc0*/  LEA.HI R74, R27.reuse, 0x40, RZ, 0x1e ;  /* 0x000000401b4a7811 */ /* 0x040fe200078ff0ff */
[----:B------:R2:W-:Y:S01]  /*8cd0*/  STL.64 [R1+0x928], R24 ;  /* 0x0009281801007387 */ /* 0x0005e20000100a00 */
[----:B------:R-:W-:Y:S01]  /*8ce0*/  LEA.HI R76, R27, 0x30, RZ, 0x1e ;  /* 0x000000301b4c7811 */ /* 0x000fe200078ff0ff */
[----:B------:R-:W-:Y:S01]  /*8cf0*/  IMAD R10, R3, 0x10, R8 ;  /* 0x00000010030a7824 */ /* 0x000fe200078e0208 */
[C---:B------:R-:W-:Y:S01]  /*8d00*/  LEA.HI R77, R27.reuse, 0x28, RZ, 0x1e ;  /* 0x000000281b4d7811 */ /* 0x040fe200078ff0ff */
[----:B------:R3:W-:Y:S01]  /*8d10*/  STL.64 [R1+0x920], R22 ;  /* 0x0009201601007387 */ /* 0x0007e20000100a00 */
[----:B------:R-:W-:-:S02]  /*8d20*/  LEA.HI R79, R27, 0x18, RZ, 0x1e ;  /* 0x000000181b4f7811 */ /* 0x000fc400078ff0ff */
[----:B------:R-:W-:Y:S02]  /*8d30*/  LEA.HI R80, R27, 0x10, RZ, 0x1e ;  /* 0x000000101b507811 */ /* 0x000fe400078ff0ff */
[-C--:B-1----:R-:W-:Y:S02]  /*8d40*/  LEA R30, P0, R12, R7.reuse, 0x1 ;  /* 0x000000070c1e7211 */ /* 0x082fe400078008ff */
[----:B------:R-:W-:Y:S02]  /*8d50*/  LOP3.LUT P5, RZ, R125, 0x3, RZ, 0xc0, !PT ;  /* 0x000000037dff7812 */ /* 0x000fe400078ac0ff */
[----:B--2---:R-:W-:Y:S02]  /*8d60*/  LEA R24, P1, R14, R7, 0x1 ;  /* 0x000000070e187211 */ /* 0x004fe400078208ff */
[----:B------:R-:W-:Y:S01]  /*8d70*/  LEA.HI.X.SX32 R31, R12, R9, 0x1, P0 ;  /* 0x000000090c1f7211 */ /* 0x000fe200000f0eff */
[----:B------:R-:W-:Y:S01]  /*8d80*/  IMAD R12, R3, 0x10, R10 ;  /* 0x00000010030c7824 */ /* 0x000fe200078e020a */
[----:B---3--:R-:W-:-:S02]  /*8d90*/  LEA R22, P2, R16, R7, 0x1 ;  /* 0x0000000710167211 */ /* 0x008fc400078408ff */
[-C--:B------:R-:W-:Y:S01]  /*8da0*/  LEA.HI.X.SX32 R25, R14, R9.reuse, 0x1, P1 ;  /* 0x000000090e197211 */ /* 0x080fe200008f0eff */
[----:B------:R1:W-:Y:S01]  /*8db0*/  STL.64 [R1+0x918], R30 ;  /* 0x0009181e01007387 */ /* 0x0003e20000100a00 */
[----:B------:R-:W-:Y:S02]  /*8dc0*/  LEA.HI.X.SX32 R23, R16, R9, 0x1, P2 ;  /* 0x0000000910177211 */ /* 0x000fe400010f0eff */
[C---:B------:R-:W-:Y:S01]  /*8dd0*/  LEA R14, P2, R2.reuse, R7, 0x1 ;  /* 0x00000007020e7211 */ /* 0x040fe200078408ff */
[----:B------:R2:W-:Y:S01]  /*8de0*/  STL.64 [R1+0x910], R24 ;  /* 0x0009101801007387 */ /* 0x0005e20000100a00 */
[----:B------:R-:W-:Y:S02]  /*8df0*/  ISETP.LT.U32.AND P6, PT, R83, 0x80, !P5 ;  /* 0x000000805300780c */ /* 0x000fe40006fc1070 */
[----:B------:R-:W-:Y:S01]  /*8e00*/  LEA.HI.X.SX32 R15, R2, R9, 0x1, P2 ;  /* 0x00000009020f7211 */ /* 0x000fe200010f0eff */
[----:B------:R3:W-:Y:S01]  /*8e10*/  STL.64 [R1+0x908], R22 ;  /* 0x0009081601007387 */ /* 0x0007e20000100a00 */
[----:B------:R-:W-:-:S02]  /*8e20*/  LEA R2, R3, R12, 0x4 ;  /* 0x0000000c03027211 */ /* 0x000fc400078e20ff */
[C---:B------:R-:W-:Y:S01]  /*8e30*/  LEA R16, P2, R8.reuse, R7, 0x1 ;  /* 0x0000000708107211 */ /* 0x040fe200078408ff */
[C---:B-1----:R-:W-:Y:S02]  /*8e40*/  IMAD R30, R29.reuse, 0x30, RZ ;  /* 0x000000301d1e7824 */ /* 0x042fe400078e02ff */
[C---:B------:R-:W-:Y:S01]  /*8e50*/  IMAD R31, R29.reuse, 0x32, RZ ;  /* 0x000000321d1f7824 */ /* 0x040fe200078e02ff */
[----:B------:R-:W-:Y:S01]  /*8e60*/  LEA.HI.X.SX32 R17, R8, R9, 0x1, P2 ;  /* 0x0000000908117211 */ /* 0x000fe200010f0eff */
[----:B------:R-:W-:Y:S01]  /*8e70*/  IMAD R8, R29, 0x18, RZ ;  /* 0x000000181d087824 */ /* 0x000fe200078e02ff */
[-C--:B--2---:R-:W-:Y:S02]  /*8e80*/  LEA R24, P0, R18, R7.reuse, 0x1 ;  /* 0x0000000712187211 */ /* 0x084fe400078008ff */
[----:B---3--:R-:W-:Y:S02]  /*8e90*/  LEA R22, P1, R20, R7, 0x1 ;  /* 0x0000000714167211 */ /* 0x008fe400078208ff */
[----:B------:R-:W-:-:S02]  /*8ea0*/  LEA.HI.X.SX32 R25, R18, R9, 0x1, P0 ;  /* 0x0000000912197211 */ /* 0x000fc400000f0eff */
[----:B------:R-:W-:Y:S02]  /*8eb0*/  LEA.HI.X.SX32 R23, R20, R9, 0x1, P1 ;  /* 0x0000000914177211 */ /* 0x000fe400008f0eff */
[-C--:B------:R-:W-:Y:S01]  /*8ec0*/  LEA R20, P0, R4, R7.reuse, 0x1 ;  /* 0x0000000704147211 */ /* 0x080fe200078008ff */
[----:B------:R1:W-:Y:S01]  /*8ed0*/  STL.64 [R1+0x900], R24 ;  /* 0x0009001801007387 */ /* 0x0003e20000100a00 */
[----:B------:R-:W-:Y:S02]  /*8ee0*/  LEA R18, P1, R6, R7, 0x1 ;  /* 0x0000000706127211 */ /* 0x000fe400078208ff */
[-C--:B------:R-:W-:Y:S01]  /*8ef0*/  LEA.HI.X.SX32 R21, R4, R9.reuse, 0x1, P0 ;  /* 0x0000000904157211 */ /* 0x080fe200000f0eff */
[----:B------:R2:W-:Y:S01]  /*8f00*/  STL.64 [R1+0x8f8], R22 ;  /* 0x0008f81601007387 */ /* 0x0005e20000100a00 */
[----:B------:R-:W-:-:S03]  /*8f10*/  LEA.HI.X.SX32 R19, R6, R9, 0x1, P1 ;  /* 0x0000000906137211 */ /* 0x000fc600008f0eff */
[----:B------:R3:W-:Y:S04]  /*8f20*/  STL.64 [R1+0x8f0], R14 ;  /* 0x0008f00e01007387 */ /* 0x0007e80000100a00 */
[----:B------:R4:W-:Y:S01]  /*8f30*/  STL.64 [R1+0x8e8], R20 ;  /* 0x0008e81401007387 */ /* 0x0009e20000100a00 */
[C---:B-1----:R-:W-:Y:S02]  /*8f40*/  IMAD R24, R29.reuse, 0xb, RZ ;  /* 0x0000000b1d187824 */ /* 0x042fe400078e02ff */
[C---:B------:R-:W-:Y:S01]  /*8f50*/  IMAD R25, R29.reuse, 0x2e, RZ ;  /* 0x0000002e1d197824 */ /* 0x040fe200078e02ff */
[----:B------:R1:W-:Y:S01]  /*8f60*/  STL.64 [R1+0x8e0], R18 ;  /* 0x0008e01201007387 */ /* 0x0003e20000100a00 */
[C---:B--2---:R-:W-:Y:S02]  /*8f70*/  IMAD R22, R29.reuse, 0x15, RZ ;  /* 0x000000151d167824 */ /* 0x044fe400078e02ff */
[----:B------:R-:W-:Y:S01]  /*8f80*/  IMAD R23, R29, 0x2c, RZ ;  /* 0x0000002c1d177824 */ /* 0x000fe200078e02ff */
[----:B------:R2:W-:Y:S01]  /*8f90*/  STL.64 [R1+0x8d8], R16 ;  /* 0x0008d81001007387 */ /* 0x0005e20000100a00 */
[----:B---3--:R-:W-:-:S02]  /*8fa0*/  IMAD R14, R3, 0x10, R2 ;  /* 0x00000010030e7824 */ /* 0x008fc400078e0202 */
[----:B------:R-:W-:Y:S01]  /*8fb0*/  IMAD R15, R29, 0x24, RZ ;  /* 0x000000241d0f7824 */ /* 0x000fe200078e02ff */
[-C--:B----4-:R-:W-:Y:S01]  /*8fc0*/  LEA R20, P0, R10, R7.reuse, 0x1 ;  /* 0x000000070a147211 */ /* 0x090fe200078008ff */
[----:B------:R-:W-:Y:S01]  /*8fd0*/  IMAD R4, R3, 0x10, R14 ;  /* 0x0000001003047824 */ /* 0x000fe200078e020e */
[----:B-1----:R-:W-:-:S03]  /*8fe0*/  LEA R18, P1, R12, R7, 0x1 ;  /* 0x000000070c127211 */ /* 0x002fc600078208ff */
[----:B------:R-:W-:Y:S01]  /*8ff0*/  IMAD R6, R3, 0x10, R4 ;  /* 0x0000001003067824 */ /* 0x000fe200078e0204 */
[----:B------:R-:W-:Y:S02]  /*9000*/  LEA.HI.X.SX32 R21, R10, R9, 0x1, P0 ;  /* 0x000000090a157211 */ /* 0x000fe400000f0eff */
[----:B--2---:R-:W-:Y:S02]  /*9010*/  LEA R16, P2, R2, R7, 0x1 ;  /* 0x0000000702107211 */ /* 0x004fe400078408ff */
[-C--:B------:R-:W-:Y:S01]  /*9020*/  LEA.HI.X.SX32 R19, R12, R9.reuse, 0x1, P1 ;  /* 0x000000090c137211 */ /* 0x080fe200008f0eff */
[----:B------:R1:W-:Y:S01]  /*9030*/  STL.64 [R1+0x8d0], R20 ;  /* 0x0008d01401007387 */ /* 0x0003e20000100a00 */
[----:B------:R-:W-:Y:S01]  /*9040*/  LEA.HI.X.SX32 R17, R2, R9, 0x1, P2 ;  /* 0x0000000902117211 */ /* 0x000fe200010f0eff */
[----:B------:R-:W-:Y:S01]  /*9050*/  IMAD R2, R29, 0x12, RZ ;  /* 0x000000121d027824 */ /* 0x000fe200078e02ff */
[----:B------:R-:W-:Y:S01]  /*9060*/  LEA R3, R3, R6, 0x4 ;  /* 0x0000000603037211 */ /* 0x000fe200078e20ff */
[----:B------:R2:W-:Y:S01]  /*9070*/  STL.64 [R1+0x8c8], R18 ;  /* 0x0008c81201007387 */ /* 0x0005e20000100a00 */
[----:B------:R-:W-:-:S02]  /*9080*/  LEA R12, P2, R6, R7, 0x1 ;  /* 0x00000007060c7211 */ /* 0x000fc400078408ff */
[----:B------:R-:W-:Y:S01]  /*9090*/  LEA R10, P3, R3, R7, 0x1 ;  /* 0x00000007030a7211 */ /* 0x000fe200078608ff */
[----:B------:R3:W-:Y:S01]  /*90a0*/  STL.64 [R1+0x8c0], R16 ;  /* 0x0008c01001007387 */ /* 0x0007e20000100a00 */
[-C--:B------:R-:W-:Y:S01]  /*90b0*/  LEA.HI.X.SX32 R13, R6, R9.reuse, 0x1, P2 ;  /* 0x00000009060d7211 */ /* 0x080fe200010f0eff */
[----:B------:R-:W-:Y:S01]  /*90c0*/  IMAD R6, R29, 0x1c, RZ ;  /* 0x0000001c1d067824 */ /* 0x000fe200078e02ff */
[----:B------:R-:W-:Y:S01]  /*90d0*/  LEA.HI.X.SX32 R11, R3, R9, 0x1, P3 ;  /* 0x00000009030b7211 */ /* 0x000fe200018f0eff */
[C---:B------:R-:W-:Y:S01]  /*90e0*/  IMAD R3, R29.reuse, 0xa, RZ ;  /* 0x0000000a1d037824 */ /* 0x040fe200078e02ff */
[CC--:B------:R-:W-:Y:S01]  /*90f0*/  LEA R88, P3, R29.reuse, R84.reuse, 0x4 ;  /* 0x000000541d587211 */ /* 0x0c0fe200078620ff */
[C---:B-1----:R-:W-:Y:S01]  /*9100*/  IMAD R20, R29.reuse, 0x28, RZ ;  /* 0x000000281d147824 */ /* 0x042fe200078e02ff */
[C---:B------:R-:W-:Y:S01]  /*9110*/  LEA R86, P2, R29.reuse, R84, 0x5 ;  /* 0x000000541d567211 */ /* 0x040fe200078428ff */
[----:B------:R-:W-:Y:S01]  /*9120*/  IMAD R21, R29, 0x2a, RZ ;  /* 0x0000002a1d157824 */ /* 0x000fe200078e02ff */
[----:B--2---:R-:W-:-:S02]  /*9130*/  LEA R18, P0, R14, R7, 0x1 ;  /* 0x000000070e127211 */ /* 0x004fc400078008ff */
[----:B---3--:R-:W-:Y:S01]  /*9140*/  LEA R16, P1, R4, R7, 0x1 ;  /* 0x0000000704107211 */ /* 0x008fe200078208ff */
[C---:B------:R-:W-:Y:S01]  /*9150*/  IMAD R7, R29.reuse, 0x1a, RZ ;  /* 0x0000001a1d077824 */ /* 0x040fe200078e02ff */
[-C--:B------:R-:W-:Y:S01]  /*9160*/  LEA.HI.X.SX32 R19, R14, R9.reuse, 0x1, P0 ;  /* 0x000000090e137211 */ /* 0x080fe200000f0eff */
[C---:B------:R-:W-:Y:S01]  /*9170*/  IMAD R14, R29.reuse, 0x11, RZ ;  /* 0x000000111d0e7824 */ /* 0x040fe200078e02ff */
[----:B------:R-:W-:Y:S01]  /*9180*/  LEA.HI.X.SX32 R17, R4, R9, 0x1, P1 ;  /* 0x0000000904117211 */ /* 0x000fe200008f0eff */
[C---:B------:R-:W-:Y:S01]  /*9190*/  IMAD R4, R29.reuse, 0x14, RZ ;  /* 0x000000141d047824 */ /* 0x040fe200078e02ff */
[CC--:B------:R-:W-:Y:S01]  /*91a0*/  LEA R92, P1, R29.reuse, R84.reuse, 0x2 ;  /* 0x000000541d5c7211 */ /* 0x0c0fe200078210ff */
[----:B------:R1:W-:Y:S01]  /*91b0*/  STL.64 [R1+0x8b8], R18 ;  /* 0x0008b81201007387 */ /* 0x0003e20000100a00 */
[C---:B------:R-:W-:Y:S01]  /*91c0*/  IMAD R9, R29.reuse, 0x16, RZ ;  /* 0x000000161d097824 */ /* 0x040fe200078e02ff */
[----:B------:R-:W-:Y:S02]  /*91d0*/  LEA R90, P0, R29, R84, 0x3 ;  /* 0x000000541d5a7211 */ /* 0x000fe400078018ff */
        /* <DEDUP_REMOVED lines=8> */
[C---:B------:R-:W-:Y:S01]  /*9260*/  IMAD R17, R29.reuse, 0x26, RZ ;  /* 0x000000261d117824 */ /* 0x040fe200078e02ff */
[----:B------:R-:W-:Y:S01]  /*9270*/  STL [R1+0x324], RZ ;  /* 0x000324ff01007387 */ /* 0x000fe20000100800 */
[----:B---3--:R-:W-:-:S02]  /*9280*/  IMAD R13, R29, 0x22, RZ ;  /* 0x000000221d0d7824 */ /* 0x008fc400078e02ff */
[C---:B------:R-:W-:Y:S01]  /*9290*/  IMAD R12, R29.reuse, 0x6, RZ ;  /* 0x000000061d0c7824 */ /* 0x040fe200078e02ff */
[----:B------:R-:W-:Y:S01]  /*92a0*/  STL [R1+0x314], R87 ;  /* 0x0003145701007387 */ /* 0x000fe20000100800 */
[C---:B----4-:R-:W-:Y:S02]  /*92b0*/  IMAD R11, R29.reuse, 0xc, RZ ;  /* 0x0000000c1d0b7824 */ /* 0x050fe400078e02ff */
[----:B------:R-:W-:Y:S01]  /*92c0*/  IMAD R10, R29, 0xe, RZ ;  /* 0x0000000e1d0a7824 */ /* 0x000fe200078e02ff */
[----:B------:R-:W-:Y:S01]  /*92d0*/  STL [R1+0x320], RZ ;  /* 0x000320ff01007387 */ /* 0x000fe20000100800 */
[C---:B------:R-:W-:Y:S02]  /*92e0*/  LEA.HI R29, R27.reuse, 0xf8, RZ, 0x1e ;  /* 0x000000f81b1d7811 */ /* 0x040fe400078ff0ff */
[C---:B-1----:R-:W-:Y:S01]  /*92f0*/  LEA.HI R52, R27.reuse, 0xf0, RZ, 0x1e ;  /* 0x000000f01b347811 */ /* 0x042fe200078ff0ff */
[----:B------:R-:W-:Y:S01]  /*9300*/  STL [R1+0x318], R87 ;  /* 0x0003185701007387 */ /* 0x000fe20000100800 */
[----:B------:R-:W-:-:S02]  /*9310*/  LEA.HI R53, R27, 0xe8, RZ, 0x1e ;  /* 0x000000e81b357811 */ /* 0x000fc400078ff0ff */
[----:B------:R-:W-:Y:S01]  /*9320*/  SHF.R.U32.HI R27, RZ, 0x3, R125 ;  /* 0x00000003ff1b7819 */ /* 0x000fe2000001167d */
        /* <DEDUP_REMOVED lines=28> */
[----:B------:R2:W-:Y:S04]  /*94f0*/  STL [R1+0x6d4], R89 ;  /* 0x0006d45901007387 */ /* 0x0005e80000100800 */
[----:B------:R3:W-:Y:S01]  /*9500*/  STL [R1+0x6d8], R87 ;  /* 0x0006d85701007387 */ /* 0x0007e20000100800 */
[----:B-1----:R-:W-:-:S03]  /*9510*/  LEA.HI.X.SX32 R91, R51, R85, 0x1, P0 ;  /* 0x00000055335b7211 */ /* 0x002fc600000f0eff */
[----:B------:R-:W-:Y:S01]  /*9520*/  STL [R1+0x2d0], RZ ;  /* 0x0002d0ff01007387 */ /* 0x000fe20000100800 */
[----:B--2---:R-:W-:-:S03]  /*9530*/  LEA.HI.X.SX32 R89, R50, R85, 0x1, P3 ;  /* 0x0000005532597211 */ /* 0x004fc600018f0eff */
[----:B------:R1:W-:Y:S01]  /*9540*/  STL.64 [R1+0x648], R94 ;  /* 0x0006485e01007387 */ /* 0x0003e20000100a00 */
[----:B---3--:R-:W-:-:S03]  /*9550*/  LEA.HI.X.SX32 R87, R49, R85, 0x1, P2 ;  /* 0x0000005531577211 */ /* 0x008fc600010f0eff */
[----:B------:R-:W-:Y:S04]  /*9560*/  STL [R1+0x2d4], RZ ;  /* 0x0002d4ff01007387 */ /* 0x000fe80000100800 */
[----:B------:R-:W-:Y:S04]  /*9570*/  STL [R1+0x2d8], RZ ;  /* 0x0002d8ff01007387 */ /* 0x000fe80000100800 */
[----:B------:R-:W-:Y:S01]  /*9580*/  STL [R1+0x2dc], RZ ;  /* 0x0002dcff01007387 */ /* 0x000fe20000100800 */
[----:B-1----:R-:W-:Y:S02]  /*9590*/  IADD3 R94, P4, PT, R13, R84, RZ ;  /* 0x000000540d5e7210 */ /* 0x002fe40007f9e0ff */
[----:B------:R-:W-:Y:S01]  /*95a0*/  LEA R13, R54, UR6, 0x4 ;  /* 0x00000006360d7c11 */ /* 0x000fe2000f8e20ff */
[----:B------:R-:W-:Y:S01]  /*95b0*/  STL [R1+0x2c0], RZ ;  /* 0x0002c0ff01007387 */ /* 0x000fe20000100800 */
[----:B------:R-:W-:-:S03]  /*95c0*/  LEA.HI.X.SX32 R95, R14, R85, 0x1, P4 ;  /* 0x000000550e5f7211 */ /* 0x000fc600020f0eff */
        /* <DEDUP_REMOVED lines=226> */
[----:B------:R1:W-:Y:S04]  /*a3f0*/  STL.64 [R1+0x898], R94 ;  /* 0x0008985e01007387 */ /* 0x0003e80000100a00 */
[----:B------:R-:W-:Y:S04]  /*a400*/  STL [R1+0x5cc], RZ ;  /* 0x0005ccff01007387 */ /* 0x000fe80000100800 */
[----:B------:R-:W-:Y:S01]  /*a410*/  STL [R1+0x5e0], RZ ;  /* 0x0005e0ff01007387 */ /* 0x000fe20000100800 */
[----:B-1----:R-:W-:-:S03]  /*a420*/  IADD3 R94, P4, PT, R2, R84, RZ ;  /* 0x00000054025e7210 */ /* 0x002fc60007f9e0ff */
[----:B------:R-:W-:Y:S01]  /*a430*/  STL [R1+0x5e4], RZ ;  /* 0x0005e4ff01007387 */ /* 0x000fe20000100800 */
[----:B------:R-:W-:-:S03]  /*a440*/  LEA.HI.X.SX32 R95, R16, R85, 0x1, P4 ;  /* 0x00000055105f7211 */ /* 0x000fc600020f0eff */
[----:B------:R-:W-:Y:S01]  /*a450*/  STL [R1+0x5e8], RZ ;  /* 0x0005e8ff01007387 */ /* 0x000fe20000100800 */
[----:B------:R-:W-:-:S03]  /*a460*/  IADD3 R14, P4, PT, R15, R84, RZ ;  /* 0x000000540f0e7210 */ /* 0x000fc60007f9e0ff */
[----:B------:R-:W-:Y:S01]  /*a470*/  STL.64 [R1+0x890], R94 ;  /* 0x0008905e01007387 */ /* 0x000fe20000100a00 */
[----:B------:R-:W-:-:S03]  /*a480*/  LEA.HI.X.SX32 R15, R2, R85, 0x1, P4 ;  /* 0x00000055020f7211 */ /* 0x000fc600020f0eff */
[----:B------:R-:W-:Y:S04]  /*a490*/  STL [R1+0x5ec], RZ ;  /* 0x0005ecff01007387 */ /* 0x000fe80000100800 */
[----:B------:R-:W-:Y:S04]  /*a4a0*/  STL [R1+0x5d0], RZ ;  /* 0x0005d0ff01007387 */ /* 0x000fe80000100800 */
[----:B------:R1:W-:Y:S04]  /*a4b0*/  STL.64 [R1+0x888], R14 ;  /* 0x0008880e01007387 */ /* 0x0003e80000100a00 */
[----:B------:R-:W-:Y:S04]  /*a4c0*/  STL [R1+0x5d4], RZ ;  /* 0x0005d4ff01007387 */ /* 0x000fe80000100800 */
[----:B------:R-:W-:Y:S01]  /*a4d0*/  STL [R1+0x5d8], RZ ;  /* 0x0005d8ff01007387 */ /* 0x000fe20000100800 */
[----:B-1----:R-:W-:-:S03]  /*a4e0*/  IADD3 R14, P4, PT, R17, R84, RZ ;  /* 0x00000054110e7210 */ /* 0x002fc60007f9e0ff */
[----:B------:R-:W-:Y:S01]  /*a4f0*/  STL [R1+0x5dc], RZ ;  /* 0x0005dcff01007387 */ /* 0x000fe20000100800 */
[----:B------:R-:W-:-:S05]  /*a500*/  LEA.HI.X.SX32 R15, R18, R85, 0x1, P4 ;  /* 0x00000055120f7211 */ /* 0x000fca00020f0eff */
        /* <DEDUP_REMOVED lines=17> */
[----:B------:R-:W-:-:S03]  /*a620*/  LEA.HI.X.SX32 R15, R4, R85, 0x1, P4 ;  /* 0x00000055040f7211 */ /* 0x000fc600020f0eff */
[----:B------:R-:W-:Y:S01]  /*a630*/  STL [R1+0x614], RZ ;  /* 0x000614ff01007387 */ /* 0x000fe20000100800 */
[----:B------:R-:W-:Y:S02]  /*a640*/  IADD3 R2, P4, PT, R21, R84, RZ ;  /* 0x0000005415027210 */ /* 0x000fe40007f9e0ff */
[----:B------:R-:W-:Y:S01]  /*a650*/  LEA R4, R52, UR6, 0x4 ;  /* 0x0000000634047c11 */ /* 0x000fe2000f8e20ff */
[----:B------:R-:W-:Y:S01]  /*a660*/  STL.64 [R1+0x868], R14 ;  /* 0x0008680e01007387 */ /* 0x000fe20000100a00 */
[----:B------:R-:W-:Y:S01]  /*a670*/  LEA.HI.X.SX32 R3, R22, R85, 0x1, P4 ;  /* 0x0000005516037211 */ /* 0x000fe200020f0eff */
[C---:B------:R-:W-:Y:S02]  /*a680*/  IMAD.IADD R22, R43.reuse, 0x1, R68 ;  /* 0x000000012b167824 */ /* 0x040fe400078e0244 */
[----:B------:R-:W-:Y:S01]  /*a690*/  STL [R1+0x618], RZ ;  /* 0x000618ff01007387 */ /* 0x000fe20000100800 */
[----:B------:R-:W-:-:S03]  /*a6a0*/  IMAD.IADD R22, R43, 0x1, R71 ;  /* 0x000000012b167824 */ /* 0x000fc600078e0247 */
        /* <DEDUP_REMOVED lines=9> */
[----:B------:R1:W-:Y:S01]  /*a740*/  STL.64 [R1+0x858], R2 ;  /* 0x0008580201007387 */ /* 0x0003e20000100a00 */
[----:B------:R-:W-:Y:S02]  /*a750*/  LEA.HI.X.SX32 R15, R9, R85, 0x1, P4 ;  /* 0x00000055090f7211 */ /* 0x000fe400020f0eff */
[----:B------:R-:W-:-:S03]  /*a760*/  LEA R9, R53, UR6, 0x4 ;  /* 0x0000000635097c11 */ /* 0x000fc6000f8e20ff */
[----:B------:R2:W-:Y:S01]  /*a770*/  STL.64 [R1+0x850], R14 ;  /* 0x0008500e01007387 */ /* 0x0005e20000100a00 */
[----:B-1----:R-:W-:Y:S01]  /*a780*/  IMAD.IADD R2, R43, 0x1, R29 ;  /* 0x000000012b027824 */ /* 0x002fe200078e021d */
[----:B------:R-:W-:Y:S01]  /*a790*/  LEA R3, R29, UR6, 0x4 ;  /* 0x000000061d037c11 */ /* 0x000fe2000f8e20ff */
[C---:B------:R-:W-:Y:S01]  /*a7a0*/  IMAD.IADD R2, R43.reuse, 0x1, R52 ;  /* 0x000000012b027824 */ /* 0x040fe200078e0234 */
[C---:B------:R-:W-:Y:S01]  /*a7b0*/  IADD3 R2, PT, PT, R43.reuse, R53, RZ ;  /* 0x000000352b027210 */ /* 0x040fe20007ffe0ff */
[----:B------:R-:W-:Y:S01]  /*a7c0*/  IMAD.IADD R2, R43, 0x1, R54 ;  /* 0x000000012b027824 */ /* 0x000fe200078e0236 */
[----:B--2---:R-:W-:Y:S01]  /*a7d0*/  IADD3 R14, P4, PT, R25, R84, RZ ;  /* 0x00000054190e7210 */ /* 0x004fe20007f9e0ff */
[C---:B------:R-:W-:Y:S01]  /*a7e0*/  IMAD.IADD R2, R43.reuse, 0x1, R56 ;  /* 0x000000012b027824 */ /* 0x040fe200078e0238 */
[C---:B------:R-:W-:Y:S01]  /*a7f0*/  IADD3 R2, PT, PT, R43.reuse, R57, RZ ;  /* 0x000000392b027210 */ /* 0x040fe20007ffe0ff */
[----:B------:R-:W-:Y:S01]  /*a800*/  IMAD.IADD R2, R43, 0x1, R59 ;  /* 0x000000012b027824 */ /* 0x000fe200078e023b */
[----:B------:R-:W-:-:S05]  /*a810*/  LEA.HI.X.SX32 R15, R26, R85, 0x1, P4 ;  /* 0x000000551a0f7211 */ /* 0x000fca00020f0eff */
[----:B------:R1:W-:Y:S02]  /*a820*/  STL.64 [R1+0x848], R14 ;  /* 0x0008480e01007387 */ /* 0x0003e40000100a00 */
[----:B-1----:R-:W-:-:S04]  /*a830*/  IADD3 R14, P4, PT, R12, R84, RZ ;  /* 0x000000540c0e7210 */ /* 0x002fc80007f9e0ff */
[----:B------:R-:W-:Y:S02]  /*a840*/  LEA.HI.X.SX32 R15, R28, R85, 0x1, P4 ;  /* 0x000000551c0f7211 */ /* 0x000fe400020f0eff */
[----:B------:R-:W-:-:S03]  /*a850*/  IADD3 R16, P4, PT, R11, R84, RZ ;  /* 0x000000540b107210 */ /* 0x000fc60007f9e0ff */
[----:B------:R1:W-:Y:S01]  /*a860*/  STL.64 [R1+0x840], R14 ;  /* 0x0008400e01007387 */ /* 0x0003e20000100a00 */
[----:B------:R-:W-:Y:S02]  /*a870*/  LEA.HI.X.SX32 R17, R12, R85, 0x1, P4 ;  /* 0x000000550c117211 */ /* 0x000fe400020f0eff */
[----:B------:R-:W-:-:S03]  /*a880*/  LEA R12, R57, UR6, 0x4 ;  /* 0x00000006390c7c11 */ /* 0x000fc6000f8e20ff */
[----:B------:R2:W-:Y:S01]  /*a890*/  STL.64 [R1+0x838], R16 ;  /* 0x0008381001007387 */ /* 0x0005e20000100a00 */
[----:B-1----:R-:W-:Y:S01]  /*a8a0*/  IMAD.IADD R15, R43, 0x1, R55 ;  /* 0x000000012b0f7824 */ /* 0x002fe200078e0237 */
[----:B------:R-:W-:Y:S02]  /*a8b0*/  LEA R15, R56, UR6, 0x4 ;  /* 0x00000006380f7c11 */ /* 0x000fe4000f8e20ff */
[----:B------:R-:W-:Y:S02]  /*a8c0*/  LEA R14, R55, UR6, 0x4 ;  /* 0x00000006370e7c11 */ /* 0x000fe4000f8e20ff */
[----:B--2---:R-:W-:-:S04]  /*a8d0*/  IADD3 R16, P4, PT, R8, R84, RZ ;  /* 0x0000005408107210 */ /* 0x004fc80007f9e0ff */
[----:B------:R-:W-:Y:S02]  /*a8e0*/  LEA.HI.X.SX32 R17, R11, R85, 0x1, P4 ;  /* 0x000000550b117211 */ /* 0x000fe400020f0eff */
[----:B------:R-:W-:-:S03]  /*a8f0*/  LEA R11, R58, UR6, 0x4 ;  /* 0x000000063a0b7c11 */ /* 0x000fc6000f8e20ff */
[----:B------:R1:W-:Y:S04]  /*a900*/  STL.64 [R1+0x830], R16 ;  /* 0x0008301001007387 */ /* 0x0003e80000100a00 */
[----:B------:R2:W-:Y:S01]  /*a910*/  STL [R1+0x7a8], R2 ;  /* 0x0007a80201007387 */ /* 0x0005e20000100800 */
[-C--:B-1----:R-:W-:Y:S01]  /*a920*/  IADD3 R16, P4, PT, R30, R84.reuse, RZ ;  /* 0x000000541e107210 */ /* 0x082fe20007f9e0ff */
[C---:B------:R-:W-:Y:S02]  /*a930*/  IMAD.IADD R17, R43.reuse, 0x1, R58 ;  /* 0x000000012b117824 */ /* 0x040fe400078e023a */
[C---:B--2---:R-:W-:Y:S01]  /*a940*/  IMAD.IADD R2, R43.reuse, 0x1, R60 ;  /* 0x000000012b027824 */ /* 0x044fe200078e023c */
[-C--:B------:R-:W-:Y:S01]  /*a950*/  LEA.HI.X.SX32 R17, R8, R85.reuse, 0x1, P4 ;  /* 0x0000005508117211 */ /* 0x080fe200020f0eff */
[----:B------:R-:W-:Y:S01]  /*a960*/  IMAD.IADD R2, R43, 0x1, R62 ;  /* 0x000000012b027824 */ /* 0x000fe200078e023e */
[----:B------:R-:W-:Y:S01]  /*a970*/  IADD3 R18, P4, PT, R31, R84, RZ ;  /* 0x000000541f127210 */ /* 0x000fe20007f9e0ff */
[C---:B------:R-:W-:Y:S01]  /*a980*/  IMAD.IADD R2, R43.reuse, 0x1, R63 ;  /* 0x000000012b027824 */ /* 0x040fe200078e023f */
[C---:B------:R-:W-:Y:S01]  /*a990*/  IADD3 R2, PT, PT, R43.reuse, R66, RZ ;  /* 0x000000422b027210 */ /* 0x040fe20007ffe0ff */
[----:B------:R1:W-:Y:S01]  /*a9a0*/  STL.64 [R1+0x828], R16 ;  /* 0x0008281001007387 */ /* 0x0003e20000100a00 */
[----:B------:R-:W-:Y:S01]  /*a9b0*/  LEA.HI.X.SX32 R19, R32, R85, 0x1, P4 ;  /* 0x0000005520137211 */ /* 0x000fe200020f0eff */
[C---:B------:R-:W-:Y:S01]  /*a9c0*/  IMAD.IADD R2, R43.reuse, 0x1, R69 ;  /* 0x000000012b027824 */ /* 0x040fe200078e0245 */
[----:B------:R-:W-:Y:S01]  /*a9d0*/  LEA R8, R60, UR6, 0x4 ;  /* 0x000000063c087c11 */ /* 0x000fe2000f8e20ff */
[----:B------:R-:W-:-:S02]  /*a9e0*/  IMAD.IADD R2, R43, 0x1, R72 ;  /* 0x000000012b027824 */ /* 0x000fc400078e0248 */
[----:B------:R2:W-:Y:S01]  /*a9f0*/  STL.64 [R1+0x818], R18 ;  /* 0x0008181201007387 */ /* 0x0005e20000100a00 */
[C---:B------:R-:W-:Y:S01]  /*aa00*/  IMAD.IADD R2, R43.reuse, 0x1, R75 ;  /* 0x000000012b027824 */ /* 0x040fe200078e024b */
[C---:B------:R-:W-:Y:S01]  /*aa10*/  IADD3 R2, PT, PT, R43.reuse, R78, RZ ;  /* 0x0000004e2b027210 */ /* 0x040fe20007ffe0ff */
[----:B------:R-:W-:Y:S01]  /*aa20*/  IMAD.IADD R2, R43, 0x1, R81 ;  /* 0x000000012b027824 */ /* 0x000fe200078e0251 */
[----:B------:R-:W-:Y:S02]  /*aa30*/  LOP3.LUT R2, R27, 0xc, RZ, 0xc0, !PT ;  /* 0x0000000c1b027812 */ /* 0x000fe400078ec0ff */
[----:B-1----:R-:W-:Y:S02]  /*aa40*/  LEA R17, R61, UR6, 0x4 ;  /* 0x000000063d117c11 */ /* 0x002fe4000f8e20ff */
[----:B------:R-:W-:Y:S01]  /*aa50*/  LEA R16, R59, UR6, 0x4 ;  /* 0x000000063b107c11 */ /* 0x000fe2000f8e20ff */
[----:B------:R-:W-:Y:S01]  /*aa60*/  IMAD.IADD R4, R2, 0x1, R4 ;  /* 0x0000000102047824 */ /* 0x000fe200078e0204 */
[----:B--2---:R-:W-:-:S02]  /*aa70*/  IADD3 R18, P4, PT, R7, R84, RZ ;  /* 0x0000005407127210 */ /* 0x004fc40007f9e0ff */
[----:B------:R-:W-:Y:S02]  /*aa80*/  IADD3 R19, PT, PT, R43, R61, RZ ;  /* 0x0000003d2b137210 */ /* 0x000fe40007ffe0ff */
[----:B------:R-:W-:Y:S02]  /*aa90*/  LEA.HI.X.SX32 R19, R34, R85, 0x1, P4 ;  /* 0x0000005522137211 */ /* 0x000fe400020f0eff */
[----:B------:R-:W-:-:S03]  /*aaa0*/  IADD3 R20, P4, PT, R33, R84, RZ ;  /* 0x0000005421147210 */ /* 0x000fc60007f9e0ff */
[----:B------:R1:W-:Y:S01]  /*aab0*/  STL.64 [R1+0x820], R18 ;  /* 0x0008201201007387 */ /* 0x0003e20000100a00 */
[----:B------:R-:W-:Y:S02]  /*aac0*/  LEA.HI.X.SX32 R21, R7, R85, 0x1, P4 ;  /* 0x0000005507157211 */ /* 0x000fe400020f0eff */
[----:B------:R-:W-:-:S03]  /*aad0*/  LEA R7, R64, UR6, 0x4 ;  /* 0x0000000640077c11 */ /* 0x000fc6000f8e20ff */
[----:B------:R2:W-:Y:S02]  /*aae0*/  STL.64 [R1+0x810], R20 ;  /* 0x0008101401007387 */ /* 0x0005e40000100a00 */
[----:B------:R-:W-:Y:S01]  /*aaf0*/  IMAD.IADD R7, R2, 0x1, R7 ;  /* 0x0000000102077824 */ /* 0x000fe200078e0207 */
[----:B-1----:R-:W-:Y:S02]  /*ab00*/  LEA R19, R63, UR6, 0x4 ;  /* 0x000000063f137c11 */ /* 0x002fe4000f8e20ff */
[----:B------:R-:W-:Y:S02]  /*ab10*/  LEA R18, R62, UR6, 0x4 ;  /* 0x000000063e127c11 */ /* 0x000fe4000f8e20ff */
[----:B--2---:R-:W-:Y:S01]  /*ab20*/  IADD3 R20, P4, PT, R35, R84, RZ ;  /* 0x0000005423147210 */ /* 0x004fe20007f9e0ff */
[----:B------:R-:W-:-:S03]  /*ab30*/  IMAD.IADD R21, R43, 0x1, R64 ;  /* 0x000000012b157824 */ /* 0x000fc600078e0240 */
[----:B------:R-:W-:-:S05]  /*ab40*/  LEA.HI.X.SX32 R21, R36, R85, 0x1, P4 ;  /* 0x0000005524157211 */ /* 0x000fca00020f0eff */
[----:B------:R1:W-:Y:S02]  /*ab50*/  STL.64 [R1+0x7f8], R20 ;  /* 0x0007f81401007387 */ /* 0x0003e40000100a00 */
[----:B-1----:R-:W-:Y:S01]  /*ab60*/  IADD3 R20, P4, PT, R10, R84, RZ ;  /* 0x000000540a147210 */ /* 0x002fe20007f9e0ff */
[----:B------:R-:W-:-:S03]  /*ab70*/  IMAD.IADD R21, R43, 0x1, R67 ;  /* 0x000000012b157824 */ /* 0x000fc600078e0243 */
[----:B------:R-:W-:-:S05]  /*ab80*/  LEA.HI.X.SX32 R21, R37, R85, 0x1, P4 ;  /* 0x0000005525157211 */ /* 0x000fca00020f0eff */
[----:B------:R1:W-:Y:S02]  /*ab90*/  STL.64 [R1+0x808], R20 ;  /* 0x0008081401007387 */ /* 0x0003e40000100a00 */
[----:B-1----:R-:W-:Y:S02]  /*aba0*/  IADD3 R20, P4, PT, R6, R84, RZ ;  /* 0x0000005406147210 */ /* 0x002fe40007f9e0ff */
[C---:B------:R-:W-:Y:S02]  /*abb0*/  IADD3 R21, PT, PT, R43.reuse, R70, RZ ;  /* 0x000000462b157210 */ /* 0x040fe40007ffe0ff */
[----:B------:R-:W-:Y:S02]  /*abc0*/  LEA.HI.X.SX32 R21, R10, R85, 0x1, P4 ;  /* 0x000000550a157211 */ /* 0x000fe400020f0eff */
[C---:B------:R-:W-:Y:S01]  /*abd0*/  IADD3 R10, PT, PT, R43.reuse, R74, RZ ;  /* 0x0000004a2b0a7210 */ /* 0x040fe20007ffe0ff */
[C---:B------:R-:W-:Y:S02]  /*abe0*/  IMAD.IADD R10, R43.reuse, 0x1, R76 ;  /* 0x000000012b0a7824 */ /* 0x040fe400078e024c */
[----:B------:R1:W-:Y:S01]  /*abf0*/  STL.64 [R1+0x800], R20 ;  /* 0x0008001401007387 */ /* 0x0003e20000100a00 */
[C---:B------:R-:W-:Y:S01]  /*ac00*/  IMAD.IADD R10, R43.reuse, 0x1, R79 ;  /* 0x000000012b0a7824 */ /* 0x040fe200078e024f */
[----:B------:R-:W-:-:S02]  /*ac10*/  IADD3 R10, PT, PT, R43, R65, RZ ;  /* 0x000000412b0a7210 */ /* 0x000fc40007ffe0ff */
[----:B-1----:R-:W-:Y:S01]  /*ac20*/  IADD3 R20, P4, PT, R38, R84, RZ ;  /* 0x0000005426147210 */ /* 0x002fe20007f9e0ff */
[----:B------:R-:W-:-:S03]  /*ac30*/  IMAD.IADD R21, R43, 0x1, R73 ;  /* 0x000000012b157824 */ /* 0x000fc600078e0249 */
[----:B------:R-:W-:Y:S01]  /*ac40*/  LEA.HI.X.SX32 R21, R6, R85, 0x1, P4 ;  /* 0x0000005506157211 */ /* 0x000fe200020f0eff */
[C---:B------:R-:W-:Y:S02]  /*ac50*/  IMAD.IADD R6, R43.reuse, 0x1, R77 ;  /* 0x000000012b067824 */ /* 0x040fe400078e024d */
[----:B------:R-:W-:Y:S01]  /*ac60*/  IMAD.IADD R6, R43, 0x1, R80 ;  /* 0x000000012b067824 */ /* 0x000fe200078e0250 */
[----:B------:R-:W-:Y:S01]  /*ac70*/  LEA R6, R65, UR6, 0x4 ;  /* 0x0000000641067c11 */ /* 0x000fe2000f8e20ff */
[----:B------:R1:W-:Y:S01]  /*ac80*/  STL.64 [R1+0x7f0], R20 ;  /* 0x0007f01401007387 */ /* 0x0003e20000100a00 */
[----:B------:R-:W-:Y:S01]  /*ac90*/  IMAD.IADD R6, R2, 0x1, R19 ;  /* 0x0000000102067824 */ /* 0x000fe200078e0213 */
[----:B-1----:R-:W-:-:S04]  /*aca0*/  IADD3 R20, P4, PT, R39, R84, RZ ;  /* 0x0000005427147210 */ /* 0x002fc80007f9e0ff */
[----:B------:R-:W-:-:S05]  /*acb0*/  LEA.HI.X.SX32 R21, R40, R85, 0x1, P4 ;  /* 0x0000005528157211 */ /* 0x000fca00020f0eff */
[----:B------:R1:W-:Y:S02]  /*acc0*/  STL.64 [R1+0x7e0], R20 ;  /* 0x0007e01401007387 */ /* 0x0003e40000100a00 */
[----:B-1----:R-:W-:-:S04]  /*acd0*/  IADD3 R20, P4, PT, R5, R84, RZ ;  /* 0x0000005405147210 */ /* 0x002fc80007f9e0ff */
[----:B------:R-:W-:-:S05]  /*ace0*/  LEA.HI.X.SX32 R21, R42, R85, 0x1, P4 ;  /* 0x000000552a157211 */ /* 0x000fca00020f0eff */
[----:B------:R1:W-:Y:S02]  /*acf0*/  STL.64 [R1+0x7e8], R20 ;  /* 0x0007e81401007387 */ /* 0x0003e40000100a00 */
[----:B-1----:R-:W-:-:S04]  /*ad00*/  IADD3 R20, P4, PT, R41, R84, RZ ;  /* 0x0000005429147210 */ /* 0x002fc80007f9e0ff */
[----:B------:R-:W-:Y:S01]  /*ad10*/  LEA.HI.X.SX32 R21, R5, R85, 0x1, P4 ;  /* 0x0000005505157211 */ /* 0x000fe200020f0eff */
[----:B------:R-:W-:-:S04]  /*ad20*/  IMAD.IADD R5, R2, 0x1, R18 ;  /* 0x0000000102057824 */ /* 0x000fc800078e0212 */
[----:B------:R-:W-:Y:S04]  /*ad30*/  STL.64 [R1+0x7d8], R20 ;  /* 0x0007d81401007387 */ /* 0x000fe80000100a00 */
[----:B------:R1:W-:Y:S04]  /*ad40*/  STL [R1+0x74c], R7 ;  /* 0x00074c0701007387 */ /* 0x0003e80000100800 */
[----:B------:R2:W-:Y:S04]  /*ad50*/  STL [R1+0x748], R6 ;  /* 0x0007480601007387 */ /* 0x0005e80000100800 */
[----:B------:R3:W-:Y:S01]  /*ad60*/  STL [R1+0x744], R5 ;  /* 0x0007440501007387 */ /* 0x0007e20000100800 */
[C---:B-1----:R-:W-:Y:S01]  /*ad70*/  IADD3 R7, PT, PT, R2.reuse, R17, RZ ;  /* 0x0000001102077210 */ /* 0x042fe20007ffe0ff */
[----:B--2---:R-:W-:-:S04]  /*ad80*/  IMAD.IADD R6, R2, 0x1, R8 ;  /* 0x0000000102067824 */ /* 0x004fc800078e0208 */
[----:B------:R1:W-:Y:S01]  /*ad90*/  STL [R1+0x740], R7 ;  /* 0x0007400701007387 */ /* 0x0003e20000100800 */
[----:B---3--:R-:W-:-:S03]  /*ada0*/  IMAD.IADD R5, R2, 0x1, R16 ;  /* 0x0000000102057824 */ /* 0x008fc600078e0210 */
[----:B------:R2:W-:Y:S04]  /*adb0*/  STL [R1+0x73c], R6 ;  /* 0x00073c0601007387 */ /* 0x0005e80000100800 */
[----:B------:R3:W-:Y:S01]  /*adc0*/  STL [R1+0x738], R5 ;  /* 0x0007380501007387 */ /* 0x0007e20000100800 */
[C---:B-1----:R-:W-:Y:S01]  /*add0*/  IMAD.IADD R7, R2.reuse, 0x1, R11 ;  /* 0x0000000102077824 */ /* 0x042fe200078e020b */
[----:B--2---:R-:W-:-:S04]  /*ade0*/  IADD3 R6, PT, PT, R2, R12, RZ ;  /* 0x0000000c02067210 */ /* 0x004fc80007ffe0ff */
[----:B------:R1:W-:Y:S01]  /*adf0*/  STL [R1+0x734], R7 ;  /* 0x0007340701007387 */ /* 0x0003e20000100800 */
[----:B---3--:R-:W-:-:S03]  /*ae00*/  IMAD.IADD R5, R2, 0x1, R15 ;  /* 0x0000000102057824 */ /* 0x008fc600078e020f */
[----:B------:R2:W-:Y:S04]  /*ae10*/  STL [R1+0x730], R6 ;  /* 0x0007300601007387 */ /* 0x0005e80000100800 */
[----:B------:R3:W-:Y:S01]  /*ae20*/  STL [R1+0x72c], R5 ;  /* 0x00072c0501007387 */ /* 0x0007e20000100800 */
[C---:B-1----:R-:W-:Y:S02]  /*ae30*/  IMAD.IADD R7, R2.reuse, 0x1, R14 ;  /* 0x0000000102077824 */ /* 0x042fe400078e020e */
[----:B--2---:R-:W-:-:S03]  /*ae40*/  IMAD.IADD R6, R2, 0x1, R13 ;  /* 0x0000000102067824 */ /* 0x004fc600078e020d */
[----:B------:R1:W-:Y:S01]  /*ae50*/  STL [R1+0x728], R7 ;  /* 0x0007280701007387 */ /* 0x0003e20000100800 */
[C---:B---3--:R-:W-:Y:S01]  /*ae60*/  IADD3 R5, PT, PT, R2.reuse, R9, RZ ;  /* 0x0000000902057210 */ /* 0x048fe20007ffe0ff */
[----:B------:R-:W-:Y:S02]  /*ae70*/  IMAD.IADD R2, R2, 0x1, R3 ;  /* 0x0000000102027824 */ /* 0x000fe400078e0203 */
[----:B------:R2:W-:Y:S01]  /*ae80*/  STL [R1+0x724], R6 ;  /* 0x0007240601007387 */ /* 0x0005e20000100800 */
[----:B------:R-:W-:-:S03]  /*ae90*/  LOP3.LUT R3, R45, 0x10, R125, 0x78, !PT ;  /* 0x000000102d037812 */ /* 0x000fc600078e787d */
[----:B------:R3:W-:Y:S01]  /*aea0*/  STL [R1+0x720], R5 ;  /* 0x0007200501007387 */ /* 0x0007e20000100800 */
[----:B-1----:R-:W-:-:S03]  /*aeb0*/  IMAD.MOV.U32 R7, RZ, RZ, 0x3f800000 ;  /* 0x3f800000ff077424 */ /* 0x002fc600078e00ff */
[----:B------:R1:W-:Y:S01]  /*aec0*/  STL [R1+0x71c], R4 ;  /* 0x00071c0401007387 */ /* 0x0003e20000100800 */
[----:B--2---:R-:W-:-:S03]  /*aed0*/  MOV R6, 0x3f800000 ;  /* 0x3f80000000067802 */ /* 0x004fc60000000f00 */
[----:B------:R2:W-:Y:S01]  /*aee0*/  STL [R1+0x718], R2 ;  /* 0x0007180201007387 */ /* 0x0005e20000100800 */
[----:B---3--:R-:W-:Y:S01]  /*aef0*/  VIADD R5, R46, UR6 ;  /* 0x000000062e057c36 */ /* 0x008fe20008000000 */
[----:B-1----:R-:W-:-:S04]  /*af00*/  LOP3.LUT R4, R0, 0x20, RZ, 0x3c, !PT ;  /* 0x0000002000047812 */ /* 0x002fc800078e3cff */
[----:B------:R1:W-:Y:S01]  /*af10*/  STL [R1+0x630], R5 ;  /* 0x0006300501007387 */ /* 0x0003e20000100800 */
[----:B------:R-:W-:Y:S02]  /*af20*/  LOP3.LUT R4, R3, 0x20, RZ, 0x3c, !PT ;  /* 0x0000002003047812 */ /* 0x000fe400078e3cff */
[----:B--2---:R-:W-:Y:S01]  /*af30*/  LOP3.LUT R2, R0, 0x40, RZ, 0x3c, !PT ;  /* 0x0000004000027812 */ /* 0x004fe200078e3cff */
[----:B------:R2:W-:Y:S01]  /*af40*/  STL [R1+0x408], R3 ;  /* 0x0004080301007387 */ /* 0x0005e20000100800 */
[----:B------:R-:W-:-:S03]  /*af50*/  IADD3 R2, P4, PT, R47, R84, RZ ;  /* 0x000000542f027210 */ /* 0x000fc60007f9e0ff */
[----:B------:R3:W-:Y:S01]  /*af60*/  STL [R1+0x9cc], R4 ;  /* 0x0009cc0401007387 */ /* 0x0007e20000100800 */
[----:B-1----:R-:W-:Y:S01]  /*af70*/  LOP3.LUT R5, R0, 0x60, RZ, 0x3c, !PT ;  /* 0x0000006000057812 */ /* 0x002fe200078e3cff */
[----:B------:R-:W-:Y:S02]  /*af80*/  IMAD.MOV.U32 R5, RZ, RZ, 0x3f800000 ;  /* 0x3f800000ff057424 */ /* 0x000fe400078e00ff */
[----:B------:R-:W-:Y:S01]  /*af90*/  STL.64 [R1+0x9b8], R92 ;  /* 0x0009b85c01007387 */ /* 0x000fe20000100a00 */
[----:B--2---:R-:W-:-:S03]  /*afa0*/  LEA.HI.X.SX32 R3, R48, R85, 0x1, P4 ;  /* 0x0000005530037211 */ /* 0x004fc600020f0eff */
[----:B------:R-:W-:Y:S01]  /*afb0*/  STL.64 [R1+0x9b0], R90 ;  /* 0x0009b05a01007387 */ /* 0x000fe20000100a00 */
[----:B---3--:R-:W-:-:S03]  /*afc0*/  IMAD.MOV.U32 R4, RZ, RZ, 0x3f800000 ;  /* 0x3f800000ff047424 */ /* 0x008fc600078e00ff */
[----:B------:R1:W-:Y:S04]  /*afd0*/  STL.64 [R1+0x7d0], R2 ;  /* 0x0007d00201007387 */ /* 0x0003e80000100a00 */
[----:B------:R-:W-:Y:S04]  /*afe0*/  STL.64 [R1+0x9a8], R88 ;  /* 0x0009a85801007387 */ /* 0x000fe80000100a00 */
[----:B------:R-:W-:Y:S01]  /*aff0*/  STL.64 [R1+0x9a0], R86 ;  /* 0x0009a05601007387 */ /* 0x000fe20000100a00 */
[----:B-1----:R-:W-:Y:S01]  /*b000*/  LOP3.LUT R2, R82, 0x40, RZ, 0x3c, !PT ;  /* 0x0000004052027812 */ /* 0x002fe200078e3cff */
[----:B------:R-:W-:-:S04]  /*b010*/  IMAD.MOV.U32 R3, RZ, RZ, 0x3f800000 ;  /* 0x3f800000ff037424 */ /* 0x000fc800078e00ff */
[----:B------:R1:W-:Y:S04]  /*b020*/  STL [R1+0x9d0], R2 ;  /* 0x0009d00201007387 */ /* 0x0003e80000100800 */
[----:B------:R2:W-:Y:S04]  /*b030*/  STL.64 [R1+0x650], R6 ;  /* 0x0006500601007387 */ /* 0x0005e80000100a00 */
[----:B------:R2:W-:Y:S01]  /*b040*/  STL.64 [R1+0x2e8], R4 ;  /* 0x0002e80401007387 */ /* 0x0005e20000100a00 */
[----:B-1----:R-:W-:-:S05]  /*b050*/  MOV R2, 0x3f800000 ;  /* 0x3f80000000027802 */ /* 0x002fca0000000f00 */
[----:B------:R2:W-:Y:S04]  /*b060*/  STL.64 [R1+0x2f0], R2 ;  /* 0x0002f00201007387 */ /* 0x0005e80000100a00 */
        /* <DEDUP_REMOVED lines=11> */
[----:B0-----:R2:W-:Y:S02]  /*b120*/  STL.64 [R1+0x690], R4 ;  /* 0x0006900401007387 */ /* 0x0015e40000100a00 */
.L_x_1:
[----:B-12---:R-:W2:Y:S04]  /*b130*/  LDL.64 R2, [R1+0x9c0] ;  /* 0x0009c00001027983 */ /* 0x006ea80000100a00 */
[----:B------:R-:W2:Y:S04]  /*b140*/  LDL R39, [R1+0x324] ;  /* 0x0003240001277983 */ /* 0x000ea80000100800 */
[----:B------:R-:W3:Y:S04]  /*b150*/  LDL.64 R10, [R1+0x840] ;  /* 0x00084000010a7983 */ /* 0x000ee80000100a00 */
[----:B------:R-:W4:Y:S04]  /*b160*/  LDL.64 R8, [R1+0x9b0] ;  /* 0x0009b00001087983 */ /* 0x000f280000100a00 */
        /* <DEDUP_REMOVED lines=22> */
[----:B------:R-:W4:Y:S01]  /*b2d0*/  LDL.64 R50, [R1+0x850] ;  /* 0x0008500001327983 */ /* 0x000f220000100a00 */
[----:B--2---:R-:W-:-:S04]  /*b2e0*/  IMAD.WIDE R2, R39, 0x2, R2 ;  /* 0x0000000227027825 */ /* 0x004fc800078e0202 */
[C---:B---3--:R-:W-:Y:S01]  /*b2f0*/  IMAD.WIDE R10, R39.reuse, 0x2, R10 ;  /* 0x00000002270a7825 */ /* 0x048fe200078e020a */
[----:B------:R0:W2:Y:S03]  /*b300*/  LDG.E.U16 R17, desc[UR12][R2.64] ;  /* 0x0000000c02117981 */ /* 0x0000a6000c1e1500 */
[----:B----4-:R-:W-:-:S04]  /*b310*/  IMAD.WIDE R8, R39, 0x2, R8 ;  /* 0x0000000227087825 */ /* 0x010fc800078e0208 */
[C---:B0-----:R-:W-:Y:S02]  /*b320*/  IMAD.WIDE R2, R39.reuse, 0x2, R14 ;  /* 0x0000000227027825 */ /* 0x041fe400078e020e */
[----:B------:R-:W3:Y:S02]  /*b330*/  LDG.E.U16 R15, desc[UR12][R10.64] ;  /* 0x0000000c0a0f7981 */ /* 0x000ee4000c1e1500 */
[C---:B------:R-:W-:Y:S02]  /*b340*/  IMAD.WIDE R12, R39.reuse, 0x2, R12 ;  /* 0x00000002270c7825 */ /* 0x040fe400078e020c */
[----:B------:R-:W4:Y:S04]  /*b350*/  LDG.E.U16 R3, desc[UR12][R2.64] ;  /* 0x0000000c02037981 */ /* 0x000f28000c1e1500 */
[----:B------:R-:W2:Y:S04]  /*b360*/  LDG.E.U16 R28, desc[UR12][R12.64] ;  /* 0x0000000c0c1c7981 */ /* 0x000ea8000c1e1500 */
[----:B------:R0:W2:Y:S02]  /*b370*/  LDG.E.U16 R11, desc[UR12][R8.64] ;  /* 0x0000000c080b7981 */ /* 0x0000a4000c1e1500 */
[----:B0-----:R-:W-:-:S02]  /*b380*/  IMAD.WIDE R8, R39, 0x2, R26 ;  /* 0x0000000227087825 */ /* 0x001fc400078e021a */
[----:B------:R-:W2:Y:S02]  /*b390*/  LDL.64 R26, [R1+0x810] ;  /* 0x00081000011a7983 */ /* 0x000ea40000100a00 */
[C---:B------:R-:W-:Y:S02]  /*b3a0*/  IMAD.WIDE R12, R39.reuse, 0x2, R34 ;  /* 0x00000002270c7825 */ /* 0x040fe400078e0222 */
[----:B------:R-:W3:Y:S02]  /*b3b0*/  LDL.64 R34, [R1+0x7e0] ;  /* 0x0007e00001227983 */ /* 0x000ee40000100a00 */
[C---:B------:R-:W-:Y:S02]  /*b3c0*/  IMAD.WIDE R4, R39.reuse, 0x2, R4 ;  /* 0x0000000227047825 */ /* 0x040fe400078e0204 */
[----:B------:R0:W3:Y:S02]  /*b3d0*/  LDG.E.U16 R16, desc[UR12][R12.64] ;  /* 0x0000000c0c107981 */ /* 0x0000e4000c1e1500 */
[----:B------:R-:W-:-:S02]  /*b3e0*/  IMAD.WIDE R22, R39, 0x2, R22 ;  /* 0x0000000227167825 */ /* 0x000fc400078e0216 */
[----:B------:R-:W3:Y:S02]  /*b3f0*/  LDG.E.U16 R4, desc[UR12][R4.64] ;  /* 0x0000000c04047981 */ /* 0x000ee4000c1e1500 */
[C---:B------:R-:W-:Y:S02]  /*b400*/  IMAD.WIDE R20, R39.reuse, 0x2, R20 ;  /* 0x0000000227147825 */ /* 0x040fe400078e0214 */
[----:B------:R1:W4:Y:S02]  /*b410*/  LDG.E.U16 R10, desc[UR12][R22.64] ;  /* 0x0000000c160a7981 */ /* 0x000324000c1e1500 */
[C---:B------:R-:W-:Y:S02]  /*b420*/  IMAD.WIDE R18, R39.reuse, 0x2, R18 ;  /* 0x0000000227127825 */ /* 0x040fe400078e0212 */
[----:B------:R-:W4:Y:S02]  /*b430*/  LDG.E.U16 R8, desc[UR12][R8.64] ;  /* 0x0000000c08087981 */ /* 0x000f24000c1e1500 */
[----:B0-----:R-:W-:-:S02]  /*b440*/  IMAD.WIDE R12, R39, 0x2, R46 ;  /* 0x00000002270c7825 */ /* 0x001fc400078e022e */
[----:B------:R0:W4:Y:S02]  /*b450*/  LDG.E.U16 R5, desc[UR12][R20.64] ;  /* 0x0000000c14057981 */ /* 0x000124000c1e1500 */
[C---:B-1----:R-:W-:Y:S02]  /*b460*/  IMAD.WIDE R22, R39.reuse, 0x2, R44 ;  /* 0x0000000227167825 */ /* 0x042fe400078e022c */
[----:B------:R1:W4:Y:S04]  /*b470*/  LDG.E.U16 R14, desc[UR12][R18.64] ;  /* 0x0000000c120e7981 */ /* 0x000328000c1e1500 */
[----:B------:R-:W4:Y:S01]  /*b480*/  LDL.64 R46, [R1+0x808] ;  /* 0x00080800012e7983 */ /* 0x000f220000100a00 */
[----:B0-----:R-:W-:-:S03]  /*b490*/  IMAD.WIDE R20, R39, 0x2, R42 ;  /* 0x0000000227147825 */ /* 0x001fc600078e022a */
[----:B------:R-:W4:Y:S01]  /*b4a0*/  LDL.64 R44, [R1+0x7e8] ;  /* 0x0007e800012c7983 */ /* 0x000f220000100a00 */
[----:B-1----:R-:W-:-:S03]  /*b4b0*/  IMAD.WIDE R18, R39, 0x2, R40 ;  /* 0x0000000227127825 */ /* 0x002fc600078e0228 */
[----:B------:R-:W4:Y:S04]  /*b4c0*/  LDL.64 R42, [R1+0x848] ;  /* 0x00084800012a7983 */ /* 0x000f280000100a00 */
[----:B------:R-:W4:Y:S01]  /*b4d0*/  LDL.64 R40, [R1+0x7d0] ;  /* 0x0007d00001287983 */ /* 0x000f220000100a00 */
[----:B------:R-:W-:-:S03]  /*b4e0*/  IMAD.WIDE R24, R39, 0x2, R24 ;  /* 0x0000000227187825 */ /* 0x000fc600078e0218 */
[----:B------:R-:W4:Y:S01]  /*b4f0*/  LDG.E.U16 R13, desc[UR12][R12.64] ;  /* 0x0000000c0c0d7981 */ /* 0x000f22000c1e1500 */
[----:B------:R-:W-:-:S03]  /*b500*/  IMAD.WIDE R6, R39, 0x2, R6 ;  /* 0x0000000227067825 */ /* 0x000fc600078e0206 */
[----:B------:R0:W4:Y:S04]  /*b510*/  LDG.E.U16 R9, desc[UR12][R24.64] ;  /* 0x0000000c18097981 */ /* 0x000128000c1e1500 */
[----:B------:R-:W4:Y:S04]  /*b520*/  LDG.E.U16 R2, desc[UR12][R22.64] ;  /* 0x0000000c16027981 */ /* 0x000f28000c1e1500 */
[----:B------:R1:W4:Y:S01]  /*b530*/  LDG.E.U16 R12, desc[UR12][R18.64] ;  /* 0x0000000c120c7981 */ /* 0x000322000c1e1500 */
[----:B0-----:R-:W-:-:S03]  /*b540*/  IMAD.WIDE R24, R39, 0x2, R30 ;  /* 0x0000000227187825 */ /* 0x001fc600078e021e */
[----:B------:R-:W4:Y:S01]  /*b550*/  LDG.E.U16 R7, desc[UR12][R6.64] ;  /* 0x0000000c06077981 */ /* 0x000f22000c1e1500 */
[----:B-1----:R-:W-:-:S04]  /*b560*/  IMAD.WIDE R18, R39, 0x2, R58 ;  /* 0x0000000227127825 */ /* 0x002fc800078e023a */
[C---:B------:R-:W-:Y:S01]  /*b570*/  IMAD.WIDE R22, R39.reuse, 0x2, R32 ;  /* 0x0000000227167825 */ /* 0x040fe200078e0220 */
[----:B------:R0:W4:Y:S04]  /*b580*/  LDG.E.U16 R29, desc[UR12][R18.64] ;  /* 0x0000000c121d7981 */ /* 0x000128000c1e1500 */
[----:B------:R1:W4:Y:S04]  /*b590*/  LDG.E.U16 R6, desc[UR12][R20.64] ;  /* 0x0000000c14067981 */ /* 0x000328000c1e1500 */
[----:B------:R1:W4:Y:S01]  /*b5a0*/  LDG.E.U16 R32, desc[UR12][R24.64] ;  /* 0x0000000c18207981 */ /* 0x000322000c1e1500 */
[----:B0-----:R-:W-:-:S03]  /*b5b0*/  IMAD.WIDE R18, R39, 0x2, R54 ;  /* 0x0000000227127825 */ /* 0x001fc600078e0236 */
[----:B------:R0:W4:Y:S01]  /*b5c0*/  LDG.E.U16 R31, desc[UR12][R22.64] ;  /* 0x0000000c161f7981 */ /* 0x000122000c1e1500 */
[----:B-1----:R-:W-:-:S04]  /*b5d0*/  IMAD.WIDE R20, R39, 0x2, R56 ;  /* 0x0000000227147825 */ /* 0x002fc800078e0238 */
[C---:B------:R-:W-:Y:S01]  /*b5e0*/  IMAD.WIDE R24, R39.reuse, 0x2, R36 ;  /* 0x0000000227187825 */ /* 0x040fe200078e0224 */
[----:B------:R1:W4:Y:S03]  /*b5f0*/  LDG.E.U16 R30, desc[UR12][R20.64] ;  /* 0x0000000c141e7981 */ /* 0x000326000c1e1500 */
[C---:B0-----:R-:W-:Y:S01]  /*b600*/  IMAD.WIDE R22, R39.reuse, 0x2, R50 ;  /* 0x0000000227167825 */ /* 0x041fe200078e0232 */
[----:B------:R-:W4:Y:S04]  /*b610*/  LDG.E.U16 R37, desc[UR12][R24.64] ;  /* 0x0000000c18257981 */ /* 0x000f28000c1e1500 */
[----:B------:R-:W4:Y:S01]  /*b620*/  LDG.E.U16 R36, desc[UR12][R22.64] ;  /* 0x0000000c16247981 */ /* 0x000f22000c1e1500 */
[----:B-1----:R-:W-:-:S04]  /*b630*/  IMAD.WIDE R20, R39, 0x2, R52 ;  /* 0x0000000227147825 */ /* 0x002fc800078e0234 */
[----:B--2---:R-:W-:-:S05]  /*b640*/  IMAD.WIDE R26, R39, 0x2, R26 ;  /* 0x00000002271a7825 */ /* 0x004fca00078e021a */
[----:B------:R3:W2:Y:S02]  /*b650*/  LDG.E.U16 R33, desc[UR12][R26.64] ;  /* 0x0000000c1a217981 */ /* 0x0006a4000c1e1500 */
[C---:B---3--:R-:W-:Y:S02]  /*b660*/  IMAD.WIDE R26, R39.reuse, 0x2, R34 ;  /* 0x00000002271a7825 */ /* 0x048fe400078e0222 */
[----:B------:R0:W3:Y:S04]  /*b670*/  LDG.E.U16 R34, desc[UR12][R18.64] ;  /* 0x0000000c12227981 */ /* 0x0000e8000c1e1500 */
[----:B------:R4:W3:Y:S04]  /*b680*/  LDG.E.U16 R35, desc[UR12][R20.64] ;  /* 0x0000000c14237981 */ /* 0x0008e8000c1e1500 */
[----:B------:R1:W3:Y:S01]  /*b690*/  LDG.E.U16 R38, desc[UR12][R26.64] ;  /* 0x0000000c1a267981 */ /* 0x0002e2000c1e1500 */
[----:B0-----:R-:W-:-:S06]  /*b6a0*/  IMAD.WIDE R18, R39, 0x2, R48 ;  /* 0x0000000227127825 */ /* 0x001fcc00078e0230 */
[----:B------:R-:W3:Y:S01]  /*b6b0*/  LDG.E.U16 R18, desc[UR12][R18.64] ;  /* 0x0000000c12127981 */ /* 0x000ee2000c1e1500 */
[----:B------:R-:W0:Y:S01]  /*b6c0*/  S2R R125, SR_TID.X ;  /* 0x00000000007d7919 */ /* 0x000e220000002100 */
[----:B----4-:R-:W-:-:S04]  /*b6d0*/  IMAD.WIDE R20, R39, 0x2, R46 ;  /* 0x0000000227147825 */ /* 0x010fc800078e022e */
[C---:B------:R-:W-:Y:S01]  /*b6e0*/  IMAD.WIDE R22, R39.reuse, 0x2, R44 ;  /* 0x0000000227167825 */ /* 0x040fe200078e022c */
[----:B------:R-:W4:Y:S03]  /*b6f0*/  LDG.E.U16 R19, desc[UR12][R20.64] ;  /* 0x0000000c14137981 */ /* 0x000f26000c1e1500 */
[C---:B------:R-:W-:Y:S02]  /*b700*/  IMAD.WIDE R24, R39.reuse, 0x2, R42 ;  /* 0x0000000227187825 */ /* 0x040fe400078e022a */
[----:B------:R0:W4:Y:S02]  /*b710*/  LDG.E.U16 R22, desc[UR12][R22.64] ;  /* 0x0000000c16167981 */ /* 0x000124000c1e1500 */
[----:B-1----:R-:W-:Y:S02]  /*b720*/  IMAD.WIDE R26, R39, 0x2, R40 ;  /* 0x00000002271a7825 */ /* 0x002fe400078e0228 */
[----:B------:R1:W4:Y:S04]  /*b730*/  LDG.E.U16 R20, desc[UR12][R24.64] ;  /* 0x0000000c18147981 */ /* 0x000328000c1e1500 */
[----:B------:R-:W4:Y:S01]  /*b740*/  LDG.E.U16 R21, desc[UR12][R26.64] ;  /* 0x0000000c1a157981 */ /* 0x000f22000c1e1500 */
[----:B0-----:R-:W-:-:S05]  /*b750*/  LOP3.LUT R124, R125, 0x1ff, RZ, 0xc0, !PT ;  /* 0x000001ff7d7c7812 */ /* 0x001fca00078ec0ff */
[----:B------:R-:W-:Y:S01]  /*b760*/  IMAD.SHL.U32 R23, R124, 0x2, RZ ;  /* 0x000000027c177824 */ /* 0x000fe200078e00ff */
[----:B------:R-:W-:Y:S04]  /*b770*/  BAR.SYNC.DEFER_BLOCKING 0x0 ;  /* 0x0000000000007b1d */ /* 0x000fe80000010000 */
[C---:B-1----:R-:W-:Y:S02]  /*b780*/  LOP3.LUT R24, R23.reuse, 0x10, RZ, 0x3c, !PT ;  /* 0x0000001017187812 */ /* 0x042fe400078e3cff */
[----:B------:R0:W-:Y:S04]  /*b790*/  STS.U16 [R23+UR6+0x44000], R2 ;  /* 0x0440000217007988 */ /* 0x0001e80008000406 */
[----:B------:R1:W-:Y:S01]  /*b7a0*/  STS.U16 [R23+UR6+0x40000], R4 ;  /* 0x0400000417007988 */ /* 0x0003e20008000406 */
[----:B0-----:R-:W-:-:S03]  /*b7b0*/  LOP3.LUT R2, R23, 0x20, RZ, 0x3c, !PT ;  /* 0x0000002017027812 */ /* 0x001fc600078e3cff */
[----:B------:R-:W-:Y:S04]  /*b7c0*/  STS.U16 [R23+UR6+0x42000], R10 ;  /* 0x0420000a17007988 */ /* 0x000fe80008000406 */
[----:B------:R-:W-:Y:S01]  /*b7d0*/  STS.U16 [R23+UR6+0x46000], R29 ;  /* 0x0460001d17007988 */ /* 0x000fe20008000406 */
[----:B-1----:R-:W-:-:S03]  /*b7e0*/  LOP3.LUT R4, R23, 0x30, RZ, 0x3c, !PT ;  /* 0x0000003017047812 */ /* 0x002fc600078e3cff */
[----:B------:R-:W-:Y:S04]  /*b7f0*/  STS.U16 [R24+UR6+0x40400], R17 ;  /* 0x0404001118007988 */ /* 0x000fe80008000406 */
[----:B------:R-:W-:Y:S04]  /*b800*/  STS.U16 [R24+UR6+0x42400], R5 ;  /* 0x0424000518007988 */ /* 0x000fe80008000406 */
[----:B------:R-:W-:Y:S04]  /*b810*/  STS.U16 [R24+UR6+0x44400], R6 ;  /* 0x0444000618007988 */ /* 0x000fe80008000406 */
[----:B------:R-:W-:Y:S04]  /*b820*/  STS.U16 [R24+UR6+0x46400], R32 ;  /* 0x0464002018007988 */ /* 0x000fe80008000406 */
[----:B------:R-:W-:Y:S04]  /*b830*/  STS.U16 [R2+UR6+0x40800], R28 ;  /* 0x0408001c02007988 */ /* 0x000fe80008000406 */
[----:B------:R-:W-:Y:S04]  /*b840*/  STS.U16 [R2+UR6+0x42800], R8 ;  /* 0x0428000802007988 */ /* 0x000fe80008000406 */
[----:B------:R-:W-:Y:S04]  /*b850*/  STS.U16 [R2+UR6+0x44800], R12 ;  /* 0x0448000c02007988 */ /* 0x000fe80008000406 */
[----:B------:R-:W-:Y:S04]  /*b860*/  STL [R1+0xc3c], R125 ;  /* 0x000c3c7d01007387 */ /* 0x000fe80000100800 */
[----:B------:R-:W-:Y:S04]  /*b870*/  STL [R1+0xc40], R124 ;  /* 0x000c407c01007387 */ /* 0x000fe80000100800 */
[----:B--2---:R0:W-:Y:S04]  /*b880*/  STS.U16 [R2+UR6+0x46800], R33 ;  /* 0x0468002102007988 */ /* 0x0041e80008000406 */
[----:B------:R-:W-:Y:S01]  /*b890*/  STS.U16 [R4+UR6+0x40c00], R15 ;  /* 0x040c000f04007988 */ /* 0x000fe20008000406 */
[----:B0-----:R-:W-:-:S03]  /*b8a0*/  LOP3.LUT R2, R23, 0x40, RZ, 0x3c, !PT ;  /* 0x0000004017027812 */ /* 0x001fc600078e3cff */
[----:B------:R-:W-:Y:S04]  /*b8b0*/  STS.U16 [R4+UR6+0x42c00], R14 ;  /* 0x042c000e04007988 */ /* 0x000fe80008000406 */
[----:B------:R-:W-:Y:S04]  /*b8c0*/  STS.U16 [R4+UR6+0x44c00], R30 ;  /* 0x044c001e04007988 */ /* 0x000fe80008000406 */
[----:B---3--:R0:W-:Y:S04]  /*b8d0*/  STS.U16 [R4+UR6+0x46c00], R34 ;  /* 0x046c002204007988 */ /* 0x0081e80008000406 */
[----:B------:R-:W-:Y:S04]  /*b8e0*/  STS.U16 [R2+UR6+0x41000], R11 ;  /* 0x0410000b02007988 */ /* 0x000fe80008000406 */
[----:B------:R-:W-:Y:S01]  /*b8f0*/  STS.U16 [R2+UR6+0x43000], R16 ;  /* 0x0430001002007988 */ /* 0x000fe20008000406 */
[----:B0-----:R-:W-:-:S03]  /*b900*/  LOP3.LUT R4, R23, 0x50, RZ, 0x3c, !PT ;  /* 0x0000005017047812 */ /* 0x001fc600078e3cff */
[----:B------:R-:W-:Y:S04]  /*b910*/  STS.U16 [R2+UR6+0x45000], R31 ;  /* 0x0450001f02007988 */ /* 0x000fe80008000406 */
[----:B------:R0:W-:Y:S04]  /*b920*/  STS.U16 [R2+UR6+0x47000], R37 ;  /* 0x0470002502007988 */ /* 0x0001e80008000406 */
[----:B------:R-:W-:Y:S01]  /*b930*/  STS.U16 [R4+UR6+0x41400], R7 ;  /* 0x0414000704007988 */ /* 0x000fe20008000406 */
[----:B0-----:R-:W-:-:S03]  /*b940*/  LOP3.LUT R2, R23, 0x60, RZ, 0x3c, !PT ;  /* 0x0000006017027812 */ /* 0x001fc600078e3cff */
[----:B------:R-:W-:Y:S04]  /*b950*/  STS.U16 [R4+UR6+0x43400], R13 ;  /* 0x0434000d04007988 */ /* 0x000fe80008000406 */
[----:B------:R-:W-:Y:S04]  /*b960*/  STS.U16 [R4+UR6+0x45400], R35 ;  /* 0x0454002304007988 */ /* 0x000fe80008000406 */
[----:B------:R-:W-:Y:S04]  /*b970*/  STS.U16 [R4+UR6+0x47400], R38 ;  /* 0x0474002604007988 */ /* 0x000fe80008000406 */
[----:B------:R0:W-:Y:S04]  /*b980*/  STS.U16 [R2+UR6+0x41800], R3 ;  /* 0x0418000302007988 */ /* 0x0001e80008000406 */
[----:B------:R-:W-:Y:S04]  /*b990*/  STS.U16 [R2+UR6+0x43800], R9 ;  /* 0x0438000902007988 */ /* 0x000fe80008000406 */
[----:B------:R-:W-:Y:S04]  /*b9a0*/  STS.U16 [R2+UR6+0x45800], R36 ;  /* 0x0458002402007988 */ /* 0x000fe80008000406 */
[----:B------:R1:W-:Y:S04]  /*b9b0*/  STS.U16 [R2+UR6+0x47800], R18 ;  /* 0x0478001202007988 */ /* 0x0003e80008000406 */
[----:B0-----:R-:W2:Y:S04]  /*b9c0*/  LDL R3, [R1+0x9d0] ;  /* 0x0009d00001037983 */ /* 0x001ea80000100800 */
[----:B-1----:R-:W3:Y:S01]  /*b9d0*/  LDL R2, [R1+0x484] ;  /* 0x0004840001027983 */ /* 0x002ee20000100800 */
[----:B------:R-:W-:-:S05]  /*b9e0*/  LOP3.LUT R4, R23, 0x70, RZ, 0x3c, !PT ;  /* 0x0000007017047812 */ /* 0x000fca00078e3cff */
[----:B----4-:R-:W-:Y:S04]  /*b9f0*/  STS.U16 [R4+UR6+0x41c00], R19 ;  /* 0x041c001304007988 */ /* 0x010fe80008000406 */
[----:B------:R-:W-:Y:S04]  /*ba00*/  STS.U16 [R4+UR6+0x43c00], R22 ;  /* 0x043c001604007988 */ /* 0x000fe80008000406 */
[----:B------:R-:W-:Y:S04]  /*ba10*/  STS.U16 [R4+UR6+0x45c00], R20 ;  /* 0x045c001404007988 */ /* 0x000fe80008000406 */
[----:B------:R-:W-:Y:S01]  /*ba20*/  STS.U16 [R4+UR6+0x47c00], R21 ;  /* 0x047c001504007988 */ /* 0x000fe20008000406 */
[----:B------:R-:W-:Y:S01]  /*ba30*/  BAR.SYNC.DEFER_BLOCKING 0x0 ;  /* 0x0000000000007b1d */ /* 0x000fe20000010000 */
[----:B-----5:R-:W-:-:S05]  /*ba40*/  LOP3.LUT R124, R0, 0x20, RZ, 0x3c, !PT ;  /* 0x00000020007c7812 */ /* 0x020fca00078e3cff */
[----:B------:R-:W-:Y:S04]  /*ba50*/  LDSM.16.MT88.4 R52, [R0+UR6] ;  /* 0x000000060034783b */ /* 0x000fe80008004200 */
[----:B------:R-:W-:Y:S04]  /*ba60*/  LDSM.16.MT88.4 R40, [R0+UR6+0x80] ;  /* 0x000080060028783b */ /* 0x000fe80008004200 */
[----:B------:R-:W-:Y:S04]  /*ba70*/  LDSM.16.MT88.4 R28, [R0+UR6+0x100] ;  /* 0x00010006001c783b */ /* 0x000fe80008004200 */
[----:B------:R-:W-:Y:S04]  /*ba80*/  LDSM.16.MT88.4 R20, [R0+UR6+0x180] ;  /* 0x000180060014783b */ /* 0x000fe80008004200 */
[----:B------:R-:W-:Y:S04]  /*ba90*/  LDSM.16.MT88.4 R12, [R124+UR6] ;  /* 0x000000067c0c783b */ /* 0x000fe80008004200 */
[----:B------:R-:W-:Y:S04]  /*baa0*/  LDSM.16.MT88.4 R8, [R124+UR6+0x80] ;  /* 0x000080067c08783b */ /* 0x000fe80008004200 */
[----:B------:R-:W-:Y:S04]  /*bab0*/  LDSM.16.MT88.4 R64, [R0+UR6+0x2000] ;  /* 0x002000060040783b */ /* 0x000fe80008004200 */
[----:B------:R-:W-:Y:S04]  /*bac0*/  LDSM.16.MT88.4 R60, [R0+UR6+0x2080] ;  /* 0x00208006003c783b */ /* 0x000fe80008004200 */
[----:B------:R-:W-:Y:S04]  /*bad0*/  LDSM.16.MT88.4 R4, [R0+UR6+0x2100] ;  /* 0x002100060004783b */ /* 0x000fe80008004200 */
[----:B------:R-:W-:Y:S04]  /*bae0*/  LDSM.16.MT88.4 R44, [R0+UR6+0x2180] ;  /* 0x00218006002c783b */ /* 0x000fe80008004200 */
[----:B------:R-:W-:Y:S04]  /*baf0*/  LDSM.16.MT88.4 R32, [R124+UR6+0x2000] ;  /* 0x002000067c20783b */ /* 0x000fe80008004200 */
[----:B------:R-:W-:Y:S01]  /*bb00*/  LDSM.16.MT88.4 R48, [R124+UR6+0x2080] ;  /* 0x002080067c30783b */ /* 0x000fe20008004200 */
[----:B------:R-:W-:-:S02]  /*bb10*/  LOP3.LUT R125, R0, 0x40, RZ, 0x3c, !PT ;  /* 0x00000040007d7812 */ /* 0x000fc400078e3cff */
[----:B------:R-:W-:Y:S01]  /*bb20*/  LOP3.LUT R68, R0, 0x60, RZ, 0x3c, !PT ;  /* 0x0000006000447812 */ /* 0x000fe200078e3cff */
[----:B------:R-:W-:Y:S04]  /*bb30*/  LDSM.16.MT88.4 R56, [R124+UR6+0x100] ;  /* 0x000100067c38783b */ /* 0x000fe80008004200 */
[----:B------:R-:W-:Y:S04]  /*bb40*/  LDSM.16.MT88.4 R36, [R124+UR6+0x180] ;  /* 0x000180067c24783b */ /* 0x000fe80008004200 */
        /* <DEDUP_REMOVED lines=11> */
[----:B------:R-:W-:Y:S04]  /*bc00*/  LDSM.16.MT88.4 R120, [R0+UR6+0x4180] ;  /* 0x004180060078783b */ /* 0x000fe80008004200 */
[----:B---3--:R-:W0:Y:S02]  /*bc10*/  LDSM.16.M88.4 R24, [R2+UR6+0x40000] ;  /* 0x040000060218783b */ /* 0x008e240008000200 */
[-C--:B0-----:R-:W-:Y:S08]  /*bc20*/  HMMA.16816.F32.BF16 R52, R52, R24.reuse, RZ ;  /* 0x000000183434723c */ /* 0x081ff000000418ff */
[-C--:B------:R-:W-:Y:S08]  /*bc30*/  HMMA.16816.F32.BF16 R40, R40, R24.reuse, RZ ;  /* 0x000000182828723c */ /* 0x080ff000000418ff */
[-C--:B------:R-:W-:Y:S08]  /*bc40*/  HMMA.16816.F32.BF16 R28, R28, R24.reuse, RZ ;  /* 0x000000181c1c723c */ /* 0x080ff000000418ff */
[-C--:B------:R-:W-:Y:S08]  /*bc50*/  HMMA.16816.F32.BF16 R20, R20, R24.reuse, RZ ;  /* 0x000000181414723c */ /* 0x080ff000000418ff */
[-C--:B------:R-:W-:Y:S08]  /*bc60*/  HMMA.16816.F32.BF16 R12, R12, R24.reuse, RZ ;  /* 0x000000180c0c723c */ /* 0x080ff000000418ff */
[----:B------:R-:W-:Y:S08]  /*bc70*/  HMMA.16816.F32.BF16 R8, R8, R24, RZ ;  /* 0x000000180808723c */ /* 0x000ff000000418ff */
[-C--:B------:R-:W-:Y:S01]  /*bc80*/  HMMA.16816.F32.BF16 R64, R64, R26.reuse, R52 ;  /* 0x0000001a4040723c */ /* 0x080fe20000041834 */
[----:B------:R-:W-:Y:S07]  /*bc90*/  LDSM.16.MT88.4 R52, [R125+UR6+0x2100] ;  /* 0x002100067d34783b */ /* 0x000fee0008004200 */
[-C--:B------:R-:W-:Y:S01]  /*bca0*/  HMMA.16816.F32.BF16 R60, R60, R26.reuse, R40 ;  /* 0x0000001a3c3c723c */ /* 0x080fe20000041828 */
[----:B------:R-:W-:Y:S07]  /*bcb0*/  LDSM.16.MT88.4 R40, [R68+UR6+0x2080] ;  /* 0x002080064428783b */ /* 0x000fee0008004200 */
[-C--:B------:R-:W-:Y:S01]  /*bcc0*/  HMMA.16816.F32.BF16 R4, R4, R26.reuse, R28 ;  /* 0x0000001a0404723c */ /* 0x080fe2000004181c */
[----:B------:R-:W-:Y:S07]  /*bcd0*/  LDSM.16.MT88.4 R28, [R68+UR6+0x2000] ;  /* 0x00200006441c783b */ /* 0x000fee0008004200 */
[-C--:B------:R-:W-:Y:S01]  /*bce0*/  HMMA.16816.F32.BF16 R44, R44, R26.reuse, R20 ;  /* 0x0000001a2c2c723c */ /* 0x080fe20000041814 */
[----:B------:R-:W-:Y:S07]  /*bcf0*/  LDSM.16.MT88.4 R20, [R125+UR6+0x2180] ;  /* 0x002180067d14783b */ /* 0x000fee0008004200 */
[-C--:B------:R-:W-:Y:S01]  /*bd00*/  HMMA.16816.F32.BF16 R32, R32, R26.reuse, R12 ;  /* 0x0000001a2020723c */ /* 0x080fe2000004180c */
[----:B------:R-:W0:Y:S07]  /*bd10*/  LDSM.16.MT88.4 R12, [R125+UR6+0x2080] ;  /* 0x002080067d0c783b */ /* 0x000e2e0008004200 */
[----:B------:R-:W-:Y:S01]  /*bd20*/  HMMA.16816.F32.BF16 R48, R48, R26, R8 ;  /* 0x0000001a3030723c */ /* 0x000fe20000041808 */
[----:B------:R-:W1:Y:S04]  /*bd30*/  LDSM.16.MT88.4 R8, [R68+UR6+0x2100] ;  /* 0x002100064408783b */ /* 0x000e680008004200 */
[----:B------:R-:W3:Y:S03]  /*bd40*/  LDSM.16.MT88.4 R68, [R68+UR6+0x2180] ;  /* 0x002180064444783b */ /* 0x000ee60008004200 */
[-C--:B------:R-:W-:Y:S08]  /*bd50*/  HMMA.16816.F32.BF16 R56, R56, R24.reuse, RZ ;  /* 0x000000183838723c */ /* 0x080ff000000418ff */
        /* <DEDUP_REMOVED lines=8> */
[----:B------:R-:W-:Y:S01]  /*bde0*/  HMMA.16816.F32.BF16 R72, R72, R24, RZ ;  /* 0x000000184848723c */ /* 0x000fe200000418ff */
[----:B------:R-:W-:Y:S04]  /*bdf0*/  STL.64 [R1+0xf18], R62 ;  /* 0x000f183e01007387 */ /* 0x000fe80000100a00 */
[----:B------:R-:W-:Y:S03]  /*be00*/  STL.64 [R1+0xf10], R60 ;  /* 0x000f103c01007387 */ /* 0x000fe60000100a00 */
[-C--:B------:R-:W-:Y:S01]  /*be10*/  HMMA.16816.F32.BF16 R56, R108, R26.reuse, R56 ;  /* 0x0000001a6c38723c */ /* 0x080fe20000041838 */
[----:B------:R-:W-:Y:S07]  /*be20*/  LDSM.16.MT88.4 R60, [R0+UR6+0x4000] ;  /* 0x00400006003c783b */ /* 0x000fee0008004200 */
[-C--:B------:R-:W-:Y:S08]  /*be30*/  HMMA.16816.F32.BF16 R36, R104, R26.reuse, R36 ;  /* 0x0000001a6824723c */ /* 0x080ff00000041824 */
[-C--:B------:R-:W-:Y:S08]  /*be40*/  HMMA.16816.F32.BF16 R16, R100, R26.reuse, R16 ;  /* 0x0000001a6410723c */ /* 0x080ff00000041810 */
[-C--:B0-----:R-:W-:Y:S08]  /*be50*/  HMMA.16816.F32.BF16 R12, R12, R26.reuse, R96 ;  /* 0x0000001a0c0c723c */ /* 0x081ff00000041860 */
[-C--:B------:R-:W-:Y:S08]  /*be60*/  HMMA.16816.F32.BF16 R52, R52, R26.reuse, R92 ;  /* 0x0000001a3434723c */ /* 0x080ff0000004185c */
[-C--:B------:R-:W-:Y:S08]  /*be70*/  HMMA.16816.F32.BF16 R20, R20, R26.reuse, R88 ;  /* 0x0000001a1414723c */ /* 0x080ff00000041858 */
[-C--:B------:R-:W-:Y:S08]  /*be80*/  HMMA.16816.F32.BF16 R28, R28, R26.reuse, R84 ;  /* 0x0000001a1c1c723c */ /* 0x080ff00000041854 */
[-C--:B------:R-:W-:Y:S08]  /*be90*/  HMMA.16816.F32.BF16 R40, R40, R26.reuse, R80 ;  /* 0x0000001a2828723c */ /* 0x080ff00000041850 */
[-C--:B-1----:R-:W-:Y:S01]  /*bea0*/  HMMA.16816.F32.BF16 R8, R8, R26.reuse, R76 ;  /* 0x0000001a0808723c */ /* 0x082fe2000004184c */
[----:B------:R-:W-:Y:S04]  /*beb0*/  STL.64 [R1+0xf08], R6 ;  /* 0x000f080601007387 */ /* 0x000fe80000100a00 */
[----:B------:R-:W-:Y:S03]  /*bec0*/  LDSM.16.MT88.4 R80, [R124+UR6+0x4100] ;  /* 0x004100067c50783b */ /* 0x000fe60008004200 */
[----:B---3--:R-:W-:Y:S01]  /*bed0*/  HMMA.16816.F32.BF16 R24, R68, R26, R72 ;  /* 0x0000001a4418723c */ /* 0x008fe20000041848 */
[----:B--2---:R-:W0:Y:S04]  /*bee0*/  LDSM.16.M88.4 R68, [R3+UR6+0x40000] ;  /* 0x040000060344783b */ /* 0x004e280008000200 */
[----:B------:R-:W-:Y:S04]  /*bef0*/  STL.64 [R1+0xf00], R4 ;  /* 0x000f000401007387 */ /* 0x000fe80000100a00 */
[----:B------:R-:W-:Y:S04]  /*bf00*/  STL.64 [R1+0xef8], R46 ;  /* 0x000ef82e01007387 */ /* 0x000fe80000100a00 */
[----:B------:R-:W-:Y:S04]  /*bf10*/  STL.64 [R1+0xef0], R44 ;  /* 0x000ef02c01007387 */ /* 0x000fe80000100a00 */
[----:B------:R-:W-:Y:S04]  /*bf20*/  STL [R1+0xe78], R3 ;  /* 0x000e780301007387 */ /* 0x000fe80000100800 */
[----:B------:R-:W1:Y:S04]  /*bf30*/  LDSM.16.MT88.4 R4, [R0+UR6+0x4080] ;  /* 0x004080060004783b */ /* 0x000e680008004200 */
[----:B------:R-:W2:Y:S04]  /*bf40*/  LDSM.16.MT88.4 R44, [R0+UR6+0x4100] ;  /* 0x00410006002c783b */ /* 0x000ea80008004200 */
[----:B------:R-:W-:Y:S04]  /*bf50*/  LDSM.16.MT88.4 R84, [R124+UR6+0x4180] ;  /* 0x004180067c54783b */ /* 0x000fe80008004200 */
[----:B------:R-:W-:Y:S04]  /*bf60*/  LDSM.16.MT88.4 R92, [R125+UR6+0x4080] ;  /* 0x004080067d5c783b */ /* 0x000fe80008004200 */
[----:B------:R-:W-:Y:S01]  /*bf70*/  LDSM.16.MT88.4 R96, [R125+UR6+0x4100] ;  /* 0x004100067d60783b */ /* 0x000fe20008004200 */
[----:B0-----:R-:W-:Y:S03]  /*bf80*/  HMMA.16816.F32.BF16 R60, R60, R68, R64 ;  /* 0x000000443c3c723c */ /* 0x001fe60000041840 */
[----:B------:R-:W-:Y:S04]  /*bf90*/  LDSM.16.MT88.4 R100, [R125+UR6+0x4180] ;  /* 0x004180067d64783b */ /* 0x000fe80008004200 */
[----:B------:R-:W-:Y:S04]  /*bfa0*/  LDSM.16.MT88.4 R76, [R124+UR6+0x4080] ;  /* 0x004080067c4c783b */ /* 0x000fe80008004200 */
[----:B------:R-:W-:Y:S04]  /*bfb0*/  LDSM.16.MT88.4 R72, [R124+UR6+0x4000] ;  /* 0x004000067c48783b */ /* 0x000fe80008004200 */
[----:B------:R-:W-:Y:S04]  /*bfc0*/  LDSM.16.MT88.4 R88, [R125+UR6+0x4000] ;  /* 0x004000067d58783b */ /* 0x000fe80008004200 */
[----:B------:R-:W-:Y:S01]  /*bfd0*/  IMAD.MOV.U32 R65, RZ, RZ, R62 ;  /* 0x000000ffff417224 */ /* 0x000fe200078e003e */
[----:B------:R-:W-:Y:S01]  /*bfe0*/  MOV R66, R61 ;  /* 0x0000003d00427202 */ /* 0x000fe20000000f00 */
[----:B------:R-:W-:-:S02]  /*bff0*/  IMAD.MOV.U32 R64, RZ, RZ, R63 ;  /* 0x000000ffff407224 */ /* 0x000fc400078e003f */
[----:B------:R-:W-:Y:S01]  /*c000*/  IMAD.MOV.U32 R67, RZ, RZ, R60 ;  /* 0x000000ffff437224 */ /* 0x000fe200078e003c */
[----:B------:R-:W1:Y:S04]  /*c010*/  LDL.LU.64 R62, [R1+0xf18] ;  /* 0x000f1800013e7983 */ /* 0x000e680000300a00 */
[----:B------:R-:W1:Y:S02]  /*c020*/  LDL.LU.64 R60, [R1+0xf10] ;  /* 0x000f1000013c7983 */ /* 0x000e640000300a00 */
[----:B-1----:R-:W-:-:S15]  /*c030*/  HMMA.16816.F32.BF16 R4, R4, R68, R60 ;  /* 0x000000440404723c */ /* 0x002fde000004183c */
[----:B------:R-:W-:-:S04]  /*c040*/  NOP ;  /* 0x0000000000007918 */ /* 0x000fc80000000000 */
[----:B------:R-:W-:Y:S01]  /*c050*/  IMAD.MOV.U32 R61, RZ, RZ, R6 ;  /* 0x000000ffff3d7224 */ /* 0x000fe200078e0006 */
[----:B------:R-:W-:Y:S01]  /*c060*/  MOV R62, R5 ;  /* 0x00000005003e7202 */ /* 0x000fe20000000f00 */
[----:B------:R-:W-:Y:S02]  /*c070*/  IMAD.MOV.U32 R60, RZ, RZ, R7 ;  /* 0x000000ffff3c7224 */ /* 0x000fe400078e0007 */
[----:B------:R-:W-:Y:S01]  /*c080*/  IMAD.MOV.U32 R63, RZ, RZ, R4 ;  /* 0x000000ffff3f7224 */ /* 0x000fe200078e0004 */
[----:B------:R-:W2:Y:S04]  /*c090*/  LDL.LU.64 R6, [R1+0xf08] ;  /* 0x000f080001067983 */ /* 0x000ea80000300a00 */
[----:B------:R-:W2:Y:S02]  /*c0a0*/  LDL.LU.64 R4, [R1+0xf00] ;  /* 0x000f000001047983 */ /* 0x000ea40000300a00 */
[----:B--2---:R-:W-:-:S15]  /*c0b0*/  HMMA.16816.F32.BF16 R44, R44, R68, R4 ;  /* 0x000000442c2c723c */ /* 0x004fde0000041804 */
[----:B------:R-:W-:-:S04]  /*c0c0*/  NOP ;  /* 0x0000000000007918 */ /* 0x000fc80000000000 */
[----:B------:R-:W-:Y:S01]  /*c0d0*/  IMAD.MOV.U32 R5, RZ, RZ, R46 ;  /* 0x000000ffff057224 */ /* 0x000fe200078e002e */
[----:B------:R-:W-:Y:S01]  /*c0e0*/  MOV R6, R45 ;  /* 0x0000002d00067202 */ /* 0x000fe20000000f00 */
[----:B------:R-:W-:Y:S02]  /*c0f0*/  IMAD.MOV.U32 R4, RZ, RZ, R47 ;  /* 0x000000ffff047224 */ /* 0x000fe400078e002f */
[----:B------:R-:W-:Y:S01]  /*c100*/  IMAD.MOV.U32 R7, RZ, RZ, R44 ;  /* 0x000000ffff077224 */ /* 0x000fe200078e002c */
[----:B------:R-:W2:Y:S04]  /*c110*/  LDL.LU.64 R46, [R1+0xef8] ;  /* 0x000ef800012e7983 */ /* 0x000ea80000300a00 */
[----:B------:R-:W2:Y:S01]  /*c120*/  LDL.LU.64 R44, [R1+0xef0] ;  /* 0x000ef000012c7983 */ /* 0x000ea20000300a00 */
[----:B------:R-:W-:-:S05]  /*c130*/  LOP3.LUT R3, R0, 0x60, RZ, 0x3c, !PT ;  /* 0x0000006000037812 */ /* 0x000fca00078e3cff */
[----:B------:R-:W0:Y:S04]  /*c140*/  LDSM.16.MT88.4 R104, [R3+UR6+0x4000] ;  /* 0x004000060368783b */ /* 0x000e280008004200 */
[----:B------:R-:W1:Y:S04]  /*c150*/  LDSM.16.MT88.4 R108, [R3+UR6+0x4080] ;  /* 0x00408006036c783b */ /* 0x000e680008004200 */
[----:B------:R-:W3:Y:S04]  /*c160*/  LDSM.16.MT88.4 R112, [R3+UR6+0x4100] ;  /* 0x004100060370783b */ /* 0x000ee80008004200 */
[----:B------:R-:W4:Y:S01]  /*c170*/  LDSM.16.MT88.4 R116, [R3+UR6+0x4180] ;  /* 0x004180060374783b */ /* 0x000f220008004200 */
[-C--:B0-----:R-:W-:Y:S03]  /*c180*/  HMMA.16816.F32.BF16 R28, R104, R68.reuse, R28 ;  /* 0x00000044681c723c */ /* 0x081fe6000004181c */
[----:B------:R-:W-:Y:S05]  /*c190*/  LDSM.16.MT88.4 R104, [R3+UR6+0x6000] ;  /* 0x006000060368783b */ /* 0x000fea0008004200 */
[-C--:B-1----:R-:W-:Y:S01]  /*c1a0*/  HMMA.16816.F32.BF16 R40, R108, R68.reuse, R40 ;  /* 0x000000446c28723c */ /* 0x082fe20000041828 */
[----:B------:R-:W-:Y:S07]  /*c1b0*/  LDSM.16.MT88.4 R108, [R3+UR6+0x6080] ;  /* 0x00608006036c783b */ /* 0x000fee0008004200 */
[-C--:B---3--:R-:W-:Y:S01]  /*c1c0*/  HMMA.16816.F32.BF16 R8, R112, R68.reuse, R8 ;  /* 0x000000447008723c */ /* 0x088fe20000041808 */
[----:B------:R-:W-:Y:S07]  /*c1d0*/  LDSM.16.MT88.4 R112, [R3+UR6+0x6100] ;  /* 0x006100060370783b */ /* 0x000fee0008004200 */
[-C--:B----4-:R-:W-:Y:S01]  /*c1e0*/  HMMA.16816.F32.BF16 R24, R116, R68.reuse, R24 ;  /* 0x000000447418723c */ /* 0x090fe20000041818 */
[----:B------:R-:W-:Y:S07]  /*c1f0*/  LDSM.16.MT88.4 R116, [R3+UR6+0x6180] ;  /* 0x006180060374783b */ /* 0x000fee0008004200 */
[----:B--2---:R-:W-:Y:S01]  /*c200*/  HMMA.16816.F32.BF16 R120, R120, R68, R44 ;  /* 0x000000447878723c */ /* 0x004fe2000004182c */
[----:B------:R-:W-:-:S15]  /*c210*/  LDSM.16.MT88.4 R44, [R0+UR6+0x6080] ;  /* 0x00608006002c783b */ /* 0x000fde0008004200 */
[----:B------:R-:W-:-:S03]  /*c220*/  NOP ;  /* 0x0000000000007918 */ /* 0x000fc60000000000 */
[----:B------:R0:W-:Y:S04]  /*c230*/  STL.64 [R1+0xec8], R122 ;  /* 0x000ec87a01007387 */ /* 0x0001e80000100a00 */
[----:B------:R1:W-:Y:S01]  /*c240*/  STL.64 [R1+0xec0], R120 ;  /* 0x000ec07801007387 */ /* 0x0003e20000100a00 */
[----:B0-----:R-:W-:Y:S02]  /*c250*/  IMAD.MOV.U32 R122, RZ, RZ, R5 ;  /* 0x000000ffff7a7224 */ /* 0x001fe400078e0005 */
[----:B------:R-:W-:Y:S02]  /*c260*/  IMAD.MOV.U32 R123, RZ, RZ, R4 ;  /* 0x000000ffff7b7224 */ /* 0x000fe400078e0004 */
[----:B-1----:R-:W-:Y:S01]  /*c270*/  IMAD.MOV.U32 R120, RZ, RZ, R7 ;  /* 0x000000ffff787224 */ /* 0x002fe200078e0007 */
[----:B------:R-:W-:-:S02]  /*c280*/  MOV R121, R6 ;  /* 0x0000000600797202 */ /* 0x000fc40000000f00 */
[----:B------:R-:W0:Y:S04]  /*c290*/  LDSM.16.MT88.4 R4, [R0+UR6+0x6000] ;  /* 0x006000060004783b */ /* 0x000e280008004200 */
[----:B------:R1:W-:Y:S04]  /*c2a0*/  STL.64 [R1+0xed8], R122 ;  /* 0x000ed87a01007387 */ /* 0x0003e80000100a00 */
[----:B------:R2:W-:Y:S01]  /*c2b0*/  STL.64 [R1+0xed0], R120 ;  /* 0x000ed07801007387 */ /* 0x0005e20000100a00 */
[----:B-1----:R-:W-:Y:S02]  /*c2c0*/  IMAD.MOV.U32 R122, RZ, RZ, R61 ;  /* 0x000000ffff7a7224 */ /* 0x002fe400078e003d */
[----:B------:R-:W-:-:S02]  /*c2d0*/  IMAD.MOV.U32 R123, RZ, RZ, R60 ;  /* 0x000000ffff7b7224 */ /* 0x000fc400078e003c */
[----:B--2---:R-:W-:Y:S01]  /*c2e0*/  IMAD.MOV.U32 R120, RZ, RZ, R63 ;  /* 0x000000ffff787224 */ /* 0x004fe200078e003f */
[----:B------:R-:W-:Y:S02]  /*c2f0*/  MOV R121, R62 ;  /* 0x0000003e00797202 */ /* 0x000fe40000000f00 */
[----:B------:R1:W-:Y:S04]  /*c300*/  STL.64 [R1+0xee8], R122 ;  /* 0x000ee87a01007387 */ /* 0x0003e80000100a00 */
[----:B------:R2:W-:Y:S04]  /*c310*/  STL.64 [R1+0xee0], R120 ;  /* 0x000ee07801007387 */ /* 0x0005e80000100a00 */
[----:B------:R-:W3:Y:S01]  /*c320*/  LDSM.16.MT88.4 R60, [R0+UR6+0x6100] ;  /* 0x00610006003c783b */ /* 0x000ee20008004200 */
[----:B-1----:R-:W-:-:S02]  /*c330*/  IMAD.MOV.U32 R122, RZ, RZ, R65 ;  /* 0x000000ffff7a7224 */ /* 0x002fc400078e0041 */
[----:B------:R-:W-:Y:S02]  /*c340*/  IMAD.MOV.U32 R123, RZ, RZ, R64 ;  /* 0x000000ffff7b7224 */ /* 0x000fe400078e0040 */
[----:B--2---:R-:W-:Y:S01]  /*c350*/  IMAD.MOV.U32 R120, RZ, RZ, R67 ;  /* 0x000000ffff787224 */ /* 0x004fe200078e0043 */
[----:B------:R-:W-:Y:S02]  /*c360*/  MOV R121, R66 ;  /* 0x0000004200797202 */ /* 0x000fe40000000f00 */
[----:B------:R-:W1:Y:S05]  /*c370*/  LDSM.16.MT88.4 R64, [R0+UR6+0x6180] ;  /* 0x006180060040783b */ /* 0x000e6a0008004200 */
[----:B0-----:R-:W-:-:S15]  /*c380*/  HMMA.16816.F32.BF16 R120, R4, R70, R120 ;  /* 0x000000460478723c */ /* 0x001fde0000041878 */
        /* <DEDUP_REMOVED lines=13> */
[----:B------:R-:W3:Y:S04]  /*c460*/  LDL.LU.64 R122, [R1+0xed8] ;  /* 0x000ed800017a7983 */ /* 0x000ee80000300a00 */
[----:B------:R-:W3:Y:S01]  /*c470*/  LDL.LU.64 R120, [R1+0xed0] ;  /* 0x000ed00001787983 */ /* 0x000ee20000300a00 */
[----:B------:R-:W-:Y:S03]  /*c480*/  HMMA.16816.F32.BF16 R56, R80, R68, R56 ;  /* 0x000000445038723c */ /* 0x000fe60000041838 */
[----:B------:R-:W0:Y:S05]  /*c490*/  LDSM.16.MT88.4 R80, [R124+UR6+0x6100] ;  /* 0x006100067c50783b */ /* 0x000e2a0008004200 */
[----:B---3--:R-:W-:Y:S01]  /*c4a0*/  HMMA.16816.F32.BF16 R60, R60, R70, R120 ;  /* 0x000000463c3c723c */ /* 0x008fe20000041878 */
[----:B------:R-:W1:Y:S04]  /*c4b0*/  LDL.LU.64 R122, [R1+0xec8] ;  /* 0x000ec800017a7983 */ /* 0x000e680000300a00 */
[----:B------:R-:W1:Y:S03]  /*c4c0*/  LDL.LU.64 R120, [R1+0xec0] ;  /* 0x000ec00001787983 */ /* 0x000e660000300a00 */
[----:B------:R-:W-:Y:S01]  /*c4d0*/  HMMA.16816.F32.BF16 R36, R84, R68, R36 ;  /* 0x000000445424723c */ /* 0x000fe20000041824 */
[----:B------:R-:W2:Y:S07]  /*c4e0*/  LDSM.16.MT88.4 R84, [R124+UR6+0x6180] ;  /* 0x006180067c54783b */ /* 0x000eae0008004200 */
[----:B-1----:R-:W-:-:S15]  /*c4f0*/  HMMA.16816.F32.BF16 R120, R64, R70, R120 ;  /* 0x000000464078723c */ /* 0x002fde0000041878 */
[----:B------:R-:W-:-:S04]  /*c500*/  NOP ;  /* 0x0000000000007918 */ /* 0x000fc80000000000 */
[----:B------:R1:W-:Y:S04]  /*c510*/  STL.64 [R1+0xea8], R122 ;  /* 0x000ea87a01007387 */ /* 0x0003e80000100a00 */
[----:B------:R-:W-:Y:S04]  /*c520*/  STL.64 [R1], R60 ;  /* 0x0000003c01007387 */ /* 0x000fe80000100a00 */
[----:B------:R-:W-:Y:S04]  /*c530*/  STL.64 [R1+0x8], R62 ;  /* 0x0000083e01007387 */ /* 0x000fe80000100a00 */
[----:B------:R3:W-:Y:S01]  /*c540*/  STL.64 [R1+0xea0], R120 ;  /* 0x000ea07801007387 */ /* 0x0007e20000100a00 */
[----:B-1----:R-:W-:-:S02]  /*c550*/  IMAD.MOV.U32 R122, RZ, RZ, R44 ;  /* 0x000000ffff7a7224 */ /* 0x002fc400078e002c */
[----:B------:R-:W-:-:S05]  /*c560*/  IMAD.MOV.U32 R123, RZ, RZ, R7 ;  /* 0x000000ffff7b7224 */ /* 0x000fca00078e0007 */
[----:B------:R1:W-:Y:S01]  /*c570*/  STL.64 [R1+0xeb8], R122 ;  /* 0x000eb87a01007387 */ /* 0x0003e20000100a00 */
[----:B---3--:R-:W-:Y:S01]  /*c580*/  IMAD.MOV.U32 R120, RZ, RZ, R46 ;  /* 0x000000ffff787224 */ /* 0x008fe200078e002e */
[----:B------:R-:W-:Y:S02]  /*c590*/  MOV R121, R45 ;  /* 0x0000002d00797202 */ /* 0x000fe40000000f00 */
[----:B0-----:R-:W-:Y:S01]  /*c5a0*/  HMMA.16816.F32.BF16 R44, R80, R70, R56 ;  /* 0x00000046502c723c */ /* 0x001fe20000041838 */
[----:B------:R-:W-:Y:S04]  /*c5b0*/  LDSM.16.MT88.4 R56, [R0+UR6+0x8000] ;  /* 0x008000060038783b */ /* 0x000fe80008004200 */
[----:B------:R0:W-:Y:S01]  /*c5c0*/  STL.64 [R1+0xeb0], R120 ;  /* 0x000eb07801007387 */ /* 0x0001e20000100a00 */
[----:B-1----:R-:W-:-:S02]  /*c5d0*/  IMAD.MOV.U32 R122, RZ, RZ, R4 ;  /* 0x000000ffff7a7224 */ /* 0x002fc400078e0004 */
[----:B------:R-:W-:Y:S01]  /*c5e0*/  IMAD.MOV.U32 R123, RZ, RZ, R3 ;  /* 0x000000ffff7b7224 */ /* 0x000fe200078e0003 */
[----:B--2---:R-:W-:Y:S01]  /*c5f0*/  HMMA.16816.F32.BF16 R36, R84, R70, R36 ;  /* 0x000000465424723c */ /* 0x004fe20000041824 */
[----:B------:R-:W-:Y:S01]  /*c600*/  LDSM.16.MT88.4 R80, [R124+UR6+0x8100] ;  /* 0x008100067c50783b */ /* 0x000fe20008004200 */
[----:B0-----:R-:W-:Y:S01]  /*c610*/  IMAD.MOV.U32 R120, RZ, RZ, R6 ;  /* 0x000000ffff787224 */ /* 0x001fe200078e0006 */
[----:B------:R-:W-:Y:S02]  /*c620*/  MOV R121, R5 ;  /* 0x0000000500797202 */ /* 0x000fe40000000f00 */
[----:B------:R-:W-:Y:S04]  /*c630*/  STL [R1+0xe30], R2 ;  /* 0x000e300201007387 */ /* 0x000fe80000100800 */
[----:B------:R-:W0:Y:S04]  /*c640*/  LDSM.16.M88.4 R4, [R2+UR6+0x40080] ;  /* 0x040080060204783b */ /* 0x000e280008000200 */
[----:B------:R-:W1:Y:S01]  /*c650*/  LDSM.16.MT88.4 R84, [R0+UR6+0x8080] ;  /* 0x008080060054783b */ /* 0x000e620008004200 */
[----:B0-----:R-:W-:Y:S03]  /*c660*/  HMMA.16816.F32.BF16 R56, R56, R4, R120 ;  /* 0x000000043838723c */ /* 0x001fe60000041878 */
[----:B------:R-:W1:Y:S04]  /*c670*/  LDL.LU.64 R122, [R1+0xeb8] ;  /* 0x000eb800017a7983 */ /* 0x000e680000300a00 */
[----:B------:R-:W1:-:S12]  /*c680*/  LDL.LU.64 R120, [R1+0xeb0] ;  /* 0x000eb00001787983 */ /* 0x000e580000300a00 */
[----:B------:R0:W-:Y:S01]  /*c690*/  STL.64 [R1+0x20], R56 ;  /* 0x0000203801007387 */ /* 0x0001e20000100a00 */
[----:B------:R-:W-:-:S03]  /*c6a0*/  IMAD.MOV.U32 R3, RZ, RZ, R59 ;  /* 0x000000ffff037224 */ /* 0x000fc600078e003b */
[----:B------:R2:W-:Y:S04]  /*c6b0*/  STL [R1+0x28], R58 ;  /* 0x0000283a01007387 */ /* 0x0005e80000100800 */
[----:B0-----:R-:W3:Y:S04]  /*c6c0*/  LDL.LU R56, [R1] ;  /* 0x0000000001387983 */ /* 0x001ee80000300800 */
[----:B------:R-:W3:Y:S04]  /*c6d0*/  LDL.LU R57, [R1+0x4] ;  /* 0x0000040001397983 */ /* 0x000ee80000300800 */
[----:B--2---:R-:W3:Y:S04]  /*c6e0*/  LDL.LU R58, [R1+0x8] ;  /* 0x00000800013a7983 */ /* 0x004ee80000300800 */
[----:B------:R-:W3:Y:S01]  /*c6f0*/  LDL.LU R59, [R1+0xc] ;  /* 0x00000c00013b7983 */ /* 0x000ee20000300800 */
[-C--:B------:R-:W-:Y:S03]  /*c700*/  HMMA.16816.F32.BF16 R12, R92, R68.reuse, R12 ;  /* 0x000000445c0c723c */ /* 0x080fe6000004180c */
[----:B------:R-:W0:Y:S05]  /*c710*/  LDSM.16.MT88.4 R92, [R125+UR6+0x6080] ;  /* 0x006080067d5c783b */ /* 0x000e2a0008004200 */
[----:B------:R-:W-:Y:S01]  /*c720*/  HMMA.16816.F32.BF16 R52, R96, R68, R52 ;  /* 0x000000446034723c */ /* 0x000fe20000041834 */
[----:B------:R-:W2:Y:S07]  /*c730*/  LDSM.16.MT88.4 R96, [R125+UR6+0x6100] ;  /* 0x006100067d60783b */ /* 0x000eae0008004200 */
[----:B-1----:R-:W-:-:S15]  /*c740*/  HMMA.16816.F32.BF16 R120, R84, R4, R120 ;  /* 0x000000045478723c */ /* 0x002fde0000041878 */
[----:B------:R-:W-:-:S04]  /*c750*/  NOP ;  /* 0x0000000000007918 */ /* 0x000fc80000000000 */
[----:B------:R-:W-:Y:S01]  /*c760*/  IMAD.MOV.U32 R85, RZ, RZ, R122 ;  /* 0x000000ffff557224 */ /* 0x000fe200078e007a */
[----:B------:R-:W-:Y:S01]  /*c770*/  MOV R87, R120 ;  /* 0x0000007800577202 */ /* 0x000fe20000000f00 */
[----:B------:R-:W-:Y:S02]  /*c780*/  IMAD.MOV.U32 R84, RZ, RZ, R123 ;  /* 0x000000ffff547224 */ /* 0x000fe400078e007b */
[----:B------:R-:W-:Y:S01]  /*c790*/  IMAD.MOV.U32 R86, RZ, RZ, R121 ;  /* 0x000000ffff567224 */ /* 0x000fe200078e0079 */
[----:B------:R-:W4:Y:S04]  /*c7a0*/  LDL.LU.64 R122, [R1+0xea8] ;  /* 0x000ea800017a7983 */ /* 0x000f280000300a00 */
[----:B------:R-:W4:Y:S01]  /*c7b0*/  LDL.LU.64 R120, [R1+0xea0] ;  /* 0x000ea00001787983 */ /* 0x000f220000300a00 */
[-C--:B0-----:R-:W-:Y:S03]  /*c7c0*/  HMMA.16816.F32.BF16 R12, R92, R70.reuse, R12 ;  /* 0x000000465c0c723c */ /* 0x081fe6000004180c */
[----:B------:R-:W3:Y:S05]  /*c7d0*/  LDSM.16.MT88.4 R92, [R0+UR6+0x8100] ;  /* 0x00810006005c783b */ /* 0x000eea0008004200 */
[----:B--2---:R-:W-:Y:S01]  /*c7e0*/  HMMA.16816.F32.BF16 R52, R96, R70, R52 ;  /* 0x000000466034723c */ /* 0x004fe20000041834 */
[----:B------:R-:W4:Y:S07]  /*c7f0*/  LDSM.16.MT88.4 R96, [R0+UR6+0x8180] ;  /* 0x008180060060783b */ /* 0x000f2e0008004200 */
[-C--:B---3--:R-:W-:Y:S08]  /*c800*/  HMMA.16816.F32.BF16 R92, R92, R4.reuse, R56 ;  /* 0x000000045c5c723c */ /* 0x088ff00000041838 */
[----:B----4-:R-:W-:Y:S01]  /*c810*/  HMMA.16816.F32.BF16 R56, R96, R4, R120 ;  /* 0x000000046038723c */ /* 0x010fe20000041878 */
[----:B------:R-:W-:Y:S07]  /*c820*/  LDSM.16.MT88.4 R120, [R0+UR6+0xa000] ;  /* 0x00a000060078783b */ /* 0x000fee0008004200 */
[-C--:B------:R-:W-:Y:S01]  /*c830*/  HMMA.16816.F32.BF16 R20, R100, R68.reuse, R20 ;  /* 0x000000446414723c */ /* 0x080fe20000041814 */
[----:B------:R-:W0:Y:S07]  /*c840*/  LDSM.16.MT88.4 R100, [R125+UR6+0x6180] ;  /* 0x006180067d64783b */ /* 0x000e2e0008004200 */
[----:B------:R-:W-:Y:S01]  /*c850*/  HMMA.16816.F32.BF16 R48, R76, R68, R48 ;  /* 0x000000444c30723c */ /* 0x000fe20000041830 */
[----:B------:R-:W1:Y:S04]  /*c860*/  LDSM.16.MT88.4 R76, [R124+UR6+0x6080] ;  /* 0x006080067c4c783b */ /* 0x000e680008004200 */
[----:B------:R2:W-:Y:S04]  /*c870*/  STL.64 [R1+0xe88], R58 ;  /* 0x000e883a01007387 */ /* 0x0005e80000100a00 */
[----:B------:R-:W-:Y:S04]  /*c880*/  STL.64 [R1], R92 ;  /* 0x0000005c01007387 */ /* 0x000fe80000100a00 */
[----:B------:R-:W-:Y:S04]  /*c890*/  STL.64 [R1+0x8], R94 ;  /* 0x0000085e01007387 */ /* 0x000fe80000100a00 */
[----:B------:R3:W-:Y:S01]  /*c8a0*/  STL.64 [R1+0xe80], R56 ;  /* 0x000e803801007387 */ /* 0x0007e20000100a00 */
[----:B--2---:R-:W-:-:S02]  /*c8b0*/  IMAD.MOV.U32 R58, RZ, RZ, R85 ;  /* 0x000000ffff3a7224 */ /* 0x004fc400078e0055 */
[----:B------:R-:W-:Y:S01]  /*c8c0*/  IMAD.MOV.U32 R59, RZ, RZ, R84 ;  /* 0x000000ffff3b7224 */ /* 0x000fe200078e0054 */
[----:B------:R-:W-:Y:S01]  /*c8d0*/  HMMA.16816.F32.BF16 R32, R72, R68, R32 ;  /* 0x000000444820723c */ /* 0x000fe20000041820 */
[----:B------:R-:W2:Y:S01]  /*c8e0*/  LDSM.16.MT88.4 R72, [R124+UR6+0x6000] ;  /* 0x006000067c48783b */ /* 0x000ea20008004200 */
[----:B------:R-:W-:-:S03]  /*c8f0*/  LOP3.LUT R2, R0, 0x60, RZ, 0x3c, !PT ;  /* 0x0000006000027812 */ /* 0x000fc600078e3cff */
[----:B------:R-:W-:Y:S01]  /*c900*/  LDSM.16.MT88.4 R92, [R125+UR6+0xa080] ;  /* 0x00a080067d5c783b */ /* 0x000fe20008004200 */
[----:B---3--:R-:W-:Y:S01]  /*c910*/  MOV R56, R87 ;  /* 0x0000005700387202 */ /* 0x008fe20000000f00 */
[----:B------:R-:W-:Y:S02]  /*c920*/  IMAD.MOV.U32 R57, RZ, RZ, R86 ;  /* 0x000000ffff397224 */ /* 0x000fe400078e0056 */
[----:B------:R-:W-:Y:S04]  /*c930*/  STL.64 [R1+0xe98], R58 ;  /* 0x000e983a01007387 */ /* 0x000fe80000100a00 */
[----:B------:R3:W-:Y:S01]  /*c940*/  STL.64 [R1+0xe90], R56 ;  /* 0x000e903801007387 */ /* 0x0007e20000100a00 */
[-C--:B0-----:R-:W-:Y:S03]  /*c950*/  HMMA.16816.F32.BF16 R100, R100, R70.reuse, R20 ;  /* 0x000000466464723c */ /* 0x081fe60000041814 */
[----:B------:R-:W0:Y:S04]  /*c960*/  LDSM.16.MT88.4 R20, [R124+UR6+0x8000] ;  /* 0x008000067c14783b */ /* 0x000e280008004200 */
[----:B------:R-:W-:Y:S04]  /*c970*/  LDSM.16.MT88.4 R60, [R2+UR6+0x8180] ;  /* 0x00818006023c783b */ /* 0x000fe80008004200 */
[----:B---3--:R-:W3:Y:S04]  /*c980*/  LDL.LU R56, [R1+0x20] ;  /* 0x0000200001387983 */ /* 0x008ee80000300800 */
[----:B------:R-:W3:Y:S04]  /*c990*/  LDL.LU R57, [R1+0x24] ;  /* 0x0000240001397983 */ /* 0x000ee80000300800 */
[----:B------:R-:W3:Y:S01]  /*c9a0*/  LDL.LU R58, [R1+0x28] ;  /* 0x00002800013a7983 */ /* 0x000ee20000300800 */
[----:B------:R-:W-:Y:S01]  /*c9b0*/  MOV R59, R3 ;  /* 0x00000003003b7202 */ /* 0x000fe20000000f00 */
[----:B-1----:R-:W-:Y:S02]  /*c9c0*/  HMMA.16816.F32.BF16 R48, R76, R70, R48 ;  /* 0x000000464c30723c */ /* 0x002fe40000041830 */
[----:B------:R-:W1:Y:S04]  /*c9d0*/  LDSM.16.MT88.4 R76, [R125+UR6+0x8100] ;  /* 0x008100067d4c783b */ /* 0x000e680008004200 */
[----:B------:R-:W-:Y:S02]  /*c9e0*/  LDSM.16.MT88.4 R64, [R2+UR6+0x8100] ;  /* 0x008100060240783b */ /* 0x000fe40008004200 */
[----:B------:R-:W-:Y:S02]  /*c9f0*/  HMMA.16816.F32.BF16 R16, R88, R68, R16 ;  /* 0x000000445810723c */ /* 0x000fe40000041810 */
[----:B------:R-:W4:Y:S04]  /*ca00*/  LDSM.16.MT88.4 R88, [R125+UR6+0x6000] ;  /* 0x006000067d58783b */ /* 0x000f280008004200 */
[----:B------:R-:W-:Y:S02]  /*ca10*/  LDSM.16.MT88.4 R84, [R124+UR6+0xa180] ;  /* 0x00a180067c54783b */ /* 0x000fe40008004200 */
[-C--:B--2---:R-:W-:Y:S02]  /*ca20*/  HMMA.16816.F32.BF16 R32, R72, R70.reuse, R32 ;  /* 0x000000464820723c */ /* 0x084fe40000041820 */
[----:B------:R-:W-:Y:S04]  /*ca30*/  LDSM.16.MT88.4 R72, [R2+UR6+0x8000] ;  /* 0x008000060248783b */ /* 0x000fe80008004200 */
[----:B------:R-:W-:Y:S02]  /*ca40*/  LDSM.16.MT88.4 R96, [R125+UR6+0xa100] ;  /* 0x00a100067d60783b */ /* 0x000fe40008004200 */
[----:B------:R-:W-:Y:S02]  /*ca50*/  HMMA.16816.F32.BF16 R116, R116, R70, R24 ;  /* 0x000000467474723c */ /* 0x000fe40000041818 */
[----:B------:R-:W2:Y:S10]  /*ca60*/  LDSM.16.MT88.4 R24, [R125+UR6+0x8000] ;  /* 0x008000067d18783b */ /* 0x000eb40008004200 */
[----:B0-----:R-:W-:Y:S08]  /*ca70*/  HMMA.16816.F32.BF16 R20, R20, R4, R32 ;  /* 0x000000041414723c */ /* 0x001ff00000041820 */
[----:B---3--:R-:W-:Y:S01]  /*ca80*/  HMMA.16816.F32.BF16 R120, R120, R6, R56 ;  /* 0x000000067878723c */ /* 0x008fe20000041838 */
[----:B------:R-:W3:Y:S04]  /*ca90*/  LDL.LU.64 R58, [R1+0xe98] ;  /* 0x000e9800013a7983 */ /* 0x000ee80000300a00 */
[----:B------:R-:W3:Y:S03]  /*caa0*/  LDL.LU.64 R56, [R1+0xe90] ;  /* 0x000e900001387983 */ /* 0x000ee60000300a00 */
[-C--:B-1----:R-:W-:Y:S01]  /*cab0*/  HMMA.16816.F32.BF16 R32, R76, R4.reuse, R52 ;  /* 0x000000044c20723c */ /* 0x082fe20000041834 */
[----:B------:R-:W-:Y:S07]  /*cac0*/  LDSM.16.MT88.4 R76, [R124+UR6+0xa080] ;  /* 0x00a080067c4c783b */ /* 0x000fee0008004200 */
[----:B------:R-:W-:Y:S01]  /*cad0*/  HMMA.16816.F32.BF16 R52, R60, R4, R116 ;  /* 0x000000043c34723c */ /* 0x000fe20000041874 */
[----:B------:R-:W-:Y:S07]  /*cae0*/  LDSM.16.MT88.4 R60, [R0+UR6+0xa080] ;  /* 0x00a08006003c783b */ /* 0x000fee0008004200 */
[-C--:B----4-:R-:W-:Y:S01]  /*caf0*/  HMMA.16816.F32.BF16 R88, R88, R70.reuse, R16 ;  /* 0x000000465858723c */ /* 0x090fe20000041810 */
[----:B------:R-:W0:Y:S07]  /*cb00*/  LDSM.16.MT88.4 R16, [R124+UR6+0x8080] ;  /* 0x008080067c10783b */ /* 0x000e2e0008004200 */
[-C--:B------:R-:W-:Y:S01]  /*cb10*/  HMMA.16816.F32.BF16 R108, R108, R70.reuse, R40 ;  /* 0x000000466c6c723c */ /* 0x080fe20000041828 */
[----:B------:R-:W1:Y:S07]  /*cb20*/  LDSM.16.MT88.4 R40, [R125+UR6+0x8080] ;  /* 0x008080067d28783b */ /* 0x000e6e0008004200 */
[-C--:B------:R-:W-:Y:S01]  /*cb30*/  HMMA.16816.F32.BF16 R112, R112, R70.reuse, R8 ;  /* 0x000000467070723c */ /* 0x080fe20000041808 */
[----:B------:R-:W4:Y:S07]  /*cb40*/  LDSM.16.MT88.4 R8, [R124+UR6+0x8180] ;  /* 0x008180067c08783b */ /* 0x000f2e0008004200 */
[----:B------:R-:W-:Y:S01]  /*cb50*/  HMMA.16816.F32.BF16 R104, R104, R70, R28 ;  /* 0x000000466868723c */ /* 0x000fe2000004181c */
[----:B------:R-:W4:Y:S04]  /*cb60*/  LDSM.16.MT88.4 R28, [R125+UR6+0x8180] ;  /* 0x008180067d1c783b */ /* 0x000f280008004200 */
[----:B------:R-:W4:Y:S01]  /*cb70*/  LDSM.16.MT88.4 R68, [R2+UR6+0x8080] ;  /* 0x008080060244783b */ /* 0x000f220008004200 */
[----:B------:R-:W-:-:S02]  /*cb80*/  IMAD.MOV.U32 R3, RZ, RZ, R121 ;  /* 0x000000ffff037224 */ /* 0x000fc400078e0079 */
[-C--:B------:R-:W-:Y:S01]  /*cb90*/  HMMA.16816.F32.BF16 R44, R80, R4.reuse, R44 ;  /* 0x00000004502c723c */ /* 0x080fe2000004182c */
[----:B------:R0:W-:Y:S04]  /*cba0*/  STL [R1+0x20], R120 ;  /* 0x0000207801007387 */ /* 0x0001e80000100800 */
[----:B------:R-:W-:Y:S03]  /*cbb0*/  LDSM.16.MT88.4 R80, [R124+UR6+0xa100] ;  /* 0x00a100067c50783b */ /* 0x000fe60008004200 */
[-C--:B--2---:R-:W-:Y:S01]  /*cbc0*/  HMMA.16816.F32.BF16 R24, R24, R4.reuse, R88 ;  /* 0x000000041818723c */ /* 0x084fe20000041858 */
[----:B------:R-:W-:Y:S04]  /*cbd0*/  LDSM.16.MT88.4 R88, [R125+UR6+0xa000] ;  /* 0x00a000067d58783b */ /* 0x000fe80008004200 */
[----:B0-----:R-:W2:Y:S03]  /*cbe0*/  LDL.LU R120, [R1] ;  /* 0x0000000001787983 */ /* 0x001ea60000300800 */
[-C--:B------:R-:W-:Y:S01]  /*cbf0*/  HMMA.16816.F32.BF16 R16, R16, R4.reuse, R48 ;  /* 0x000000041010723c */ /* 0x080fe20000041830 */
[----:B------:R-:W2:Y:S04]  /*cc00*/  LDL.LU R121, [R1+0x4] ;  /* 0x0000040001797983 */ /* 0x000ea80000300800 */
[----:B------:R-:W-:Y:S03]  /*cc10*/  LDSM.16.MT88.4 R116, [R2+UR6+0xa180] ;  /* 0x00a180060274783b */ /* 0x000fe60008004200 */
[-C--:B-1----:R-:W-:Y:S08]  /*cc20*/  HMMA.16816.F32.BF16 R40, R40, R4.reuse, R12 ;  /* 0x000000042828723c */ /* 0x082ff0000004180c */
[-C--:B----4-:R-:W-:Y:S08]  /*cc30*/  HMMA.16816.F32.BF16 R8, R8, R4.reuse, R36 ;  /* 0x000000040808723c */ /* 0x090ff00000041824 */
[-C--:B------:R-:W-:Y:S01]  /*cc40*/  HMMA.16816.F32.BF16 R28, R28, R4.reuse, R100 ;  /* 0x000000041c1c723c */ /* 0x080fe20000041864 */
[----:B------:R-:W-:Y:S07]  /*cc50*/  LDSM.16.MT88.4 R100, [R125+UR6+0xa180] ;  /* 0x00a180067d64783b */ /* 0x000fee0008004200 */
[-C--:B------:R-:W-:Y:S01]  /*cc60*/  HMMA.16816.F32.BF16 R48, R72, R4.reuse, R104 ;  /* 0x000000044830723c */ /* 0x080fe20000041868 */
[----:B------:R-:W-:Y:S04]  /*cc70*/  LDSM.16.MT88.4 R72, [R124+UR6+0xa000] ;  /* 0x00a000067c48783b */ /* 0x000fe80008004200 */
[----:B------:R-:W-:Y:S03]  /*cc80*/  LDSM.16.MT88.4 R104, [R2+UR6+0xa000] ;  /* 0x00a000060268783b */ /* 0x000fe60008004200 */
[-C--:B------:R-:W-:Y:S01]  /*cc90*/  HMMA.16816.F32.BF16 R12, R68, R4.reuse, R108 ;  /* 0x00000004440c723c */ /* 0x080fe2000004186c */
[----:B------:R-:W-:Y:S04]  /*cca0*/  LDSM.16.MT88.4 R68, [R0+UR6+0xa180] ;  /* 0x00a180060044783b */ /* 0x000fe80008004200 */
[----:B------:R-:W-:Y:S03]  /*ccb0*/  LDSM.16.MT88.4 R108, [R2+UR6+0xa080] ;  /* 0x00a08006026c783b */ /* 0x000fe60008004200 */
[----:B------:R-:W-:Y:S01]  /*ccc0*/  HMMA.16816.F32.BF16 R36, R64, R4, R112 ;  /* 0x000000044024723c */ /* 0x000fe20000041870 */
[----:B------:R-:W-:Y:S01]  /*ccd0*/  IMAD.MOV.U32 R5, RZ, RZ, R122 ;  /* 0x000000ffff057224 */ /* 0x000fe200078e007a */
[----:B------:R-:W2:Y:S01]  /*cce0*/  LDSM.16.MT88.4 R64, [R0+UR6+0xa100] ;  /* 0x00a100060040783b */ /* 0x000ea20008004200 */
[----:B------:R-:W-:-:S03]  /*ccf0*/  IMAD.MOV.U32 R4, RZ, RZ, R123 ;  /* 0x000000ffff047224 */ /* 0x000fc600078e007b */
[----:B------:R-:W2:Y:S04]  /*cd00*/  LDL.LU R122, [R1+0x8] ;  /* 0x00000800017a7983 */ /* 0x000ea80000300800 */
[----:B------:R-:W2:Y:S04]  /*cd10*/  LDL.LU R123, [R1+0xc] ;  /* 0x00000c00017b7983 */ /* 0x000ea80000300800 */
[----:B------:R-:W0:Y:S01]  /*cd20*/  LDSM.16.MT88.4 R112, [R2+UR6+0xa100] ;  /* 0x00a100060270783b */ /* 0x000e220008004200 */
[----:B---3--:R-:W-:-:S15]  /*cd30*/  HMMA.16816.F32.BF16 R56, R60, R6, R56 ;  /* 0x000000063c38723c */ /* 0x008fde0000041838 */
[----:B------:R-:W-:-:S04]  /*cd40*/  NOP ;  /* 0x0000000000007918 */ /* 0x000fc80000000000 */
[----:B------:R-:W-:Y:S01]  /*cd50*/  IMAD.MOV.U32 R61, RZ, RZ, R58 ;  /* 0x000000ffff3d7224 */ /* 0x000fe200078e003a */
[----:B------:R-:W-:Y:S01]  /*cd60*/  MOV R63, R56 ;  /* 0x00000038003f7202 */ /* 0x000fe20000000f00 */
[----:B------:R-:W-:Y:S02]  /*cd70*/  IMAD.MOV.U32 R60, RZ, RZ, R59 ;  /* 0x000000ffff3c7224 */ /* 0x000fe400078e003b */
[----:B------:R-:W-:Y:S01]  /*cd80*/  IMAD.MOV.U32 R62, RZ, RZ, R57 ;  /* 0x000000ffff3e7224 */ /* 0x000fe200078e0039 */
[----:B------:R-:W3:Y:S04]  /*cd90*/  LDL.LU.64 R58, [R1+0xe88] ;  /* 0x000e8800013a7983 */ /* 0x000ee80000300a00 */
[----:B------:R-:W3:Y:S01]  /*cda0*/  LDL.LU.64 R56, [R1+0xe80] ;  /* 0x000e800001387983 */ /* 0x000ee20000300a00 */
[-C--:B--2---:R-:W-:Y:S08]  /*cdb0*/  HMMA.16816.F32.BF16 R64, R64, R6.reuse, R120 ;  /* 0x000000064040723c */ /* 0x084ff00000041878 */
[----:B---3--:R-:W-:Y:S01]  /*cdc0*/  HMMA.16816.F32.BF16 R120, R68, R6, R56 ;  /* 0x000000064478723c */ /* 0x008fe20000041838 */
[----:B------:R-:W-:-:S15]  /*cdd0*/  LDSM.16.MT88.4 R68, [R2+UR6+0xc080] ;  /* 0x00c080060244783b */ /* 0x000fde0008004200 */
[----:B------:R-:W-:-:S03]  /*cde0*/  NOP ;  /* 0x0000000000007918 */ /* 0x000fc60000000000 */
[----:B------:R1:W-:Y:S04]  /*cdf0*/  STL.64 [R1+0xe60], R122 ;  /* 0x000e607a01007387 */ /* 0x0003e80000100a00 */
[----:B------:R-:W-:Y:S04]  /*ce00*/  STL.64 [R1], R64 ;  /* 0x0000004001007387 */ /* 0x000fe80000100a00 */
[----:B------:R-:W-:Y:S04]  /*ce10*/  STL.64 [R1+0x8], R66 ;  /* 0x0000084201007387 */ /* 0x000fe80000100a00 */
[----:B------:R2:W-:Y:S01]  /*ce20*/  STL.64 [R1+0xe58], R120 ;  /* 0x000e587801007387 */ /* 0x0005e20000100a00 */
[----:B-1----:R-:W-:-:S02]  /*ce30*/  IMAD.MOV.U32 R122, RZ, RZ, R61 ;  /* 0x000000ffff7a7224 */ /* 0x002fc400078e003d */
[----:B------:R-:W-:Y:S01]  /*ce40*/  IMAD.MOV.U32 R123, RZ, RZ, R60 ;  /* 0x000000ffff7b7224 */ /* 0x000fe200078e003c */
[-C--:B------:R-:W-:Y:S01]  /*ce50*/  HMMA.16816.F32.BF16 R20, R72, R6.reuse, R20 ;  /* 0x000000064814723c */ /* 0x080fe20000041814 */
[----:B------:R-:W-:Y:S04]  /*ce60*/  LDSM.16.MT88.4 R72, [R125+UR6+0xc080] ;  /* 0x00c080067d48783b */ /* 0x000fe80008004200 */
[----:B------:R-:W-:Y:S01]  /*ce70*/  LDSM.16.MT88.4 R64, [R2+UR6+0xc100] ;  /* 0x00c100060240783b */ /* 0x000fe20008004200 */
[----:B--2---:R-:W-:Y:S01]  /*ce80*/  MOV R120, R63 ;  /* 0x0000003f00787202 */ /* 0x004fe20000000f00 */
[----:B------:R-:W-:Y:S02]  /*ce90*/  IMAD.MOV.U32 R121, RZ, RZ, R62 ;  /* 0x000000ffff797224 */ /* 0x000fe400078e003e */
[----:B------:R-:W-:Y:S04]  /*cea0*/  STL.64 [R1+0xe70], R122 ;  /* 0x000e707a01007387 */ /* 0x000fe80000100a00 */
[----:B------:R1:W-:Y:S01]  /*ceb0*/  STL.64 [R1+0xe68], R120 ;  /* 0x000e687801007387 */ /* 0x0003e20000100a00 */
[----:B------:R-:W-:Y:S03]  /*cec0*/  HMMA.16816.F32.BF16 R76, R76, R6, R16 ;  /* 0x000000064c4c723c */ /* 0x000fe60000041810 */
[----:B------:R-:W-:Y:S04]  /*ced0*/  LDSM.16.MT88.4 R16, [R0+UR6+0xc000] ;  /* 0x00c000060010783b */ /* 0x000fe80008004200 */
[----:B------:R-:W-:Y:S04]  /*cee0*/  LDSM.16.MT88.4 R60, [R2+UR6+0xc180] ;  /* 0x00c18006023c783b */ /* 0x000fe80008004200 */
[----:B-1----:R-:W2:Y:S01]  /*cef0*/  LDL.LU R120, [R1+0x20] ;  /* 0x0000200001787983 */ /* 0x002ea20000300800 */
[----:B------:R-:W-:-:S03]  /*cf00*/  MOV R121, R3 ;  /* 0x0000000300797202 */ /* 0x000fc60000000f00 */
[----:B------:R-:W3:Y:S01]  /*cf10*/  LDL.LU R3, [R1+0xe78] ;  /* 0x000e780001037983 */ /* 0x000ee20000300800 */
[----:B------:R-:W-:Y:S01]  /*cf20*/  IMAD.MOV.U32 R122, RZ, RZ, R5 ;  /* 0x000000ffff7a7224 */ /* 0x000fe200078e0005 */
[-C--:B------:R-:W-:Y:S01]  /*cf30*/  HMMA.16816.F32.BF16 R44, R80, R6.reuse, R44 ;  /* 0x00000006502c723c */ /* 0x080fe2000004182c */
[----:B------:R-:W-:Y:S01]  /*cf40*/  IMAD.MOV.U32 R123, RZ, RZ, R4 ;  /* 0x000000ffff7b7224 */ /* 0x000fe200078e0004 */
[----:B------:R-:W-:Y:S06]  /*cf50*/  LDSM.16.MT88.4 R80, [R124+UR6+0xc180] ;  /* 0x00c180067c50783b */ /* 0x000fec0008004200 */
        /* <DEDUP_REMOVED lines=13> */
[----:B------:R-:W-:Y:S04]  /*d030*/  LDSM.16.MT88.4 R108, [R0+UR6+0xc180] ;  /* 0x00c18006006c783b */ /* 0x000fe80008004200 */
[----:B------:R-:W-:Y:S03]  /*d040*/  LDSM.16.MT88.4 R12, [R125+UR6+0xc180] ;  /* 0x00c180067d0c783b */ /* 0x000fe60008004200 */
[-C--:B0-----:R-:W-:Y:S01]  /*d050*/  HMMA.16816.F32.BF16 R112, R112, R6.reuse, R36 ;  /* 0x000000067070723c */ /* 0x081fe20000041824 */
[----:B------:R-:W-:Y:S07]  /*d060*/  LDSM.16.MT88.4 R36, [R2+UR6+0xc000] ;  /* 0x00c000060224783b */ /* 0x000fee0008004200 */
[----:B------:R-:W-:Y:S01]  /*d070*/  HMMA.16816.F32.BF16 R116, R116, R6, R52 ;  /* 0x000000067474723c */ /* 0x000fe20000041834 */
[----:B------:R-:W-:Y:S04]  /*d080*/  LDSM.16.MT88.4 R52, [R125+UR6+0xc100] ;  /* 0x00c100067d34783b */ /* 0x000fe80008004200 */
[----:B---3--:R-:W2:Y:S04]  /*d090*/  LDSM.16.M88.4 R4, [R3+UR6+0x40080] ;  /* 0x040080060304783b */ /* 0x008ea80008000200 */
[----:B------:R0:W-:Y:S01]  /*d0a0*/  STL [R1+0xde8], R3 ;  /* 0x000de80301007387 */ /* 0x0001e20000100800 */
[----:B--2---:R-:W-:Y:S03]  /*d0b0*/  HMMA.16816.F32.BF16 R16, R16, R4, R120 ;  /* 0x000000041010723c */ /* 0x004fe60000041878 */
[----:B------:R-:W2:Y:S04]  /*d0c0*/  LDL.LU.64 R122, [R1+0xe70] ;  /* 0x000e7000017a7983 */ /* 0x000ea80000300a00 */
[----:B------:R-:W2:-:S12]  /*d0d0*/  LDL.LU.64 R120, [R1+0xe68] ;  /* 0x000e680001787983 */ /* 0x000e980000300a00 */
[----:B------:R1:W-:Y:S01]  /*d0e0*/  STL.64 [R1+0x20], R16 ;  /* 0x0000201001007387 */ /* 0x0003e20000100a00 */
[----:B0-----:R-:W-:-:S03]  /*d0f0*/  IMAD.MOV.U32 R3, RZ, RZ, R19 ;  /* 0x000000ffff037224 */ /* 0x001fc600078e0013 */
[----:B------:R0:W-:Y:S04]  /*d100*/  STL [R1+0x28], R18 ;  /* 0x0000281201007387 */ /* 0x0001e80000100800 */
[----:B-1----:R-:W3:Y:S04]  /*d110*/  LDL.LU R16, [R1] ;  /* 0x0000000001107983 */ /* 0x002ee80000300800 */
[----:B------:R-:W3:Y:S04]  /*d120*/  LDL.LU R17, [R1+0x4] ;  /* 0x0000040001117983 */ /* 0x000ee80000300800 */
[----:B0-----:R-:W3:Y:S04]  /*d130*/  LDL.LU R18, [R1+0x8] ;  /* 0x0000080001127983 */ /* 0x001ee80000300800 */
[----:B------:R-:W3:Y:S01]  /*d140*/  LDL.LU R19, [R1+0xc] ;  /* 0x00000c0001137983 */ /* 0x000ee20000300800 */
        /* <DEDUP_REMOVED lines=8> */
[-C--:B---3--:R-:W-:Y:S08]  /*d1d0*/  HMMA.16816.F32.BF16 R96, R96, R4.reuse, R16 ;  /* 0x000000046060723c */ /* 0x088ff00000041810 */
[----:B--2---:R-:W-:Y:S01]  /*d1e0*/  HMMA.16816.F32.BF16 R16, R108, R4, R120 ;  /* 0x000000046c10723c */ /* 0x004fe20000041878 */
[----:B------:R-:W0:Y:S04]  /*d1f0*/  LDSM.16.MT88.4 R120, [R0+UR6+0xe000] ;  /* 0x00e000060078783b */ /* 0x000e280008004200 */
[----:B------:R-:W-:-:S14]  /*d200*/  LDSM.16.MT88.4 R108, [R2+UR6+0xe080] ;  /* 0x00e08006026c783b */ /* 0x000fdc0008004200 */
[----:B------:R1:W-:Y:S04]  /*d210*/  STL.64 [R1+0xe40], R18 ;  /* 0x000e401201007387 */ /* 0x0003e80000100a00 */
[----:B------:R-:W-:Y:S04]  /*d220*/  STL.64 [R1], R96 ;  /* 0x0000006001007387 */ /* 0x000fe80000100a00 */
[----:B------:R-:W-:Y:S04]  /*d230*/  STL.64 [R1+0x8], R98 ;  /* 0x0000086201007387 */ /* 0x000fe80000100a00 */
[----:B------:R2:W-:Y:S01]  /*d240*/  STL.64 [R1+0xe38], R16 ;  /* 0x000e381001007387 */ /* 0x0005e20000100a00 */
[----:B-1----:R-:W-:-:S02]  /*d250*/  IMAD.MOV.U32 R18, RZ, RZ, R93 ;  /* 0x000000ffff127224 */ /* 0x002fc400078e005d */
[----:B------:R-:W-:Y:S01]  /*d260*/  IMAD.MOV.U32 R19, RZ, RZ, R92 ;  /* 0x000000ffff137224 */ /* 0x000fe200078e005c */
[-C--:B------:R-:W-:Y:S01]  /*d270*/  HMMA.16816.F32.BF16 R52, R52, R4.reuse, R32 ;  /* 0x000000043434723c */ /* 0x080fe20000041820 */
[----:B------:R-:W-:Y:S01]  /*d280*/  LDSM.16.MT88.4 R96, [R125+UR6+0xe100] ;  /* 0x00e100067d60783b */ /* 0x000fe20008004200 */
[----:B--2---:R-:W-:Y:S01]  /*d290*/  MOV R16, R95 ;  /* 0x0000005f00107202 */ /* 0x004fe20000000f00 */
[----:B------:R-:W-:Y:S02]  /*d2a0*/  IMAD.MOV.U32 R17, RZ, RZ, R94 ;  /* 0x000000ffff117224 */ /* 0x000fe400078e005e */
[----:B------:R1:W-:Y:S04]  /*d2b0*/  STL.64 [R1+0xe50], R18 ;  /* 0x000e501201007387 */ /* 0x0003e80000100a00 */
[----:B------:R2:W-:Y:S01]  /*d2c0*/  STL.64 [R1+0xe48], R16 ;  /* 0x000e481001007387 */ /* 0x0005e20000100a00 */
[----:B------:R-:W-:Y:S03]  /*d2d0*/  HMMA.16816.F32.BF16 R32, R60, R4, R116 ;  /* 0x000000043c20723c */ /* 0x000fe60000041874 */
[----:B------:R-:W3:Y:S01]  /*d2e0*/  LDSM.16.MT88.4 R60, [R0+UR6+0xe080] ;  /* 0x00e08006003c783b */ /* 0x000ee20008004200 */
[----:B-1----:R-:W-:-:S04]  /*d2f0*/  MOV R19, R3 ;  /* 0x0000000300137202 */ /* 0x002fc80000000f00 */
[-C--:B------:R-:W-:Y:S01]  /*d300*/  HMMA.16816.F32.BF16 R28, R28, R4.reuse, R24 ;  /* 0x000000041c1c723c */ /* 0x080fe20000041818 */
[----:B------:R-:W-:Y:S04]  /*d310*/  LDSM.16.MT88.4 R116, [R2+UR6+0xe180] ;  /* 0x00e180060274783b */ /* 0x000fe80008004200 */
[----:B--2---:R-:W0:Y:S04]  /*d320*/  LDL.LU R16, [R1+0x20] ;  /* 0x0000200001107983 */ /* 0x004e280000300800 */
[----:B------:R-:W0:Y:S04]  /*d330*/  LDL.LU R17, [R1+0x24] ;  /* 0x0000240001117983 */ /* 0x000e280000300800 */
[----:B------:R-:W0:Y:S01]  /*d340*/  LDL.LU R18, [R1+0x28] ;  /* 0x0000280001127983 */ /* 0x000e220000300800 */
[----:B------:R-:W-:Y:S03]  /*d350*/  HMMA.16816.F32.BF16 R48, R48, R4, R20 ;  /* 0x000000043030723c */ /* 0x000fe60000041814 */
[----:B------:R-:W-:Y:S05]  /*d360*/  LDSM.16.MT88.4 R92, [R125+UR6+0xe080] ;  /* 0x00e080067d5c783b */ /* 0x000fea0008004200 */
[----:B0-----:R-:W-:Y:S01]  /*d370*/  HMMA.16816.F32.BF16 R120, R120, R6, R16 ;  /* 0x000000067878723c */ /* 0x001fe20000041810 */
[----:B------:R-:W3:Y:S04]  /*d380*/  LDL.LU.64 R18, [R1+0xe50] ;  /* 0x000e500001127983 */ /* 0x000ee80000300a00 */
[----:B------:R-:W3:Y:S03]  /*d390*/  LDL.LU.64 R16, [R1+0xe48] ;  /* 0x000e480001107983 */ /* 0x000ee60000300a00 */
[-C--:B------:R-:W-:Y:S01]  /*d3a0*/  HMMA.16816.F32.BF16 R24, R72, R4.reuse, R40 ;  /* 0x000000044818723c */ /* 0x080fe20000041828 */
[----:B------:R-:W-:Y:S07]  /*d3b0*/  LDSM.16.MT88.4 R72, [R124+UR6+0xe000] ;  /* 0x00e000067c48783b */ /* 0x000fee0008004200 */
[----:B------:R-:W-:Y:S01]  /*d3c0*/  HMMA.16816.F32.BF16 R36, R36, R4, R104 ;  /* 0x000000042424723c */ /* 0x000fe20000041868 */
[----:B------:R-:W-:Y:S02]  /*d3d0*/  LDSM.16.MT88.4 R104, [R2+UR6+0xe000] ;  /* 0x00e000060268783b */ /* 0x000fe40008004200 */
[----:B------:R-:W-:-:S05]  /*d3e0*/  MOV R3, R123 ;  /* 0x0000007b00037202 */ /* 0x000fca0000000f00 */
[-C--:B------:R-:W-:Y:S01]  /*d3f0*/  HMMA.16816.F32.BF16 R40, R64, R4.reuse, R112 ;  /* 0x000000044028723c */ /* 0x080fe20000041870 */
[----:B------:R0:W-:Y:S04]  /*d400*/  LDSM.16.MT88.4 R112, [R2+UR6+0xe100] ;  /* 0x00e100060270783b */ /* 0x0001e80008004200 */
[----:B------:R-:W1:Y:S03]  /*d410*/  LDSM.16.MT88.4 R64, [R0+UR6+0xe100] ;  /* 0x00e100060040783b */ /* 0x000e660008004200 */
[-C--:B------:R-:W-:Y:S01]  /*d420*/  HMMA.16816.F32.BF16 R20, R88, R4.reuse, R44 ;  /* 0x000000045814723c */ /* 0x080fe2000004182c */
[----:B0-----:R-:W-:Y:S01]  /*d430*/  IMAD.MOV.U32 R2, RZ, RZ, R120 ;  /* 0x000000ffff027224 */ /* 0x001fe200078e0078 */
[----:B------:R-:W-:Y:S04]  /*d440*/  LDSM.16.MT88.4 R88, [R125+UR6+0xe000] ;  /* 0x00e000067d58783b */ /* 0x000fe80008004200 */
[----:B------:R-:W1:Y:S02]  /*d450*/  LDL.LU R120, [R1] ;  /* 0x0000000001787983 */ /* 0x000e640000300800 */
[-C--:B------:R-:W-:Y:S02]  /*d460*/  HMMA.16816.F32.BF16 R8, R8, R4.reuse, R76 ;  /* 0x000000040808723c */ /* 0x080fe4000004184c */
[----:B------:R-:W-:Y:S06]  /*d470*/  LDSM.16.MT88.4 R76, [R124+UR6+0xe080] ;  /* 0x00e080067c4c783b */ /* 0x000fec0008004200 */
[-C--:B------:R-:W-:Y:S01]  /*d480*/  HMMA.16816.F32.BF16 R44, R80, R4.reuse, R84 ;  /* 0x00000004502c723c */ /* 0x080fe20000041854 */
[----:B------:R-:W-:Y:S04]  /*d490*/  LDSM.16.MT88.4 R80, [R124+UR6+0xe100] ;  /* 0x00e100067c50783b */ /* 0x000fe80008004200 */
[----:B------:R-:W-:Y:S03]  /*d4a0*/  LDSM.16.MT88.4 R84, [R124+UR6+0xe180] ;  /* 0x00e180067c54783b */ /* 0x000fe60008004200 */
[-C--:B------:R-:W-:Y:S01]  /*d4b0*/  HMMA.16816.F32.BF16 R12, R12, R4.reuse, R100 ;  /* 0x000000040c0c723c */ /* 0x080fe20000041864 */
[----:B------:R-:W-:Y:S07]  /*d4c0*/  LDSM.16.MT88.4 R100, [R125+UR6+0xe180] ;  /* 0x00e180067d64783b */ /* 0x000fee0008004200 */
[----:B------:R-:W-:Y:S01]  /*d4d0*/  HMMA.16816.F32.BF16 R56, R68, R4, R56 ;  /* 0x000000044438723c */ /* 0x000fe20000041838 */
[----:B------:R-:W-:Y:S01]  /*d4e0*/  IMAD.MOV.U32 R5, RZ, RZ, R121 ;  /* 0x000000ffff057224 */ /* 0x000fe200078e0079 */
[----:B------:R-:W0:Y:S01]  /*d4f0*/  LDSM.16.MT88.4 R68, [R0+UR6+0xe180] ;  /* 0x00e180060044783b */ /* 0x000e220008004200 */
[----:B------:R-:W-:-:S03]  /*d500*/  IMAD.MOV.U32 R4, RZ, RZ, R122 ;  /* 0x000000ffff047224 */ /* 0x000fc600078e007a */
[----:B------:R-:W1:Y:S04]  /*d510*/  LDL.LU R121, [R1+0x4] ;  /* 0x0000040001797983 */ /* 0x000e680000300800 */
[----:B------:R-:W1:Y:S04]  /*d520*/  LDL.LU R122, [R1+0x8] ;  /* 0x00000800017a7983 */ /* 0x000e680000300800 */
[----:B------:R-:W1:Y:S01]  /*d530*/  LDL.LU R123, [R1+0xc] ;  /* 0x00000c00017b7983 */ /* 0x000e620000300800 */
[----:B---3--:R-:W-:-:S15]  /*d540*/  HMMA.16816.F32.BF16 R16, R60, R6, R16 ;  /* 0x000000063c10723c */ /* 0x008fde0000041810 */
[----:B------:R-:W-:-:S04]  /*d550*/  NOP ;  /* 0x0000000000007918 */ /* 0x000fc80000000000 */
[----:B------:R-:W-:Y:S01]  /*d560*/  IMAD.MOV.U32 R61, RZ, RZ, R18 ;  /* 0x000000ffff3d7224 */ /* 0x000fe200078e0012 */
[----:B------:R-:W-:Y:S01]  /*d570*/  MOV R60, R19 ;  /* 0x00000013003c7202 */ /* 0x000fe20000000f00 */
[----:B------:R-:W-:Y:S01]  /*d580*/  IMAD.MOV.U32 R63, RZ, RZ, R16 ;  /* 0x000000ffff3f7224 */ /* 0x000fe200078e0010 */
[----:B------:R-:W0:Y:S01]  /*d590*/  LDL.LU.64 R18, [R1+0xe40] ;  /* 0x000e400001127983 */ /* 0x000e220000300a00 */
[----:B------:R-:W-:-:S03]  /*d5a0*/  IMAD.MOV.U32 R62, RZ, RZ, R17 ;  /* 0x000000ffff3e7224 */ /* 0x000fc600078e0011 */
[----:B------:R-:W0:Y:S01]  /*d5b0*/  LDL.LU.64 R16, [R1+0xe38] ;  /* 0x000e380001107983 */ /* 0x000e220000300a00 */
[-C--:B-1----:R-:W-:Y:S08]  /*d5c0*/  HMMA.16816.F32.BF16 R64, R64, R6.reuse, R120 ;  /* 0x000000064040723c */ /* 0x082ff00000041878 */
[----:B0-----:R-:W-:-:S15]  /*d5d0*/  HMMA.16816.F32.BF16 R120, R68, R6, R16 ;  /* 0x000000064478723c */ /* 0x001fde0000041810 */
[----:B------:R-:W-:-:S04]  /*d5e0*/  NOP ;  /* 0x0000000000007918 */ /* 0x000fc80000000000 */
[----:B------:R0:W-:Y:S04]  /*d5f0*/  STL.64 [R1+0xe18], R122 ;  /* 0x000e187a01007387 */ /* 0x0001e80000100a00 */
[----:B------:R-:W-:Y:S04]  /*d600*/  STL.64 [R1], R64 ;  /* 0x0000004001007387 */ /* 0x000fe80000100a00 */
[----:B------:R-:W-:Y:S04]  /*d610*/  STL.64 [R1+0x8], R66 ;  /* 0x0000084201007387 */ /* 0x000fe80000100a00 */
[----:B------:R1:W-:Y:S01]  /*d620*/  STL.64 [R1+0xe10], R120 ;  /* 0x000e107801007387 */ /* 0x0003e20000100a00 */
[----:B0-----:R-:W-:Y:S01]  /*d630*/  IMAD.MOV.U32 R122, RZ, RZ, R61 ;  /* 0x000000ffff7a7224 */ /* 0x001fe200078e003d */
[----:B------:R-:W-:-:S05]  /*d640*/  MOV R123, R60 ;  /* 0x0000003c007b7202 */ /* 0x000fca0000000f00 */
[----:B------:R-:W-:Y:S01]  /*d650*/  STL.64 [R1+0xe28], R122 ;  /* 0x000e287a01007387 */ /* 0x000fe20000100a00 */
[----:B-1----:R-:W-:Y:S02]  /*d660*/  IMAD.MOV.U32 R120, RZ, RZ, R63 ;  /* 0x000000ffff787224 */ /* 0x002fe400078e003f */
[----:B------:R-:W-:-:S05]  /*d670*/  IMAD.MOV.U32 R121, RZ, RZ, R62 ;  /* 0x000000ffff797224 */ /* 0x000fca00078e003e */
[----:B------:R0:W-:Y:S02]  /*d680*/  STL.64 [R1+0xe20], R120 ;  /* 0x000e207801007387 */ /* 0x0001e40000100a00 */
[----:B0-----:R-:W-:Y:S02]  /*d690*/  IMAD.MOV.U32 R120, RZ, RZ, R2 ;  /* 0x000000ffff787224 */ /* 0x001fe400078e0002 */
[----:B------:R-:W2:Y:S01]  /*d6a0*/  LDL.LU R2, [R1+0xe30] ;  /* 0x000e300001027983 */ /* 0x000ea20000300800 */
[----:B------:R-:W-:Y:S01]  /*d6b0*/  HMMA.16816.F32.BF16 R16, R72, R6, R48 ;  /* 0x000000064810723c */ /* 0x000fe20000041830 */
[----:B------:R-:W-:Y:S02]  /*d6c0*/  IMAD.MOV.U32 R121, RZ, RZ, R5 ;  /* 0x000000ffff797224 */ /* 0x000fe400078e0005 */
[----:B------:R-:W-:-:S05]  /*d6d0*/  IMAD.MOV.U32 R122, RZ, RZ, R4 ;  /* 0x000000ffff7a7224 */ /* 0x000fca00078e0004 */
[-C--:B------:R-:W-:Y:S01]  /*d6e0*/  HMMA.16816.F32.BF16 R48, R76, R6.reuse, R8 ;  /* 0x000000064c30723c */ /* 0x080fe20000041808 */
[----:B------:R-:W-:Y:S07]  /*d6f0*/  LDSM.16.MT88.4 R8, [R0+UR6+0x10000] ;  /* 0x010000060008783b */ /* 0x000fee0008004200 */
[-C--:B------:R-:W-:Y:S08]  /*d700*/  HMMA.16816.F32.BF16 R20, R80, R6.reuse, R20 ;  /* 0x000000065014723c */ /* 0x080ff00000041814 */
        /* <DEDUP_REMOVED lines=8> */
[----:B------:R-:W-:Y:S01]  /*d790*/  HMMA.16816.F32.BF16 R32, R116, R6, R32 ;  /* 0x000000067420723c */ /* 0x000fe20000041820 */
[----:B------:R-:W-:Y:S01]  /*d7a0*/  MOV R123, R3 ;  /* 0x00000003007b7202 */ /* 0x000fe20000000f00 */
[----:B------:R-:W-:Y:S04]  /*d7b0*/  LDSM.16.MT88.4 R88, [R0+UR6+0x10080] ;  /* 0x010080060058783b */ /* 0x000fe80008004200 */
        /* <DEDUP_REMOVED lines=10> */
[----:B--2---:R-:W0:Y:S04]  /*d860*/  LDSM.16.M88.4 R4, [R2+UR6+0x40100] ;  /* 0x040100060204783b */ /* 0x004e280008000200 */
[----:B------:R-:W-:Y:S01]  /*d870*/  STL [R1+0xda0], R2 ;  /* 0x000da00201007387 */ /* 0x000fe20000100800 */
[----:B0-----:R-:W-:Y:S03]  /*d880*/  HMMA.16816.F32.BF16 R8, R8, R4, R120 ;  /* 0x000000040808723c */ /* 0x001fe60000041878 */
[----:B------:R-:W2:Y:S04]  /*d890*/  LDL.LU.64 R122, [R1+0xe28] ;  /* 0x000e2800017a7983 */ /* 0x000ea80000300a00 */
[----:B------:R-:W2:-:S12]  /*d8a0*/  LDL.LU.64 R120, [R1+0xe20] ;  /* 0x000e200001787983 */ /* 0x000e980000300a00 */
[----:B------:R0:W-:Y:S01]  /*d8b0*/  STL.64 [R1+0x20], R8 ;  /* 0x0000200801007387 */ /* 0x0001e20000100a00 */
[----:B------:R-:W-:-:S03]  /*d8c0*/  IMAD.MOV.U32 R3, RZ, RZ, R11 ;  /* 0x000000ffff037224 */ /* 0x000fc600078e000b */
[----:B------:R1:W-:Y:S04]  /*d8d0*/  STL [R1+0x28], R10 ;  /* 0x0000280a01007387 */ /* 0x0003e80000100800 */
[----:B0-----:R-:W3:Y:S04]  /*d8e0*/  LDL.LU R8, [R1] ;  /* 0x0000000001087983 */ /* 0x001ee80000300800 */
[----:B------:R-:W3:Y:S04]  /*d8f0*/  LDL.LU R9, [R1+0x4] ;  /* 0x0000040001097983 */ /* 0x000ee80000300800 */
[----:B-1----:R-:W3:Y:S04]  /*d900*/  LDL.LU R10, [R1+0x8] ;  /* 0x00000800010a7983 */ /* 0x002ee80000300800 */
[----:B------:R-:W3:Y:S01]  /*d910*/  LDL.LU R11, [R1+0xc] ;  /* 0x00000c00010b7983 */ /* 0x000ee20000300800 */
[----:B--2---:R-:W-:-:S15]  /*d920*/  HMMA.16816.F32.BF16 R120, R88, R4, R120 ;  /* 0x000000045878723c */ /* 0x004fde0000041878 */
[----:B------:R-:W-:-:S04]  /*d930*/  NOP ;  /* 0x0000000000007918 */ /* 0x000fc80000000000 */
[----:B------:R-:W-:Y:S01]  /*d940*/  MOV R89, R122 ;  /* 0x0000007a00597202 */ /* 0x000fe20000000f00 */
[----:B------:R-:W-:Y:S02]  /*d950*/  IMAD.MOV.U32 R88, RZ, RZ, R123 ;  /* 0x000000ffff587224 */ /* 0x000fe400078e007b */
[----:B------:R-:W-:Y:S01]  /*d960*/  IMAD.MOV.U32 R91, RZ, RZ, R120 ;  /* 0x000000ffff5b7224 */ /* 0x000fe200078e0078 */
[----:B------:R-:W2:Y:S01]  /*d970*/  LDL.LU.64 R122, [R1+0xe18] ;  /* 0x000e1800017a7983 */ /* 0x000ea20000300a00 */
[----:B------:R-:W-:-:S03]  /*d980*/  IMAD.MOV.U32 R90, RZ, RZ, R121 ;  /* 0x000000ffff5a7224 */ /* 0x000fc600078e0079 */
[----:B------:R-:W2:Y:S01]  /*d990*/  LDL.LU.64 R120, [R1+0xe10] ;  /* 0x000e100001787983 */ /* 0x000ea20000300a00 */
[-C--:B---3--:R-:W-:Y:S08]  /*d9a0*/  HMMA.16816.F32.BF16 R104, R104, R4.reuse, R8 ;  /* 0x000000046868723c */ /* 0x088ff00000041808 */
[----:B--2---:R-:W-:Y:S01]  /*d9b0*/  HMMA.16816.F32.BF16 R8, R116, R4, R120 ;  /* 0x000000047408723c */ /* 0x004fe20000041878 */
[----:B------:R-:W-:-:S15]  /*d9c0*/  LDSM.16.MT88.4 R120, [R0+UR6+0x12000] ;  /* 0x012000060078783b */ /* 0x000fde0008004200 */
[----:B------:R-:W-:-:S03]  /*d9d0*/  NOP ;  /* 0x0000000000007918 */ /* 0x000fc60000000000 */
[----:B------:R0:W-:Y:S04]  /*d9e0*/  STL.64 [R1+0xdf8], R10 ;  /* 0x000df80a01007387 */ /* 0x0001e80000100a00 */
[----:B------:R-:W-:Y:S04]  /*d9f0*/  STL.64 [R1], R104 ;  /* 0x0000006801007387 */ /* 0x000fe80000100a00 */
[----:B------:R-:W-:Y:S04]  /*da00*/  STL.64 [R1+0x8], R106 ;  /* 0x0000086a01007387 */ /* 0x000fe80000100a00 */
[----:B------:R1:W-:Y:S01]  /*da10*/  STL.64 [R1+0xdf0], R8 ;  /* 0x000df00801007387 */ /* 0x0003e20000100a00 */
[----:B0-----:R-:W-:Y:S01]  /*da20*/  MOV R10, R89 ;  /* 0x00000059000a7202 */ /* 0x001fe20000000f00 */
[----:B------:R-:W-:-:S05]  /*da30*/  IMAD.MOV.U32 R11, RZ, RZ, R88 ;  /* 0x000000ffff0b7224 */ /* 0x000fca00078e0058 */
[----:B------:R0:W-:Y:S01]  /*da40*/  STL.64 [R1+0xe08], R10 ;  /* 0x000e080a01007387 */ /* 0x0001e20000100a00 */
[----:B-1----:R-:W-:Y:S02]  /*da50*/  IMAD.MOV.U32 R8, RZ, RZ, R91 ;  /* 0x000000ffff087224 */ /* 0x002fe400078e005b */
[----:B------:R-:W-:Y:S01]  /*da60*/  IMAD.MOV.U32 R9, RZ, RZ, R90 ;  /* 0x000000ffff097224 */ /* 0x000fe200078e005a */
[----:B------:R-:W-:Y:S01]  /*da70*/  LOP3.LUT R2, R0, 0x60, RZ, 0x3c, !PT ;  /* 0x0000006000027812 */ /* 0x000fe200078e3cff */
[----:B------:R-:W-:Y:S01]  /*da80*/  HMMA.16816.F32.BF16 R24, R24, R4, R20 ;  /* 0x000000041818723c */ /* 0x000fe20000041814 */
[----:B------:R-:W-:Y:S04]  /*da90*/  LDSM.16.MT88.4 R88, [R125+UR6+0x12000] ;  /* 0x012000067d58783b */ /* 0x000fe80008004200 */
[----:B------:R1:W-:Y:S01]  /*daa0*/  STL.64 [R1+0xe00], R8 ;  /* 0x000e000801007387 */ /* 0x0003e20000100a00 */
[----:B0-----:R-:W-:-:S03]  /*dab0*/  IMAD.MOV.U32 R11, RZ, RZ, R3 ;  /* 0x000000ffff0b7224 */ /* 0x001fc600078e0003 */
[----:B------:R-:W0:Y:S04]  /*dac0*/  LDSM.16.MT88.4 R60, [R2+UR6+0x10180] ;  /* 0x01018006023c783b */ /* 0x000e280008004200 */
[----:B------:R-:W2:Y:S04]  /*dad0*/  LDSM.16.MT88.4 R72, [R2+UR6+0x10000] ;  /* 0x010000060248783b */ /* 0x000ea80008004200 */
[----:B-1----:R-:W3:Y:S04]  /*dae0*/  LDL.LU R8, [R1+0x20] ;  /* 0x0000200001087983 */ /* 0x002ee80000300800 */
[----:B------:R-:W3:Y:S04]  /*daf0*/  LDL.LU R9, [R1+0x24] ;  /* 0x0000240001097983 */ /* 0x000ee80000300800 */
[----:B------:R-:W3:Y:S04]  /*db00*/  LDL.LU R10, [R1+0x28] ;  /* 0x00002800010a7983 */ /* 0x000ee80000300800 */
[----:B------:R-:W1:Y:S04]  /*db10*/  LDSM.16.MT88.4 R68, [R2+UR6+0x10080] ;  /* 0x010080060244783b */ /* 0x000e680008004200 */
[----:B------:R-:W4:Y:S01]  /*db20*/  LDSM.16.MT88.4 R64, [R2+UR6+0x10100] ;  /* 0x010100060240783b */ /* 0x000f220008004200 */
[-C--:B------:R-:W-:Y:S03]  /*db30*/  HMMA.16816.F32.BF16 R52, R52, R4.reuse, R28 ;  /* 0x000000043434723c */ /* 0x080fe6000004181c */
[----:B------:R-:W-:Y:S04]  /*db40*/  LDSM.16.MT88.4 R104, [R2+UR6+0x12000] ;  /* 0x012000060268783b */ /* 0x000fe80008004200 */
[----:B------:R-:W-:Y:S01]  /*db50*/  LDSM.16.MT88.4 R116, [R2+UR6+0x12180] ;  /* 0x012180060274783b */ /* 0x000fe20008004200 */
[----:B0-----:R-:W-:Y:S03]  /*db60*/  HMMA.16816.F32.BF16 R32, R60, R4, R32 ;  /* 0x000000043c20723c */ /* 0x001fe60000041820 */
[----:B------:R-:W0:Y:S05]  /*db70*/  LDSM.16.MT88.4 R60, [R0+UR6+0x12080] ;  /* 0x01208006003c783b */ /* 0x000e2a0008004200 */
[----:B---3--:R-:W-:Y:S01]  /*db80*/  HMMA.16816.F32.BF16 R120, R120, R6, R8 ;  /* 0x000000067878723c */ /* 0x008fe20000041808 */
[----:B------:R-:W0:Y:S04]  /*db90*/  LDL.LU.64 R10, [R1+0xe08] ;  /* 0x000e0800010a7983 */ /* 0x000e280000300a00 */
[----:B------:R-:W0:Y:S03]  /*dba0*/  LDL.LU.64 R8, [R1+0xe00] ;  /* 0x000e000001087983 */ /* 0x000e260000300a00 */
[-C--:B------:R-:W-:Y:S01]  /*dbb0*/  HMMA.16816.F32.BF16 R20, R76, R4.reuse, R44 ;  /* 0x000000044c14723c */ /* 0x080fe2000004182c */
[----:B------:R-:W-:Y:S07]  /*dbc0*/  LDSM.16.MT88.4 R76, [R124+UR6+0x12080] ;  /* 0x012080067c4c783b */ /* 0x000fee0008004200 */
[----:B--2---:R-:W-:Y:S01]  /*dbd0*/  HMMA.16816.F32.BF16 R44, R72, R4, R36 ;  /* 0x00000004482c723c */ /* 0x004fe20000041824 */
[----:B------:R-:W-:Y:S02]  /*dbe0*/  LDSM.16.MT88.4 R72, [R124+UR6+0x12000] ;  /* 0x012000067c48783b */ /* 0x000fe40008004200 */
[----:B------:R-:W-:-:S02]  /*dbf0*/  IMAD.MOV.U32 R3, RZ, RZ, R121 ;  /* 0x000000ffff037224 */ /* 0x000fc400078e0079 */
[----:B------:R2:W-:Y:S03]  /*dc00*/  STL [R1+0x20], R120 ;  /* 0x0000207801007387 */ /* 0x0005e60000100800 */
[-C--:B------:R-:W-:Y:S01]  /*dc10*/  HMMA.16816.F32.BF16 R16, R84, R4.reuse, R16 ;  /* 0x000000045410723c */ /* 0x080fe20000041810 */
[----:B------:R-:W-:Y:S04]  /*dc20*/  LDSM.16.MT88.4 R84, [R124+UR6+0x12180] ;  /* 0x012180067c54783b */ /* 0x000fe80008004200 */
[----:B--2---:R-:W2:Y:S03]  /*dc30*/  LDL.LU R120, [R1] ;  /* 0x0000000001787983 */ /* 0x004ea60000300800 */
[-C--:B------:R-:W-:Y:S01]  /*dc40*/  HMMA.16816.F32.BF16 R48, R80, R4.reuse, R48 ;  /* 0x000000045030723c */ /* 0x080fe20000041830 */
[----:B------:R-:W2:Y:S04]  /*dc50*/  LDL.LU R121, [R1+0x4] ;  /* 0x0000040001797983 */ /* 0x000ea80000300800 */
[----:B------:R-:W-:Y:S03]  /*dc60*/  LDSM.16.MT88.4 R80, [R124+UR6+0x12100] ;  /* 0x012100067c50783b */ /* 0x000fe60008004200 */
[-C--:B------:R-:W-:Y:S01]  /*dc70*/  HMMA.16816.F32.BF16 R12, R12, R4.reuse, R92 ;  /* 0x000000040c0c723c */ /* 0x080fe2000004185c */
[----:B------:R-:W-:Y:S07]  /*dc80*/  LDSM.16.MT88.4 R92, [R125+UR6+0x12080] ;  /* 0x012080067d5c783b */ /* 0x000fee0008004200 */
[-C--:B------:R-:W-:Y:S01]  /*dc90*/  HMMA.16816.F32.BF16 R40, R40, R4.reuse, R96 ;  /* 0x000000042828723c */ /* 0x080fe20000041860 */
[----:B------:R-:W-:Y:S07]  /*dca0*/  LDSM.16.MT88.4 R96, [R125+UR6+0x12100] ;  /* 0x012100067d60783b */ /* 0x000fee0008004200 */
[-C--:B------:R-:W-:Y:S01]  /*dcb0*/  HMMA.16816.F32.BF16 R56, R56, R4.reuse, R100 ;  /* 0x000000043838723c */ /* 0x080fe20000041864 */
[----:B------:R-:W-:Y:S07]  /*dcc0*/  LDSM.16.MT88.4 R100, [R125+UR6+0x12180] ;  /* 0x012180067d64783b */ /* 0x000fee0008004200 */
[-C--:B-1----:R-:W-:Y:S01]  /*dcd0*/  HMMA.16816.F32.BF16 R28, R68, R4.reuse, R108 ;  /* 0x00000004441c723c */ /* 0x082fe2000004186c */
[----:B------:R-:W-:Y:S04]  /*dce0*/  LDSM.16.MT88.4 R68, [R0+UR6+0x12180] ;  /* 0x012180060044783b */ /* 0x000fe80008004200 */
[----:B------:R-:W-:Y:S03]  /*dcf0*/  LDSM.16.MT88.4 R108, [R2+UR6+0x12080] ;  /* 0x01208006026c783b */ /* 0x000fe60008004200 */
[----:B----4-:R-:W-:Y:S01]  /*dd00*/  HMMA.16816.F32.BF16 R36, R64, R4, R112 ;  /* 0x000000044024723c */ /* 0x010fe20000041870 */
[----:B------:R-:W-:Y:S01]  /*dd10*/  MOV R5, R122 ;  /* 0x0000007a00057202 */ /* 0x000fe20000000f00 */
[----:B------:R-:W-:Y:S01]  /*dd20*/  IMAD.MOV.U32 R4, RZ, RZ, R123 ;  /* 0x000000ffff047224 */ /* 0x000fe200078e007b */
[----:B------:R-:W2:Y:S04]  /*dd30*/  LDL.LU R122, [R1+0x8] ;  /* 0x00000800017a7983 */ /* 0x000ea80000300800 */
[----:B------:R-:W2:Y:S04]  /*dd40*/  LDL.LU R123, [R1+0xc] ;  /* 0x00000c00017b7983 */ /* 0x000ea80000300800 */
[----:B------:R-:W2:Y:S04]  /*dd50*/  LDSM.16.MT88.4 R64, [R0+UR6+0x12100] ;  /* 0x012100060040783b */ /* 0x000ea80008004200 */
[----:B------:R-:W1:Y:S01]  /*dd60*/  LDSM.16.MT88.4 R112, [R2+UR6+0x12100] ;  /* 0x012100060270783b */ /* 0x000e620008004200 */
[----:B0-----:R-:W-:-:S15]  /*dd70*/  HMMA.16816.F32.BF16 R8, R60, R6, R8 ;  /* 0x000000063c08723c */ /* 0x001fde0000041808 */
[----:B------:R-:W-:-:S04]  /*dd80*/  NOP ;  /* 0x0000000000007918 */ /* 0x000fc80000000000 */
[----:B------:R-:W-:Y:S01]  /*dd90*/  MOV R61, R10 ;  /* 0x0000000a003d7202 */ /* 0x000fe20000000f00 */
[----:B------:R-:W-:Y:S02]  /*dda0*/  IMAD.MOV.U32 R60, RZ, RZ, R11 ;  /* 0x000000ffff3c7224 */ /* 0x000fe400078e000b */
[----:B------:R-:W-:Y:S01]  /*ddb0*/  IMAD.MOV.U32 R63, RZ, RZ, R8 ;  /* 0x000000ffff3f7224 */ /* 0x000fe200078e0008 */
[----:B------:R-:W3:Y:S01]  /*ddc0*/  LDL.LU.64 R10, [R1+0xdf8] ;  /* 0x000df800010a7983 */ /* 0x000ee20000300a00 */
[----:B------:R-:W-:-:S03]  /*ddd0*/  IMAD.MOV.U32 R62, RZ, RZ, R9 ;  /* 0x000000ffff3e7224 */ /* 0x000fc600078e0009 */
        /* <DEDUP_REMOVED lines=9> */
[----:B0-----:R-:W-:Y:S01]  /*de70*/  MOV R122, R61 ;  /* 0x0000003d007a7202 */ /* 0x001fe20000000f00 */
[----:B------:R-:W-:Y:S01]  /*de80*/  IMAD.MOV.U32 R123, RZ, RZ, R60 ;  /* 0x000000ffff7b7224 */ /* 0x000fe200078e003c */
[----:B------:R-:W-:Y:S01]  /*de90*/  HMMA.16816.F32.BF16 R16, R72, R6, R16 ;  /* 0x000000064810723c */ /* 0x000fe20000041810 */
[----:B------:R-:W-:Y:S04]  /*dea0*/  LDSM.16.MT88.4 R64, [R2+UR6+0x14100] ;  /* 0x014100060240783b */ /* 0x000fe80008004200 */
[----:B------:R0:W-:Y:S01]  /*deb0*/  STL.64 [R1+0xde0], R122 ;  /* 0x000de07a01007387 */ /* 0x0001e20000100a00 */
[----:B--2---:R-:W-:-:S02]  /*dec0*/  IMAD.MOV.U32 R120, RZ, RZ, R63 ;  /* 0x000000ffff787224 */ /* 0x004fc400078e003f */
[-C--:B------:R-:W-:Y:S01]  /*ded0*/  HMMA.16816.F32.BF16 R76, R76, R6.reuse, R48 ;  /* 0x000000064c4c723c */ /* 0x080fe20000041830 */
[----:B------:R-:W-:Y:S01]  /*dee0*/  IMAD.MOV.U32 R121, RZ, RZ, R62 ;  /* 0x000000ffff797224 */ /* 0x000fe200078e003e */
[----:B------:R-:W-:Y:S04]  /*def0*/  LDSM.16.MT88.4 R48, [R0+UR6+0x14000] ;  /* 0x014000060030783b */ /* 0x000fe80008004200 */
[----:B------:R2:W-:Y:S01]  /*df00*/  STL.64 [R1+0xdd8], R120 ;  /* 0x000dd87801007387 */ /* 0x0005e20000100a00 */
[----:B0-----:R-:W-:Y:S01]  /*df10*/  IMAD.MOV.U32 R122, RZ, RZ, R5 ;  /* 0x000000ffff7a7224 */ /* 0x001fe200078e0005 */
[----:B------:R-:W-:Y:S01]  /*df20*/  MOV R123, R4 ;  /* 0x00000004007b7202 */ /* 0x000fe20000000f00 */
[----:B------:R-:W-:Y:S01]  /*df30*/  HMMA.16816.F32.BF16 R24, R80, R6, R24 ;  /* 0x000000065018723c */ /* 0x000fe20000041818 */
[----:B------:R-:W-:Y:S04]  /*df40*/  LDSM.16.MT88.4 R60, [R2+UR6+0x14180] ;  /* 0x01418006023c783b */ /* 0x000fe80008004200 */
[----:B------:R-:W-:Y:S04]  /*df50*/  LDSM.16.MT88.4 R80, [R125+UR6+0x14100] ;  /* 0x014100067d50783b */ /* 0x000fe80008004200 */
[----:B--2---:R-:W2:Y:S01]  /*df60*/  LDL.LU R120, [R1+0x20] ;  /* 0x0000200001787983 */ /* 0x004ea20000300800 */
[----:B------:R-:W-:-:S03]  /*df70*/  IMAD.MOV.U32 R121, RZ, RZ, R3 ;  /* 0x000000ffff797224 */ /* 0x000fc600078e0003 */
[----:B------:R-:W3:Y:S01]  /*df80*/  LDL.LU R3, [R1+0xde8] ;  /* 0x000de80001037983 */ /* 0x000ee20000300800 */
[-C--:B------:R-:W-:Y:S03]  /*df90*/  HMMA.16816.F32.BF16 R8, R84, R6.reuse, R20 ;  /* 0x000000065408723c */ /* 0x080fe60000041814 */
[----:B------:R-:W-:Y:S04]  /*dfa0*/  LDSM.16.MT88.4 R20, [R124+UR6+0x14000] ;  /* 0x014000067c14783b */ /* 0x000fe80008004200 */
[----:B------:R-:W-:Y:S01]  /*dfb0*/  LDSM.16.MT88.4 R84, [R124+UR6+0x14180] ;  /* 0x014180067c54783b */ /* 0x000fe20008004200 */
[-C--:B------:R-:W-:Y:S03]  /*dfc0*/  HMMA.16816.F32.BF16 R88, R88, R6.reuse, R52 ;  /* 0x000000065858723c */ /* 0x080fe60000041834 */
[----:B------:R-:W-:Y:S04]  /*dfd0*/  LDSM.16.MT88.4 R52, [R124+UR6+0x14100] ;  /* 0x014100067c34783b */ /* 0x000fe80008004200 */
[----:B------:R-:W-:Y:S01]  /*dfe0*/  LDSM.16.MT88.4 R72, [R125+UR6+0x14180] ;  /* 0x014180067d48783b */ /* 0x000fe20008004200 */
[-C--:B------:R-:W-:Y:S03]  /*dff0*/  HMMA.16816.F32.BF16 R12, R92, R6.reuse, R12 ;  /* 0x000000065c0c723c */ /* 0x080fe6000004180c */
[----:B------:R-:W-:Y:S05]  /*e000*/  LDSM.16.MT88.4 R92, [R124+UR6+0x14080] ;  /* 0x014080067c5c783b */ /* 0x000fea0008004200 */
        /* <DEDUP_REMOVED lines=8> */
[-C--:B-1----:R-:W-:Y:S01]  /*e090*/  HMMA.16816.F32.BF16 R112, R112, R6.reuse, R36 ;  /* 0x000000067070723c */ /* 0x082fe20000041824 */
        /* <DEDUP_REMOVED lines=31> */
[----:B-1----:R-:W-:Y:S01]  /*e290*/  MOV R50, R97 ;  /* 0x0000006100327202 */ /* 0x002fe20000000f00 */
[----:B------:R-:W-:Y:S01]  /*e2a0*/  IMAD.MOV.U32 R51, RZ, RZ, R96 ;  /* 0x000000ffff337224 */ /* 0x000fe200078e0060 */
[----:B------:R-:W-:Y:S01]  /*e2b0*/  HMMA.16816.F32.BF16 R32, R32, R4, R44 ;  /* 0x000000042020723c */ /* 0x000fe2000004182c */
[----:B------:R-:W-:Y:S04]  /*e2c0*/  LDSM.16.MT88.4 R104, [R2+UR6+0x16000] ;  /* 0x016000060268783b */ /* 0x000fe80008004200 */
[----:B------:R1:W-:Y:S01]  /*e2d0*/  STL.64 [R1+0xdc0], R50 ;  /* 0x000dc03201007387 */ /* 0x0003e20000100a00 */
[----:B--2---:R-:W-:-:S02]  /*e2e0*/  IMAD.MOV.U32 R48, RZ, RZ, R99 ;  /* 0x000000ffff307224 */ /* 0x004fc400078e0063 */
[----:B------:R-:W-:Y:S01]  /*e2f0*/  IMAD.MOV.U32 R49, RZ, RZ, R98 ;  /* 0x000000ffff317224 */ /* 0x000fe200078e0062 */
[-C--:B------:R-:W-:Y:S01]  /*e300*/  HMMA.16816.F32.BF16 R44, R60, R4.reuse, R116 ;  /* 0x000000043c2c723c */ /* 0x080fe20000041874 */
[----:B------:R-:W2:Y:S04]  /*e310*/  LDSM.16.MT88.4 R60, [R0+UR6+0x16080] ;  /* 0x01608006003c783b */ /* 0x000ea80008004200 */
[----:B------:R3:W-:Y:S01]  /*e320*/  STL.64 [R1+0xdb8], R48 ;  /* 0x000db83001007387 */ /* 0x0007e20000100a00 */
[----:B-1----:R-:W-:Y:S02]  /*e330*/  IMAD.MOV.U32 R51, RZ, RZ, R3 ;  /* 0x000000ffff337224 */ /* 0x002fe400078e0003 */
[----:B------:R-:W-:Y:S01]  /*e340*/  HMMA.16816.F32.BF16 R56, R56, R4, R12 ;  /* 0x000000043838723c */ /* 0x000fe2000004180c */
[----:B------:R-:W-:Y:S04]  /*e350*/  LDSM.16.MT88.4 R116, [R2+UR6+0x16180] ;  /* 0x016180060274783b */ /* 0x000fe80008004200 */
[----:B------:R-:W-:Y:S04]  /*e360*/  LDSM.16.MT88.4 R96, [R125+UR6+0x16100] ;  /* 0x016100067d60783b */ /* 0x000fe80008004200 */
[----:B---3--:R-:W0:Y:S04]  /*e370*/  LDL.LU R48, [R1+0x20] ;  /* 0x0000200001307983 */ /* 0x008e280000300800 */
[----:B------:R-:W0:Y:S04]  /*e380*/  LDL.LU R49, [R1+0x24] ;  /* 0x0000240001317983 */ /* 0x000e280000300800 */
[----:B------:R-:W0:Y:S02]  /*e390*/  LDL.LU R50, [R1+0x28] ;  /* 0x0000280001327983 */ /* 0x000e240000300800 */
[----:B0-----:R-:W-:Y:S02]  /*e3a0*/  HMMA.16816.F32.BF16 R120, R120, R6, R48 ;  /* 0x000000067878723c */ /* 0x001fe40000041830 */
[----:B------:R-:W2:Y:S04]  /*e3b0*/  LDL.LU.64 R50, [R1+0xdc0] ;  /* 0x000dc00001327983 */ /* 0x000ea80000300a00 */
[----:B------:R-:W2:Y:S02]  /*e3c0*/  LDL.LU.64 R48, [R1+0xdb8] ;  /* 0x000db80001307983 */ /* 0x000ea40000300a00 */
[-C--:B------:R-:W-:Y:S02]  /*e3d0*/  HMMA.16816.F32.BF16 R12, R64, R4.reuse, R112 ;  /* 0x00000004400c723c */ /* 0x080fe40000041870 */
[----:B------:R0:W-:Y:S04]  /*e3e0*/  LDSM.16.MT88.4 R112, [R2+UR6+0x16100] ;  /* 0x016100060270783b */ /* 0x0001e80008004200 */
[----:B------:R-:W1:Y:S02]  /*e3f0*/  LDSM.16.MT88.4 R64, [R0+UR6+0x16100] ;  /* 0x016100060040783b */ /* 0x000e640008004200 */
[----:B------:R-:W-:Y:S03]  /*e400*/  HMMA.16816.F32.BF16 R20, R20, R4, R16 ;  /* 0x000000041414723c */ /* 0x000fe60000041810 */
[----:B0-----:R-:W-:-:S02]  /*e410*/  IMAD.MOV.U32 R2, RZ, RZ, R120 ;  /* 0x000000ffff027224 */ /* 0x001fc400078e0078 */
[----:B------:R-:W1:Y:S03]  /*e420*/  LDL.LU R120, [R1] ;  /* 0x0000000001787983 */ /* 0x000e660000300800 */
[----:B------:R-:W-:Y:S01]  /*e430*/  HMMA.16816.F32.BF16 R52, R52, R4, R24 ;  /* 0x000000043434723c */ /* 0x000fe20000041818 */
[----:B------:R-:W-:-:S07]  /*e440*/  IMAD.MOV.U32 R3, RZ, RZ, R123 ;  /* 0x000000ffff037224 */ /* 0x000fce00078e007b */
[-C--:B------:R-:W-:Y:S01]  /*e450*/  HMMA.16816.F32.BF16 R16, R92, R4.reuse, R76 ;  /* 0x000000045c10723c */ /* 0x080fe2000004184c */
[----:B------:R-:W-:Y:S04]  /*e460*/  LDSM.16.MT88.4 R76, [R124+UR6+0x16080] ;  /* 0x016080067c4c783b */ /* 0x000fe80008004200 */
[----:B------:R-:W-:Y:S03]  /*e470*/  LDSM.16.MT88.4 R92, [R125+UR6+0x16080] ;  /* 0x016080067d5c783b */ /* 0x000fe60008004200 */
        /* <DEDUP_REMOVED lines=9> */
[----:B------:R-:W-:Y:S01]  /*e510*/  HMMA.16816.F32.BF16 R28, R68, R4, R28 ;  /* 0x00000004441c723c */ /* 0x000fe2000004181c */
[----:B------:R-:W-:Y:S01]  /*e520*/  MOV R5, R121 ;  /* 0x0000007900057202 */ /* 0x000fe20000000f00 */
[----:B------:R-:W-:Y:S01]  /*e530*/  IMAD.MOV.U32 R4, RZ, RZ, R122 ;  /* 0x000000ffff047224 */ /* 0x000fe200078e007a */
[----:B------:R-:W1:Y:S04]  /*e540*/  LDL.LU R121, [R1+0x4] ;  /* 0x0000040001797983 */ /* 0x000e680000300800 */
[----:B------:R-:W1:Y:S04]  /*e550*/  LDL.LU R122, [R1+0x8] ;  /* 0x00000800017a7983 */ /* 0x000e680000300800 */
[----:B------:R-:W1:Y:S04]  /*e560*/  LDL.LU R123, [R1+0xc] ;  /* 0x00000c00017b7983 */ /* 0x000e680000300800 */
[----:B------:R-:W0:Y:S01]  /*e570*/  LDSM.16.MT88.4 R68, [R0+UR6+0x16180] ;  /* 0x016180060044783b */ /* 0x000e220008004200 */
[----:B--2---:R-:W-:-:S15]  /*e580*/  HMMA.16816.F32.BF16 R48, R60, R6, R48 ;  /* 0x000000063c30723c */ /* 0x004fde0000041830 */
[----:B------:R-:W-:-:S04]  /*e590*/  NOP ;  /* 0x0000000000007918 */ /* 0x000fc80000000000 */
[----:B------:R-:W-:Y:S01]  /*e5a0*/  IMAD.MOV.U32 R61, RZ, RZ, R50 ;  /* 0x000000ffff3d7224 */ /* 0x000fe200078e0032 */
[----:B------:R-:W-:Y:S01]  /*e5b0*/  MOV R62, R49 ;  /* 0x00000031003e7202 */ /* 0x000fe20000000f00 */
[----:B------:R-:W-:Y:S02]  /*e5c0*/  IMAD.MOV.U32 R60, RZ, RZ, R51 ;  /* 0x000000ffff3c7224 */ /* 0x000fe400078e0033 */
[----:B------:R-:W-:Y:S01]  /*e5d0*/  IMAD.MOV.U32 R63, RZ, RZ, R48 ;  /* 0x000000ffff3f7224 */ /* 0x000fe200078e0030 */
[----:B------:R-:W0:Y:S04]  /*e5e0*/  LDL.LU.64 R50, [R1+0xdb0] ;  /* 0x000db00001327983 */ /* 0x000e280000300a00 */
        /* <DEDUP_REMOVED lines=8> */
[----:B0-----:R-:W-:-:S02]  /*e670*/  IMAD.MOV.U32 R122, RZ, RZ, R61 ;  /* 0x000000ffff7a7224 */ /* 0x001fc400078e003d */
[----:B------:R-:W-:-:S05]  /*e680*/  IMAD.MOV.U32 R123, RZ, RZ, R60 ;  /* 0x000000ffff7b7224 */ /* 0x000fca00078e003c */
[----:B------:R-:W-:Y:S01]  /*e690*/  STL.64 [R1+0xd98], R122 ;  /* 0x000d987a01007387 */ /* 0x000fe20000100a00 */
[----:B-1----:R-:W-:Y:S01]  /*e6a0*/  IMAD.MOV.U32 R120, RZ, RZ, R63 ;  /* 0x000000ffff787224 */ /* 0x002fe200078e003f */
[----:B------:R-:W-:-:S05]  /*e6b0*/  MOV R121, R62 ;  /* 0x0000003e00797202 */ /* 0x000fca0000000f00 */
[----:B------:R0:W-:Y:S02]  /*e6c0*/  STL.64 [R1+0xd90], R120 ;  /* 0x000d907801007387 */ /* 0x0001e40000100a00 */
[----:B0-----:R-:W-:Y:S02]  /*e6d0*/  IMAD.MOV.U32 R120, RZ, RZ, R2 ;  /* 0x000000ffff787224 */ /* 0x001fe400078e0002 */
[----:B------:R-:W2:Y:S01]  /*e6e0*/  LDL.LU R2, [R1+0xda0] ;  /* 0x000da00001027983 */ /* 0x000ea20000300800 */
[----:B------:R-:W-:Y:S01]  /*e6f0*/  MOV R121, R5 ;  /* 0x0000000500797202 */ /* 0x000fe20000000f00 */
[----:B------:R-:W-:Y:S01]  /*e700*/  IMAD.MOV.U32 R122, RZ, RZ, R4 ;  /* 0x000000ffff7a7224 */ /* 0x000fe200078e0004 */
[-C--:B------:R-:W-:Y:S08]  /*e710*/  HMMA.16816.F32.BF16 R20, R72, R6.reuse, R20 ;  /* 0x000000064814723c */ /* 0x080ff00000041814 */
[-C--:B------:R-:W-:Y:S08]  /*e720*/  HMMA.16816.F32.BF16 R16, R76, R6.reuse, R16 ;  /* 0x000000064c10723c */ /* 0x080ff00000041810 */
[-C--:B------:R-:W-:Y:S08]  /*e730*/  HMMA.16816.F32.BF16 R80, R80, R6.reuse, R52 ;  /* 0x000000065050723c */ /* 0x080ff00000041834 */
[-C--:B------:R-:W-:Y:S08]  /*e740*/  HMMA.16816.F32.BF16 R8, R84, R6.reuse, R8 ;  /* 0x000000065408723c */ /* 0x080ff00000041808 */
[-C--:B------:R-:W-:Y:S08]  /*e750*/  HMMA.16816.F32.BF16 R36, R88, R6.reuse, R36 ;  /* 0x000000065824723c */ /* 0x080ff00000041824 */
[-C--:B------:R-:W-:Y:S08]  /*e760*/  HMMA.16816.F32.BF16 R92, R92, R6.reuse, R56 ;  /* 0x000000065c5c723c */ /* 0x080ff00000041838 */
[-C--:B------:R-:W-:Y:S08]  /*e770*/  HMMA.16816.F32.BF16 R96, R96, R6.reuse, R40 ;  /* 0x000000066060723c */ /* 0x080ff00000041828 */
[-C--:B------:R-:W-:Y:S01]  /*e780*/  HMMA.16816.F32.BF16 R100, R100, R6.reuse, R24 ;  /* 0x000000066464723c */ /* 0x080fe20000041818 */
[----:B------:R-:W-:Y:S07]  /*e790*/  LDSM.16.MT88.4 R24, [R0+UR6+0x18000] ;  /* 0x018000060018783b */ /* 0x000fee0008004200 */
[-C--:B------:R-:W-:Y:S08]  /*e7a0*/  HMMA.16816.F32.BF16 R104, R104, R6.reuse, R32 ;  /* 0x000000066868723c */ /* 0x080ff00000041820 */
[-C--:B------:R-:W-:Y:S08]  /*e7b0*/  HMMA.16816.F32.BF16 R48, R108, R6.reuse, R28 ;  /* 0x000000066c30723c */ /* 0x080ff0000004181c */
[-C--:B------:R-:W-:Y:S08]  /*e7c0*/  HMMA.16816.F32.BF16 R112, R112, R6.reuse, R12 ;  /* 0x000000067070723c */ /* 0x080ff0000004180c */
[----:B------:R-:W-:Y:S01]  /*e7d0*/  HMMA.16816.F32.BF16 R116, R116, R6, R44 ;  /* 0x000000067474723c */ /* 0x000fe2000004182c */
[----:B------:R-:W-:Y:S01]  /*e7e0*/  IMAD.MOV.U32 R123, RZ, RZ, R3 ;  /* 0x000000ffff7b7224 */ /* 0x000fe200078e0003 */
        /* <DEDUP_REMOVED lines=39> */
[----:B0-----:R-:W-:-:S02]  /*ea60*/  IMAD.MOV.U32 R26, RZ, RZ, R85 ;  /* 0x000000ffff1a7224 */ /* 0x001fc400078e0055 */
[----:B------:R-:W-:Y:S01]  /*ea70*/  IMAD.MOV.U32 R27, RZ, RZ, R84 ;  /* 0x000000ffff1b7224 */ /* 0x000fe200078e0054 */
[----:B------:R-:W-:Y:S01]  /*ea80*/  LOP3.LUT R2, R0, 0x60, RZ, 0x3c, !PT ;  /* 0x0000006000027812 */ /* 0x000fe200078e3cff */
[----:B------:R-:W-:Y:S01]  /*ea90*/  HMMA.16816.F32.BF16 R56, R56, R4, R8 ;  /* 0x000000043838723c */ /* 0x000fe20000041808 */
[----:B------:R-:W-:Y:S01]  /*eaa0*/  LDSM.16.MT88.4 R88, [R125+UR6+0x1a000] ;  /* 0x01a000067d58783b */ /* 0x000fe20008004200 */
[----:B-1----:R-:W-:Y:S01]  /*eab0*/  MOV R24, R87 ;  /* 0x0000005700187202 */ /* 0x002fe20000000f00 */
[----:B------:R-:W-:Y:S02]  /*eac0*/  IMAD.MOV.U32 R25, RZ, RZ, R86 ;  /* 0x000000ffff197224 */ /* 0x000fe400078e0056 */
[----:B------:R-:W-:Y:S04]  /*ead0*/  STL.64 [R1+0xd78], R26 ;  /* 0x000d781a01007387 */ /* 0x000fe80000100a00 */
[----:B------:R0:W-:Y:S04]  /*eae0*/  STL.64 [R1+0xd70], R24 ;  /* 0x000d701801007387 */ /* 0x0001e80000100a00 */
[----:B------:R-:W1:Y:S04]  /*eaf0*/  LDSM.16.MT88.4 R60, [R2+UR6+0x18180] ;  /* 0x01818006023c783b */ /* 0x000e680008004200 */
[----:B------:R-:W2:Y:S04]  /*eb00*/  LDSM.16.MT88.4 R72, [R2+UR6+0x18000] ;  /* 0x018000060248783b */ /* 0x000ea80008004200 */
[----:B0-----:R-:W3:Y:S04]  /*eb10*/  LDL.LU R24, [R1+0x20] ;  /* 0x0000200001187983 */ /* 0x001ee80000300800 */
[----:B------:R-:W3:Y:S04]  /*eb20*/  LDL.LU R25, [R1+0x24] ;  /* 0x0000240001197983 */ /* 0x000ee80000300800 */
[----:B------:R-:W3:Y:S01]  /*eb30*/  LDL.LU R26, [R1+0x28] ;  /* 0x00002800011a7983 */ /* 0x000ee20000300800 */
[----:B------:R-:W-:-:S03]  /*eb40*/  MOV R27, R3 ;  /* 0x00000003001b7202 */ /* 0x000fc60000000f00 */
[----:B------:R-:W0:Y:S04]  /*eb50*/  LDSM.16.MT88.4 R68, [R2+UR6+0x18080] ;  /* 0x018080060244783b */ /* 0x000e280008004200 */
[----:B------:R-:W4:Y:S01]  /*eb60*/  LDSM.16.MT88.4 R64, [R2+UR6+0x18100] ;  /* 0x018100060240783b */ /* 0x000f220008004200 */
[-C--:B------:R-:W-:Y:S03]  /*eb70*/  HMMA.16816.F32.BF16 R52, R52, R4.reuse, R20 ;  /* 0x000000043434723c */ /* 0x080fe60000041814 */
[----:B------:R-:W-:Y:S04]  /*eb80*/  LDSM.16.MT88.4 R84, [R124+UR6+0x1a180] ;  /* 0x01a180067c54783b */ /* 0x000fe80008004200 */
[----:B------:R-:W-:Y:S01]  /*eb90*/  LDSM.16.MT88.4 R108, [R2+UR6+0x1a080] ;  /* 0x01a08006026c783b */ /* 0x000fe20008004200 */
[----:B-1----:R-:W-:Y:S03]  /*eba0*/  HMMA.16816.F32.BF16 R8, R60, R4, R116 ;  /* 0x000000043c08723c */ /* 0x002fe60000041874 */
[----:B------:R-:W1:Y:S04]  /*ebb0*/  LDSM.16.MT88.4 R60, [R0+UR6+0x1a080] ;  /* 0x01a08006003c783b */ /* 0x000e680008004200 */
[----:B------:R-:W-:Y:S01]  /*ebc0*/  LDSM.16.MT88.4 R116, [R2+UR6+0x1a180] ;  /* 0x01a180060274783b */ /* 0x000fe20008004200 */
[----:B---3--:R-:W-:Y:S03]  /*ebd0*/  HMMA.16816.F32.BF16 R120, R120, R6, R24 ;  /* 0x000000067878723c */ /* 0x008fe60000041818 */
[----:B------:R-:W1:Y:S04]  /*ebe0*/  LDL.LU.64 R26, [R1+0xd78] ;  /* 0x000d7800011a7983 */ /* 0x000e680000300a00 */
[----:B------:R-:W1:Y:S01]  /*ebf0*/  LDL.LU.64 R24, [R1+0xd70] ;  /* 0x000d700001187983 */ /* 0x000e620000300a00 */
[-C--:B------:R-:W-:Y:S08]  /*ec00*/  HMMA.16816.F32.BF16 R12, R12, R4.reuse, R16 ;  /* 0x000000040c0c723c */ /* 0x080ff00000041810 */
[----:B------:R-:W-:Y:S03]  /*ec10*/  HMMA.16816.F32.BF16 R44, R44, R4, R36 ;  /* 0x000000042c2c723c */ /* 0x000fe60000041824 */
[----:B------:R3:W-:Y:S01]  /*ec20*/  STL [R1+0x20], R120 ;  /* 0x0000207801007387 */ /* 0x0007e20000100800 */
[----:B------:R-:W-:-:S04]  /*ec30*/  IMAD.MOV.U32 R3, RZ, RZ, R121 ;  /* 0x000000ffff037224 */ /* 0x000fc800078e0079 */
[-C--:B------:R-:W-:Y:S01]  /*ec40*/  HMMA.16816.F32.BF16 R40, R40, R4.reuse, R80 ;  /* 0x000000042828723c */ /* 0x080fe20000041850 */
[----:B------:R-:W-:Y:S04]  /*ec50*/  LDSM.16.MT88.4 R80, [R124+UR6+0x1a100] ;  /* 0x01a100067c50783b */ /* 0x000fe80008004200 */
[----:B---3--:R-:W3:Y:S03]  /*ec60*/  LDL.LU R120, [R1] ;  /* 0x0000000001787983 */ /* 0x008ee60000300800 */
[-C--:B------:R-:W-:Y:S01]  /*ec70*/  HMMA.16816.F32.BF16 R28, R28, R4.reuse, R92 ;  /* 0x000000041c1c723c */ /* 0x080fe2000004185c */
[----:B------:R-:W3:Y:S04]  /*ec80*/  LDL.LU R121, [R1+0x4] ;  /* 0x0000040001797983 */ /* 0x000ee80000300800 */
[----:B------:R-:W-:Y:S03]  /*ec90*/  LDSM.16.MT88.4 R92, [R125+UR6+0x1a080] ;  /* 0x01a080067d5c783b */ /* 0x000fe60008004200 */
[-C--:B------:R-:W-:Y:S01]  /*eca0*/  HMMA.16816.F32.BF16 R36, R76, R4.reuse, R96 ;  /* 0x000000044c24723c */ /* 0x080fe20000041860 */
[----:B------:R-:W-:Y:S04]  /*ecb0*/  LDSM.16.MT88.4 R76, [R124+UR6+0x1a080] ;  /* 0x01a080067c4c783b */ /* 0x000fe80008004200 */
[----:B------:R-:W-:Y:S03]  /*ecc0*/  LDSM.16.MT88.4 R96, [R125+UR6+0x1a100] ;  /* 0x01a100067d60783b */ /* 0x000fe60008004200 */
[-C--:B------:R-:W-:Y:S01]  /*ecd0*/  HMMA.16816.F32.BF16 R32, R32, R4.reuse, R100 ;  /* 0x000000042020723c */ /* 0x080fe20000041864 */
[----:B------:R-:W-:Y:S07]  /*ece0*/  LDSM.16.MT88.4 R100, [R125+UR6+0x1a180] ;  /* 0x01a180067d64783b */ /* 0x000fee0008004200 */
[-C--:B--2---:R-:W-:Y:S01]  /*ecf0*/  HMMA.16816.F32.BF16 R16, R72, R4.reuse, R104 ;  /* 0x000000044810723c */ /* 0x084fe20000041868 */
[----:B------:R-:W-:Y:S04]  /*ed00*/  LDSM.16.MT88.4 R72, [R124+UR6+0x1a000] ;  /* 0x01a000067c48783b */ /* 0x000fe80008004200 */
[----:B------:R-:W-:Y:S03]  /*ed10*/  LDSM.16.MT88.4 R104, [R2+UR6+0x1a000] ;  /* 0x01a000060268783b */ /* 0x000fe60008004200 */
[-C--:B0-----:R-:W-:Y:S01]  /*ed20*/  HMMA.16816.F32.BF16 R48, R68, R4.reuse, R48 ;  /* 0x000000044430723c */ /* 0x081fe20000041830 */
[----:B------:R-:W-:Y:S07]  /*ed30*/  LDSM.16.MT88.4 R68, [R0+UR6+0x1a180] ;  /* 0x01a180060044783b */ /* 0x000fee0008004200 */
[----:B----4-:R-:W-:Y:S01]  /*ed40*/  HMMA.16816.F32.BF16 R20, R64, R4, R112 ;  /* 0x000000044014723c */ /* 0x010fe20000041870 */
[----:B------:R-:W-:Y:S01]  /*ed50*/  IMAD.MOV.U32 R5, RZ, RZ, R122 ;  /* 0x000000ffff057224 */ /* 0x000fe200078e007a */
[----:B------:R-:W3:Y:S01]  /*ed60*/  LDSM.16.MT88.4 R64, [R0+UR6+0x1a100] ;  /* 0x01a100060040783b */ /* 0x000ee20008004200 */
[----:B------:R-:W-:-:S03]  /*ed70*/  IMAD.MOV.U32 R4, RZ, RZ, R123 ;  /* 0x000000ffff047224 */ /* 0x000fc600078e007b */
[----:B------:R-:W3:Y:S04]  /*ed80*/  LDL.LU R122, [R1+0x8] ;  /* 0x00000800017a7983 */ /* 0x000ee80000300800 */
[----:B------:R-:W3:Y:S04]  /*ed90*/  LDL.LU R123, [R1+0xc] ;  /* 0x00000c00017b7983 */ /* 0x000ee80000300800 */
[----:B------:R-:W0:Y:S01]  /*eda0*/  LDSM.16.MT88.4 R112, [R2+UR6+0x1a100] ;  /* 0x01a100060270783b */ /* 0x000e220008004200 */
[----:B-1----:R-:W-:-:S15]  /*edb0*/  HMMA.16816.F32.BF16 R24, R60, R6, R24 ;  /* 0x000000063c18723c */ /* 0x002fde0000041818 */
        /* <DEDUP_REMOVED lines=48> */
[-C--:B0-----:R-:W-:Y:S01]  /*f0c0*/  HMMA.16816.F32.BF16 R112, R112, R6.reuse, R20 ;  /* 0x000000067070723c */ /* 0x081fe20000041814 */
[----:B------:R-:W-:Y:S07]  /*f0d0*/  LDSM.16.MT88.4 R20, [R2+UR6+0x1c000] ;  /* 0x01c000060214783b */ /* 0x000fee0008004200 */
[----:B------:R-:W-:Y:S01]  /*f0e0*/  HMMA.16816.F32.BF16 R24, R116, R6, R8 ;  /* 0x000000067418723c */ /* 0x000fe20000041808 */
[----:B------:R-:W-:Y:S04]  /*f0f0*/  LDSM.16.MT88.4 R116, [R0+UR6+0x1c180] ;  /* 0x01c180060074783b */ /* 0x000fe80008004200 */
        /* <DEDUP_REMOVED lines=32> */
[----:B------:R-:W1:Y:S04]  /*f300*/  LDSM.16.MT88.4 R60, [R0+UR6+0x1e080] ;  /* 0x01e08006003c783b */ /* 0x000e680008004200 */
[----:B------:R-:W-:Y:S01]  /*f310*/  LDSM.16.MT88.4 R80, [R124+UR6+0x1e100] ;  /* 0x01e100067c50783b */ /* 0x000fe20008004200 */
[----:B--2---:R-:W-:Y:S01]  /*f320*/  MOV R12, R75 ;  /* 0x0000004b000c7202 */ /* 0x004fe20000000f00 */
[----:B------:R-:W-:Y:S02]  /*f330*/  IMAD.MOV.U32 R13, RZ, RZ, R74 ;  /* 0x000000ffff0d7224 */ /* 0x000fe400078e004a */
[----:B------:R-:W-:Y:S04]  /*f340*/  STL.64 [R1+0xd30], R14 ;  /* 0x000d300e01007387 */ /* 0x000fe80000100a00 */
[----:B------:R2:W-:Y:S01]  /*f350*/  STL.64 [R1+0xd28], R12 ;  /* 0x000d280c01007387 */ /* 0x0005e20000100a00 */
[----:B------:R-:W-:Y:S03]  /*f360*/  HMMA.16816.F32.BF16 R48, R48, R4, R40 ;  /* 0x000000043030723c */ /* 0x000fe60000041828 */
[----:B------:R-:W-:Y:S04]  /*f370*/  LDSM.16.MT88.4 R72, [R124+UR6+0x1e000] ;  /* 0x01e000067c48783b */ /* 0x000fe80008004200 */
[----:B--2---:R-:W0:Y:S04]  /*f380*/  LDL.LU R12, [R1+0x20] ;  /* 0x00002000010c7983 */ /* 0x004e280000300800 */
[----:B------:R-:W0:Y:S04]  /*f390*/  LDL.LU R13, [R1+0x24] ;  /* 0x00002400010d7983 */ /* 0x000e280000300800 */
[----:B------:R-:W0:Y:S01]  /*f3a0*/  LDL.LU R14, [R1+0x28] ;  /* 0x00002800010e7983 */ /* 0x000e220000300800 */
[----:B------:R-:W-:-:S07]  /*f3b0*/  MOV R15, R3 ;  /* 0x00000003000f7202 */ /* 0x000fce0000000f00 */
[----:B0-----:R-:W-:Y:S01]  /*f3c0*/  HMMA.16816.F32.BF16 R120, R120, R6, R12 ;  /* 0x000000067878723c */ /* 0x001fe2000004180c */
[----:B------:R-:W1:Y:S04]  /*f3d0*/  LDL.LU.64 R14, [R1+0xd30] ;  /* 0x000d3000010e7983 */ /* 0x000e680000300a00 */
[----:B------:R-:W1:Y:S03]  /*f3e0*/  LDL.LU.64 R12, [R1+0xd28] ;  /* 0x000d2800010c7983 */ /* 0x000e660000300a00 */
[-C--:B------:R-:W-:Y:S01]  /*f3f0*/  HMMA.16816.F32.BF16 R20, R20, R4.reuse, R104 ;  /* 0x000000041414723c */ /* 0x080fe20000041868 */
[----:B------:R-:W-:Y:S07]  /*f400*/  LDSM.16.MT88.4 R104, [R2+UR6+0x1e000] ;  /* 0x01e000060268783b */ /* 0x000fee0008004200 */
[----:B------:R-:W-:Y:S01]  /*f410*/  HMMA.16816.F32.BF16 R8, R8, R4, R108 ;  /* 0x000000040808723c */ /* 0x000fe2000004186c */
[----:B------:R-:W-:Y:S02]  /*f420*/  LDSM.16.MT88.4 R108, [R2+UR6+0x1e080] ;  /* 0x01e08006026c783b */ /* 0x000fe40008004200 */
[----:B------:R-:W-:-:S05]  /*f430*/  MOV R3, R123 ;  /* 0x0000007b00037202 */ /* 0x000fca0000000f00 */
[-C--:B------:R-:W-:Y:S01]  /*f440*/  HMMA.16816.F32.BF16 R40, R64, R4.reuse, R112 ;  /* 0x000000044028723c */ /* 0x080fe20000041870 */
[----:B------:R0:W-:Y:S04]  /*f450*/  LDSM.16.MT88.4 R112, [R2+UR6+0x1e100] ;  /* 0x01e100060270783b */ /* 0x0001e80008004200 */
[----:B------:R-:W2:Y:S03]  /*f460*/  LDSM.16.MT88.4 R64, [R0+UR6+0x1e100] ;  /* 0x01e100060040783b */ /* 0x000ea60008004200 */
[-C--:B------:R-:W-:Y:S01]  /*f470*/  HMMA.16816.F32.BF16 R44, R44, R4.reuse, R52 ;  /* 0x000000042c2c723c */ /* 0x080fe20000041834 */
[----:B0-----:R-:W-:Y:S02]  /*f480*/  IMAD.MOV.U32 R2, RZ, RZ, R120 ;  /* 0x000000ffff027224 */ /* 0x001fe400078e0078 */
[----:B------:R-:W2:Y:S05]  /*f490*/  LDL.LU R120, [R1] ;  /* 0x0000000001787983 */ /* 0x000eaa0000300800 */
        /* <DEDUP_REMOVED lines=10> */
[----:B------:R-:W-:Y:S01]  /*f540*/  HMMA.16816.F32.BF16 R52, R68, R4, R100 ;  /* 0x000000044434723c */ /* 0x000fe20000041864 */
[----:B------:R-:W-:Y:S01]  /*f550*/  IMAD.MOV.U32 R5, RZ, RZ, R121 ;  /* 0x000000ffff057224 */ /* 0x000fe200078e0079 */
[----:B------:R-:W0:Y:S01]  /*f560*/  LDSM.16.MT88.4 R68, [R0+UR6+0x1e180] ;  /* 0x01e180060044783b */ /* 0x000e220008004200 */
[----:B------:R-:W-:-:S03]  /*f570*/  IMAD.MOV.U32 R4, RZ, RZ, R122 ;  /* 0x000000ffff047224 */ /* 0x000fc600078e007a */
[----:B------:R-:W2:Y:S04]  /*f580*/  LDL.LU R121, [R1+0x4] ;  /* 0x0000040001797983 */ /* 0x000ea80000300800 */
[----:B------:R-:W2:Y:S04]  /*f590*/  LDL.LU R122, [R1+0x8] ;  /* 0x00000800017a7983 */ /* 0x000ea80000300800 */
[----:B------:R-:W2:Y:S04]  /*f5a0*/  LDL.LU R123, [R1+0xc] ;  /* 0x00000c00017b7983 */ /* 0x000ea80000300800 */
[----:B------:R-:W3:Y:S01]  /*f5b0*/  LDSM.16.MT88.4 R100, [R125+UR6+0x1e180] ;  /* 0x01e180067d64783b */ /* 0x000ee20008004200 */
[----:B-1----:R-:W-:-:S15]  /*f5c0*/  HMMA.16816.F32.BF16 R12, R60, R6, R12 ;  /* 0x000000063c0c723c */ /* 0x002fde000004180c */
[----:B------:R-:W-:-:S04]  /*f5d0*/  NOP ;  /* 0x0000000000007918 */ /* 0x000fc80000000000 */
[----:B------:R-:W-:Y:S01]  /*f5e0*/  IMAD.MOV.U32 R61, RZ, RZ, R14 ;  /* 0x000000ffff3d7224 */ /* 0x000fe200078e000e */
[----:B------:R-:W-:Y:S01]  /*f5f0*/  MOV R60, R15 ;  /* 0x0000000f003c7202 */ /* 0x000fe20000000f00 */
[----:B------:R-:W-:Y:S01]  /*f600*/  IMAD.MOV.U32 R63, RZ, RZ, R12 ;  /* 0x000000ffff3f7224 */ /* 0x000fe200078e000c */
[----:B------:R-:W0:Y:S01]  /*f610*/  LDL.LU.64 R14, [R1+0xd20] ;  /* 0x000d2000010e7983 */ /* 0x000e220000300a00 */
[----:B------:R-:W-:-:S03]  /*f620*/  IMAD.MOV.U32 R62, RZ, RZ, R13 ;  /* 0x000000ffff3e7224 */ /* 0x000fc600078e000d */
[----:B------:R-:W0:Y:S01]  /*f630*/  LDL.LU.64 R12, [R1+0xd18] ;  /* 0x000d1800010c7983 */ /* 0x000e220000300a00 */
[-C--:B--2---:R-:W-:Y:S08]  /*f640*/  HMMA.16816.F32.BF16 R64, R64, R6.reuse, R120 ;  /* 0x000000064040723c */ /* 0x084ff00000041878 */
        /* <DEDUP_REMOVED lines=14> */
[----:B------:R-:W-:Y:S01]  /*f730*/  IMAD.MOV.U32 R121, RZ, RZ, R5 ;  /* 0x000000ffff797224 */ /* 0x000fe200078e0005 */
[----:B------:R-:W-:Y:S01]  /*f740*/  HMMA.16816.F32.BF16 R44, R72, R6, R44 ;  /* 0x00000006482c723c */ /* 0x000fe2000004182c */
[----:B------:R-:W-:-:S07]  /*f750*/  IMAD.MOV.U32 R122, RZ, RZ, R4 ;  /* 0x000000ffff7a7224 */ /* 0x000fce00078e0004 */
[-C--:B------:R-:W-:Y:S01]  /*f760*/  HMMA.16816.F32.BF16 R76, R76, R6.reuse, R56 ;  /* 0x000000064c4c723c */ /* 0x080fe20000041838 */
[----:B------:R-:W-:Y:S07]  /*f770*/  LDSM.16.MT88.4 R56, [R0+UR6+0x20000] ;  /* 0x020000060038783b */ /* 0x000fee0008004200 */
[-C--:B------:R-:W-:Y:S08]  /*f780*/  HMMA.16816.F32.BF16 R80, R80, R6.reuse, R48 ;  /* 0x000000065050723c */ /* 0x080ff00000041830 */
[-C--:B------:R-:W-:Y:S08]  /*f790*/  HMMA.16816.F32.BF16 R28, R84, R6.reuse, R28 ;  /* 0x00000006541c723c */ /* 0x080ff0000004181c */
[-C--:B------:R-:W-:Y:S08]  /*f7a0*/  HMMA.16816.F32.BF16 R12, R88, R6.reuse, R36 ;  /* 0x00000006580c723c */ /* 0x080ff00000041824 */
[-C--:B------:R-:W-:Y:S08]  /*f7b0*/  HMMA.16816.F32.BF16 R92, R92, R6.reuse, R32 ;  /* 0x000000065c5c723c */ /* 0x080ff00000041820 */
[-C--:B------:R-:W-:Y:S08]  /*f7c0*/  HMMA.16816.F32.BF16 R16, R96, R6.reuse, R16 ;  /* 0x000000066010723c */ /* 0x080ff00000041810 */
[-C--:B---3--:R-:W-:Y:S08]  /*f7d0*/  HMMA.16816.F32.BF16 R100, R100, R6.reuse, R52 ;  /* 0x000000066464723c */ /* 0x088ff00000041834 */
        /* <DEDUP_REMOVED lines=46> */
[----:B------:R-:W-:Y:S01]  /*fac0*/  LOP3.LUT R2, R0, 0x60, RZ, 0x3c, !PT ;  /* 0x0000006000027812 */ /* 0x000fe200078e3cff */
[----:B------:R-:W-:Y:S01]  /*fad0*/  HMMA.16816.F32.BF16 R48, R48, R4, R44 ;  /* 0x000000043030723c */ /* 0x000fe2000004182c */
[----:B------:R-:W-:Y:S01]  /*fae0*/  LDSM.16.MT88.4 R96, [R125+UR6+0x22100] ;  /* 0x022100067d60783b */ /* 0x000fe20008004200 */
[----:B-1----:R-:W-:-:S02]  /*faf0*/  IMAD.MOV.U32 R56, RZ, RZ, R91 ;  /* 0x000000ffff387224 */ /* 0x002fc400078e005b */
[----:B------:R-:W-:Y:S01]  /*fb00*/  IMAD.MOV.U32 R57, RZ, RZ, R90 ;  /* 0x000000ffff397224 */ /* 0x000fe200078e005a */
[----:B------:R-:W-:Y:S04]  /*fb10*/  STL.64 [R1+0xce8], R58 ;  /* 0x000ce83a01007387 */ /* 0x000fe80000100a00 */
[----:B------:R0:W-:Y:S04]  /*fb20*/  STL.64 [R1+0xce0], R56 ;  /* 0x000ce03801007387 */ /* 0x0001e80000100a00 */
[----:B------:R-:W1:Y:S04]  /*fb30*/  LDSM.16.MT88.4 R68, [R2+UR6+0x20000] ;  /* 0x020000060244783b */ /* 0x000e680008004200 */
[----:B------:R-:W2:Y:S04]  /*fb40*/  LDSM.16.MT88.4 R60, [R2+UR6+0x20180] ;  /* 0x02018006023c783b */ /* 0x000ea80008004200 */
[----:B0-----:R-:W3:Y:S04]  /*fb50*/  LDL.LU R56, [R1+0x20] ;  /* 0x0000200001387983 */ /* 0x001ee80000300800 */
[----:B------:R-:W3:Y:S04]  /*fb60*/  LDL.LU R57, [R1+0x24] ;  /* 0x0000240001397983 */ /* 0x000ee80000300800 */
[----:B------:R-:W3:Y:S01]  /*fb70*/  LDL.LU R58, [R1+0x28] ;  /* 0x00002800013a7983 */ /* 0x000ee20000300800 */
[----:B------:R-:W-:-:S03]  /*fb80*/  IMAD.MOV.U32 R59, RZ, RZ, R3 ;  /* 0x000000ffff3b7224 */ /* 0x000fc600078e0003 */
[----:B------:R-:W0:Y:S04]  /*fb90*/  LDSM.16.MT88.4 R24, [R2+UR6+0x20080] ;  /* 0x020080060218783b */ /* 0x000e280008004200 */
[----:B------:R-:W4:Y:S01]  /*fba0*/  LDSM.16.MT88.4 R64, [R2+UR6+0x20100] ;  /* 0x020100060240783b */ /* 0x000f220008004200 */
[-C--:B------:R-:W-:Y:S03]  /*fbb0*/  HMMA.16816.F32.BF16 R36, R36, R4.reuse, R28 ;  /* 0x000000042424723c */ /* 0x080fe6000004181c */
[----:B------:R-:W-:Y:S04]  /*fbc0*/  LDSM.16.MT88.4 R88, [R125+UR6+0x22000] ;  /* 0x022000067d58783b */ /* 0x000fe80008004200 */
[----:B------:R-:W-:Y:S01]  /*fbd0*/  LDSM.16.MT88.4 R104, [R2+UR6+0x22000] ;  /* 0x022000060268783b */ /* 0x000fe20008004200 */
[-C--:B-1----:R-:W-:Y:S03]  /*fbe0*/  HMMA.16816.F32.BF16 R44, R68, R4.reuse, R20 ;  /* 0x00000004442c723c */ /* 0x082fe60000041814 */
[----:B------:R-:W-:Y:S05]  /*fbf0*/  LDSM.16.MT88.4 R68, [R0+UR6+0x22180] ;  /* 0x022180060044783b */ /* 0x000fea0008004200 */
[----:B--2---:R-:W-:Y:S01]  /*fc00*/  HMMA.16816.F32.BF16 R20, R60, R4, R116 ;  /* 0x000000043c14723c */ /* 0x004fe20000041874 */
[----:B------:R-:W1:Y:S04]  /*fc10*/  LDSM.16.MT88.4 R60, [R0+UR6+0x22080] ;  /* 0x02208006003c783b */ /* 0x000e680008004200 */
[----:B------:R-:W-:Y:S03]  /*fc20*/  LDSM.16.MT88.4 R116, [R2+UR6+0x22180] ;  /* 0x022180060274783b */ /* 0x000fe60008004200 */
[----:B---3--:R-:W-:Y:S01]  /*fc30*/  HMMA.16816.F32.BF16 R120, R120, R6, R56 ;  /* 0x000000067878723c */ /* 0x008fe20000041838 */
[----:B------:R-:W1:Y:S04]  /*fc40*/  LDL.LU.64 R58, [R1+0xce8] ;  /* 0x000ce800013a7983 */ /* 0x000e680000300a00 */
[----:B------:R-:W1:Y:S03]  /*fc50*/  LDL.LU.64 R56, [R1+0xce0] ;  /* 0x000ce00001387983 */ /* 0x000e660000300a00 */
[-C--:B------:R-:W-:Y:S01]  /*fc60*/  HMMA.16816.F32.BF16 R32, R32, R4.reuse, R76 ;  /* 0x000000042020723c */ /* 0x080fe2000004184c */
[----:B------:R-:W-:Y:S07]  /*fc70*/  LDSM.16.MT88.4 R76, [R124+UR6+0x22080] ;  /* 0x022080067c4c783b */ /* 0x000fee0008004200 */
[----:B------:R-:W-:Y:S01]  /*fc80*/  HMMA.16816.F32.BF16 R40, R40, R4, R80 ;  /* 0x000000042828723c */ /* 0x000fe20000041850 */
        /* <DEDUP_REMOVED lines=13> */
[-C--:B0-----:R-:W-:Y:S01]  /*fd60*/  HMMA.16816.F32.BF16 R24, R24, R4.reuse, R108 ;  /* 0x000000041818723c */ /* 0x081fe2000004186c */
[----:B------:R-:W-:Y:S07]  /*fd70*/  LDSM.16.MT88.4 R108, [R2+UR6+0x22080] ;  /* 0x02208006026c783b */ /* 0x000fee0008004200 */
[----:B----4-:R-:W-:Y:S01]  /*fd80*/  HMMA.16816.F32.BF16 R28, R64, R4, R112 ;  /* 0x00000004401c723c */ /* 0x010fe20000041870 */
[----:B------:R-:W-:Y:S01]  /*fd90*/  MOV R5, R122 ;  /* 0x0000007a00057202 */ /* 0x000fe20000000f00 */
[----:B------:R-:W-:Y:S01]  /*fda0*/  IMAD.MOV.U32 R4, RZ, RZ, R123 ;  /* 0x000000ffff047224 */ /* 0x000fe200078e007b */
[----:B------:R-:W2:Y:S04]  /*fdb0*/  LDL.LU R122, [R1+0x8] ;  /* 0x00000800017a7983 */ /* 0x000ea80000300800 */
[----:B------:R-:W2:Y:S04]  /*fdc0*/  LDL.LU R123, [R1+0xc] ;  /* 0x00000c00017b7983 */ /* 0x000ea80000300800 */
[----:B------:R-:W2:Y:S04]  /*fdd0*/  LDSM.16.MT88.4 R64, [R0+UR6+0x22100] ;  /* 0x022100060040783b */ /* 0x000ea80008004200 */
[----:B------:R-:W0:Y:S01]  /*fde0*/  LDSM.16.MT88.4 R112, [R2+UR6+0x22100] ;  /* 0x022100060270783b */ /* 0x000e220008004200 */
[----:B-1----:R-:W-:-:S15]  /*fdf0*/  HMMA.16816.F32.BF16 R56, R60, R6, R56 ;  /* 0x000000063c38723c */ /* 0x002fde0000041838 */
        /* <DEDUP_REMOVED lines=9> */
[----:B------:R-:W-:Y:S04]  /*fe90*/  LDSM.16.MT88.4 R56, [R124+UR6+0x24180] ;  /* 0x024180067c38783b */ /* 0x000fe80008004200 */
        /* <DEDUP_REMOVED lines=15> */
[----:B-1----:R-:W-:Y:S01]  /*ff90*/  IMAD.MOV.U32 R122, RZ, RZ, R5 ;  /* 0x000000ffff7a7224 */ /* 0x002fe200078e0005 */
        /* <DEDUP_REMOVED lines=65> */
[-C--:B------:R-:W-:Y:S01]  /*103b0*/  HMMA.16816.F32.BF16 R56, R56, R4.reuse, R36 ;  /* 0x000000043838723c */ /* 0x080fe20000041824 */
[----:B------:R-:W-:Y:S04]  /*103c0*/  LDSM.16.MT88.4 R116, [R2+UR6+0x26180] ;  /* 0x026180060274783b */ /* 0x000fe80008004200 */
[----:B------:R-:W-:Y:S04]  /*103d0*/  LDSM.16.MT88.4 R88, [R125+UR6+0x26000] ;  /* 0x026000067d58783b */ /* 0x000fe80008004200 */
[----:B---3--:R-:W0:Y:S04]  /*103e0*/  LDL.LU R40, [R1+0x20] ;  /* 0x0000200001287983 */ /* 0x008e280000300800 */
[----:B------:R-:W0:Y:S04]  /*103f0*/  LDL.LU R41, [R1+0x24] ;  /* 0x0000240001297983 */ /* 0x000e280000300800 */
[----:B------:R-:W0:Y:S01]  /*10400*/  LDL.LU R42, [R1+0x28] ;  /* 0x00002800012a7983 */ /* 0x000e220000300800 */
[----:B------:R-:W-:Y:S08]  /*10410*/  HMMA.16816.F32.BF16 R20, R20, R4, R12 ;  /* 0x000000041414723c */ /* 0x000ff0000004180c */
[----:B0-----:R-:W-:Y:S01]  /*10420*/  HMMA.16816.F32.BF16 R120, R120, R6, R40 ;  /* 0x000000067878723c */ /* 0x001fe20000041828 */
[----:B------:R-:W2:Y:S04]  /*10430*/  LDL.LU.64 R42, [R1+0xca0] ;  /* 0x000ca000012a7983 */ /* 0x000ea80000300a00 */
[----:B------:R-:W2:Y:S03]  /*10440*/  LDL.LU.64 R40, [R1+0xc98] ;  /* 0x000c980001287983 */ /* 0x000ea60000300a00 */
[-C--:B------:R-:W-:Y:S01]  /*10450*/  HMMA.16816.F32.BF16 R36, R72, R4.reuse, R104 ;  /* 0x000000044824723c */ /* 0x080fe20000041868 */
[----:B------:R-:W-:Y:S04]  /*10460*/  LDSM.16.MT88.4 R104, [R2+UR6+0x26000] ;  /* 0x026000060268783b */ /* 0x000fe80008004200 */
[----:B------:R-:W-:Y:S03]  /*10470*/  LDSM.16.MT88.4 R72, [R124+UR6+0x26000] ;  /* 0x026000067c48783b */ /* 0x000fe60008004200 */
[----:B------:R-:W-:Y:S01]  /*10480*/  HMMA.16816.F32.BF16 R12, R64, R4, R112 ;  /* 0x00000004400c723c */ /* 0x000fe20000041870 */
[----:B------:R0:W-:Y:S02]  /*10490*/  LDSM.16.MT88.4 R112, [R2+UR6+0x26100] ;  /* 0x026100060270783b */ /* 0x0001e40008004200 */
[----:B------:R-:W-:-:S02]  /*104a0*/  IMAD.MOV.U32 R3, RZ, RZ, R120 ;  /* 0x000000ffff037224 */ /* 0x000fc400078e0078 */
[----:B------:R-:W3:Y:S03]  /*104b0*/  LDL.LU R120, [R1] ;  /* 0x0000000001787983 */ /* 0x000ee60000300800 */
[-C--:B------:R-:W-:Y:S01]  /*104c0*/  HMMA.16816.F32.BF16 R8, R8, R4.reuse, R52 ;  /* 0x000000040808723c */ /* 0x080fe20000041834 */
[----:B0-----:R-:W-:Y:S01]  /*104d0*/  MOV R2, R121 ;  /* 0x0000007900027202 */ /* 0x001fe20000000f00 */
[----:B------:R-:W3:Y:S04]  /*104e0*/  LDSM.16.MT88.4 R64, [R0+UR6+0x26100] ;  /* 0x026100060040783b */ /* 0x000ee80008004200 */
[----:B------:R-:W3:Y:S02]  /*104f0*/  LDL.LU R121, [R1+0x4] ;  /* 0x0000040001797983 */ /* 0x000ee40000300800 */
[-C--:B------:R-:W-:Y:S02]  /*10500*/  HMMA.16816.F32.BF16 R48, R84, R4.reuse, R48 ;  /* 0x000000045430723c */ /* 0x080fe40000041830 */
[----:B------:R-:W-:Y:S06]  /*10510*/  LDSM.16.MT88.4 R84, [R124+UR6+0x26180] ;  /* 0x026180067c54783b */ /* 0x000fec0008004200 */
[-C--:B------:R-:W-:Y:S01]  /*10520*/  HMMA.16816.F32.BF16 R16, R16, R4.reuse, R80 ;  /* 0x000000041010723c */ /* 0x080fe20000041850 */
[----:B------:R-:W-:Y:S07]  /*10530*/  LDSM.16.MT88.4 R80, [R124+UR6+0x26100] ;  /* 0x026100067c50783b */ /* 0x000fee0008004200 */
        /* <DEDUP_REMOVED lines=9> */
[----:B------:R-:W3:Y:S04]  /*105d0*/  LDL.LU R122, [R1+0x8] ;  /* 0x00000800017a7983 */ /* 0x000ee80000300800 */
[----:B------:R-:W3:Y:S01]  /*105e0*/  LDL.LU R123, [R1+0xc] ;  /* 0x00000c00017b7983 */ /* 0x000ee20000300800 */
        /* <DEDUP_REMOVED lines=8> */
[----:B---3--:R-:W-:-:S15]  /*10670*/  HMMA.16816.F32.BF16 R120, R64, R6, R120 ;  /* 0x000000064078723c */ /* 0x008fde0000041878 */
[----:B------:R-:W-:-:S04]  /*10680*/  NOP ;  /* 0x0000000000007918 */ /* 0x000fc80000000000 */
[----:B------:R-:W-:Y:S01]  /*10690*/  IMAD.MOV.U32 R67, RZ, RZ, R120 ;  /* 0x000000ffff437224 */ /* 0x000fe200078e0078 */
[----:B------:R-:W-:Y:S01]  /*106a0*/  MOV R66, R121 ;  /* 0x0000007900427202 */ /* 0x000fe20000000f00 */
[----:B------:R-:W-:Y:S02]  /*106b0*/  IMAD.MOV.U32 R65, RZ, RZ, R122 ;  /* 0x000000ffff417224 */ /* 0x000fe400078e007a */
[----:B------:R-:W-:Y:S02]  /*106c0*/  IMAD.MOV.U32 R64, RZ, RZ, R123 ;  /* 0x000000ffff407224 */ /* 0x000fe400078e007b */
[----:B0-----:R-:W-:-:S15]  /*106d0*/  HMMA.16816.F32.BF16 R120, R68, R6, R40 ;  /* 0x000000064478723c */ /* 0x001fde0000041828 */
[----:B------:R-:W-:-:S04]  /*106e0*/  NOP ;  /* 0x0000000000007918 */ /* 0x000fc80000000000 */
[----:B------:R0:W-:Y:S04]  /*106f0*/  STL.64 [R1+0xc58], R122 ;  /* 0x000c587a01007387 */ /* 0x0001e80000100a00 */
[----:B------:R1:W-:Y:S01]  /*10700*/  STL.64 [R1+0xc50], R120 ;  /* 0x000c507801007387 */ /* 0x0003e20000100a00 */
[----:B0-----:R-:W-:Y:S02]  /*10710*/  IMAD.MOV.U32 R122, RZ, RZ, R65 ;  /* 0x000000ffff7a7224 */ /* 0x001fe400078e0041 */
[----:B------:R-:W-:Y:S02]  /*10720*/  IMAD.MOV.U32 R123, RZ, RZ, R64 ;  /* 0x000000ffff7b7224 */ /* 0x000fe400078e0040 */
[----:B-1----:R-:W-:Y:S01]  /*10730*/  IMAD.MOV.U32 R120, RZ, RZ, R67 ;  /* 0x000000ffff787224 */ /* 0x002fe200078e0043 */
[----:B------:R-:W-:-:S02]  /*10740*/  MOV R121, R66 ;  /* 0x0000004200797202 */ /* 0x000fc40000000f00 */
[----:B------:R0:W-:Y:S04]  /*10750*/  STL.64 [R1+0xc68], R122 ;  /* 0x000c687a01007387 */ /* 0x0001e80000100a00 */
[----:B------:R1:W-:Y:S01]  /*10760*/  STL.64 [R1+0xc60], R120 ;  /* 0x000c607801007387 */ /* 0x0003e20000100a00 */
[----:B0-----:R-:W-:Y:S02]  /*10770*/  IMAD.MOV.U32 R122, RZ, RZ, R61 ;  /* 0x000000ffff7a7224 */ /* 0x001fe400078e003d */
[----:B------:R-:W-:Y:S02]  /*10780*/  IMAD.MOV.U32 R123, RZ, RZ, R60 ;  /* 0x000000ffff7b7224 */ /* 0x000fe400078e003c */
[----:B-1----:R-:W-:Y:S01]  /*10790*/  IMAD.MOV.U32 R120, RZ, RZ, R63 ;  /* 0x000000ffff787224 */ /* 0x002fe200078e003f */
[----:B------:R-:W-:-:S02]  /*107a0*/  MOV R121, R62 ;  /* 0x0000003e00797202 */ /* 0x000fc40000000f00 */
[----:B------:R-:W-:Y:S04]  /*107b0*/  STL.64 [R1+0xc78], R122 ;  /* 0x000c787a01007387 */ /* 0x000fe80000100a00 */
[----:B------:R0:W-:Y:S02]  /*107c0*/  STL.64 [R1+0xc70], R120 ;  /* 0x000c707801007387 */ /* 0x0001e40000100a00 */
[----:B0-----:R-:W-:Y:S01]  /*107d0*/  IMAD.MOV.U32 R120, RZ, RZ, R3 ;  /* 0x000000ffff787224 */ /* 0x001fe200078e0003 */
[----:B------:R-:W-:Y:S01]  /*107e0*/  MOV R121, R2 ;  /* 0x0000000200797202 */ /* 0x000fe20000000f00 */
[----:B------:R-:W2:Y:S04]  /*107f0*/  LDL.LU R3, [R1+0xc84] ;  /* 0x000c840001037983 */ /* 0x000ea80000300800 */
[----:B------:R-:W3:Y:S01]  /*10800*/  LDL.LU R2, [R1+0xc80] ;  /* 0x000c800001027983 */ /* 0x000ee20000300800 */
[----:B------:R-:W-:Y:S01]  /*10810*/  IMAD.MOV.U32 R122, RZ, RZ, R5 ;  /* 0x000000ffff7a7224 */ /* 0x000fe200078e0005 */
[----:B------:R-:W-:Y:S01]  /*10820*/  HMMA.16816.F32.BF16 R48, R72, R6, R48 ;  /* 0x000000064830723c */ /* 0x000fe20000041830 */
[----:B------:R-:W-:-:S07]  /*10830*/  IMAD.MOV.U32 R123, RZ, RZ, R4 ;  /* 0x000000ffff7b7224 */ /* 0x000fce00078e0004 */
        /* <DEDUP_REMOVED lines=11> */
[----:B------:R-:W-:Y:S01]  /*108f0*/  HMMA.16816.F32.BF16 R32, R116, R6, R32 ;  /* 0x000000067420723c */ /* 0x000fe20000041820 */
[----:B------:R-:W-:Y:S04]  /*10900*/  LDSM.16.MT88.4 R4, [R0+UR6+0x28000] ;  /* 0x028000060004783b */ /* 0x000fe80008004200 */
[----:B------:R-:W-:Y:S01]  /*10910*/  LDSM.16.MT88.4 R116, [R0+UR6+0x28080] ;  /* 0x028080060074783b */ /* 0x000fe20008004200 */
[----:B------:R-:W-:-:S03]  /*10920*/  LOP3.LUT R43, R0, 0x60, RZ, 0x3c, !PT ;  /* 0x00000060002b7812 */ /* 0x000fc600078e3cff */
        /* <DEDUP_REMOVED lines=14> */
[-C--:B0-----:R-:W-:Y:S02]  /*10a10*/  HMMA.16816.F32.BF16 R4, R4, R60.reuse, R120 ;  /* 0x0000003c0404723c */ /* 0x081fe40000041878 */
[----:B------:R-:W3:Y:S04]  /*10a20*/  LDL.LU.64 R122, [R1+0xc78] ;  /* 0x000c7800017a7983 */ /* 0x000ee80000300a00 */
[----:B------:R-:W3:Y:S02]  /*10a30*/  LDL.LU.64 R120, [R1+0xc70] ;  /* 0x000c700001787983 */ /* 0x000ee40000300a00 */
[-C--:B---3--:R-:W-:Y:S02]  /*10a40*/  HMMA.16816.F32.BF16 R116, R116, R60.reuse, R120 ;  /* 0x0000003c7474723c */ /* 0x088fe40000041878 */
[----:B------:R-:W3:Y:S04]  /*10a50*/  LDL.LU.64 R122, [R1+0xc68] ;  /* 0x000c6800017a7983 */ /* 0x000ee80000300a00 */
[----:B------:R-:W3:Y:S02]  /*10a60*/  LDL.LU.64 R120, [R1+0xc60] ;  /* 0x000c600001787983 */ /* 0x000ee40000300a00 */
[-C--:B------:R-:W-:Y:S02]  /*10a70*/  HMMA.16816.F32.BF16 R56, R92, R60.reuse, R56 ;  /* 0x0000003c5c38723c */ /* 0x080fe40000041838 */
[----:B------:R-:W0:Y:S06]  /*10a80*/  LDSM.16.MT88.4 R92, [R0+UR6+0x2a000] ;  /* 0x02a00006005c783b */ /* 0x000e2c0008004200 */
[-C--:B------:R-:W-:Y:S01]  /*10a90*/  HMMA.16816.F32.BF16 R28, R76, R60.reuse, R28 ;  /* 0x0000003c4c1c723c */ /* 0x080fe2000004181c */
[----:B------:R-:W1:Y:S07]  /*10aa0*/  LDSM.16.MT88.4 R76, [R124+UR6+0x2a000] ;  /* 0x02a000067c4c783b */ /* 0x000e6e0008004200 */
[-C--:B------:R-:W-:Y:S01]  /*10ab0*/  HMMA.16816.F32.BF16 R24, R68, R60.reuse, R24 ;  /* 0x0000003c4418723c */ /* 0x080fe20000041818 */
[----:B------:R-:W4:Y:S07]  /*10ac0*/  LDSM.16.MT88.4 R68, [R124+UR6+0x2a100] ;  /* 0x02a100067c44783b */ /* 0x000f2e0008004200 */
[-C--:B------:R-:W-:Y:S01]  /*10ad0*/  HMMA.16816.F32.BF16 R32, R40, R60.reuse, R32 ;  /* 0x0000003c2820723c */ /* 0x080fe20000041820 */
[----:B------:R-:W0:Y:S07]  /*10ae0*/  LDSM.16.MT88.4 R40, [R125+UR6+0x2a000] ;  /* 0x02a000067d28783b */ /* 0x000e2e0008004200 */
[-C--:B---3--:R-:W-:Y:S01]  /*10af0*/  HMMA.16816.F32.BF16 R112, R112, R60.reuse, R120 ;  /* 0x0000003c7070723c */ /* 0x088fe20000041878 */
[----:B------:R-:W3:Y:S04]  /*10b00*/  LDL.LU.64 R122, [R1+0xc58] ;  /* 0x000c5800017a7983 */ /* 0x000ee80000300a00 */
[----:B------:R-:W3:Y:S03]  /*10b10*/  LDL.LU.64 R120, [R1+0xc50] ;  /* 0x000c500001787983 */ /* 0x000ee60000300a00 */
[-C--:B------:R-:W-:Y:S01]  /*10b20*/  HMMA.16816.F32.BF16 R36, R72, R60.reuse, R36 ;  /* 0x0000003c4824723c */ /* 0x080fe20000041824 */
[----:B------:R-:W0:Y:S07]  /*10b30*/  LDSM.16.MT88.4 R72, [R124+UR6+0x2a080] ;  /* 0x02a080067c48783b */ /* 0x000e2e0008004200 */
[-C--:B------:R-:W-:Y:S08]  /*10b40*/  HMMA.16816.F32.BF16 R48, R104, R60.reuse, R48 ;  /* 0x0000003c6830723c */ /* 0x080ff00000041830 */
        /* <DEDUP_REMOVED lines=9> */
[----:B------:R-:W2:Y:S07]  /*10be0*/  LDSM.16.MT88.4 R84, [R0+UR6+0x2a100] ;  /* 0x02a100060054783b */ /* 0x000eae0008004200 */
[-C--:B0-----:R-:W-:Y:S01]  /*10bf0*/  HMMA.16816.F32.BF16 R4, R92, R62.reuse, R4 ;  /* 0x0000003e5c04723c */ /* 0x081fe20000041804 */
[----:B------:R-:W0:Y:S07]  /*10c00*/  LDSM.16.MT88.4 R92, [R125+UR6+0x2a100] ;  /* 0x02a100067d5c783b */ /* 0x000e2e0008004200 */
[-C--:B-1----:R-:W-:Y:S08]  /*10c10*/  HMMA.16816.F32.BF16 R48, R76, R62.reuse, R48 ;  /* 0x0000003e4c30723c */ /* 0x082ff00000041830 */
[-C--:B----4-:R-:W-:Y:S01]  /*10c20*/  HMMA.16816.F32.BF16 R16, R68, R62.reuse, R16 ;  /* 0x0000003e4410723c */ /* 0x090fe20000041810 */
[----:B------:R-:W-:Y:S07]  /*10c30*/  LDSM.16.MT88.4 R68, [R0+UR6+0x2c000] ;  /* 0x02c000060044783b */ /* 0x000fee0008004200 */
[-C--:B------:R-:W-:Y:S01]  /*10c40*/  HMMA.16816.F32.BF16 R40, R40, R62.reuse, R20 ;  /* 0x0000003e2828723c */ /* 0x080fe20000041814 */
[----:B--2---:R-:W1:Y:S07]  /*10c50*/  LDSM.16.M88.4 R20, [R3+UR6+0x40280] ;  /* 0x040280060314783b */ /* 0x004e6e0008000200 */
[----:B------:R-:W-:Y:S08]  /*10c60*/  HMMA.16816.F32.BF16 R44, R72, R62, R44 ;  /* 0x0000003e482c723c */ /* 0x000ff0000004182c */
[----:B------:R-:W-:Y:S01]  /*10c70*/  HMMA.16816.F32.BF16 R12, R64, R60, R12 ;  /* 0x0000003c400c723c */ /* 0x000fe2000004180c */
[----:B------:R-:W2:Y:S07]  /*10c80*/  LDSM.16.MT88.4 R64, [R124+UR6+0x2a180] ;  /* 0x02a180067c40783b */ /* 0x000eae0008004200 */
[-C--:B------:R-:W-:Y:S01]  /*10c90*/  HMMA.16816.F32.BF16 R112, R84, R62.reuse, R112 ;  /* 0x0000003e5470723c */ /* 0x080fe20000041870 */
[----:B------:R-:W4:Y:S07]  /*10ca0*/  LDSM.16.MT88.4 R84, [R125+UR6+0x2a180] ;  /* 0x02a180067d54783b */ /* 0x000f2e0008004200 */
[-C--:B0-----:R-:W-:Y:S01]  /*10cb0*/  HMMA.16816.F32.BF16 R52, R92, R62.reuse, R52 ;  /* 0x0000003e5c34723c */ /* 0x081fe20000041834 */
[----:B------:R-:W0:Y:S07]  /*10cc0*/  LDSM.16.MT88.4 R92, [R124+UR6+0x2c100] ;  /* 0x02c100067c5c783b */ /* 0x000e2e0008004200 */
[----:B------:R-:W-:Y:S08]  /*10cd0*/  HMMA.16816.F32.BF16 R116, R88, R62, R116 ;  /* 0x0000003e5874723c */ /* 0x000ff00000041874 */
[----:B-1----:R-:W-:Y:S01]  /*10ce0*/  HMMA.16816.F32.BF16 R4, R68, R20, R4 ;  /* 0x000000144404723c */ /* 0x002fe20000041804 */
[----:B------:R-:W1:Y:S07]  /*10cf0*/  LDSM.16.MT88.4 R68, [R125+UR6+0x2c080] ;  /* 0x02c080067d44783b */ /* 0x000e6e0008004200 */
[-C--:B------:R-:W-:Y:S01]  /*10d00*/  HMMA.16816.F32.BF16 R8, R96, R62.reuse, R8 ;  /* 0x0000003e6008723c */ /* 0x080fe20000041808 */
[----:B------:R-:W-:Y:S07]  /*10d10*/  LDSM.16.MT88.4 R96, [R124+UR6+0x2c080] ;  /* 0x02c080067c60783b */ /* 0x000fee0008004200 */
[-C--:B--2---:R-:W-:Y:S01]  /*10d20*/  HMMA.16816.F32.BF16 R56, R64, R62.reuse, R56 ;  /* 0x0000003e4038723c */ /* 0x084fe20000041838 */
[----:B------:R-:W2:Y:S07]  /*10d30*/  LDSM.16.MT88.4 R64, [R0+UR6+0x2c080] ;  /* 0x02c080060040783b */ /* 0x000eae0008004200 */
[----:B----4-:R-:W-:Y:S01]  /*10d40*/  HMMA.16816.F32.BF16 R28, R84, R62, R28 ;  /* 0x0000003e541c723c */ /* 0x010fe2000004181c */
[----:B------:R-:W4:Y:S07]  /*10d50*/  LDSM.16.MT88.4 R84, [R0+UR6+0x2c100] ;  /* 0x02c100060054783b */ /* 0x000f2e0008004200 */
[-C--:B0-----:R-:W-:Y:S01]  /*10d60*/  HMMA.16816.F32.BF16 R16, R92, R20.reuse, R16 ;  /* 0x000000145c10723c */ /* 0x081fe20000041810 */
[----:B------:R-:W-:Y:S07]  /*10d70*/  LDSM.16.MT88.4 R92, [R0+UR6+0x2e000] ;  /* 0x02e00006005c783b */ /* 0x000fee0008004200 */
[-C--:B-1----:R-:W-:Y:S01]  /*10d80*/  HMMA.16816.F32.BF16 R8, R68, R20.reuse, R8 ;  /* 0x000000144408723c */ /* 0x082fe20000041808 */
[----:B------:R-:W-:Y:S07]  /*10d90*/  LDSM.16.MT88.4 R68, [R0+UR6+0x2e180] ;  /* 0x02e180060044783b */ /* 0x000fee0008004200 */
[-C--:B------:R-:W-:Y:S08]  /*10da0*/  HMMA.16816.F32.BF16 R48, R100, R20.reuse, R48 ;  /* 0x000000146430723c */ /* 0x080ff00000041830 */
[----:B--2---:R-:W-:Y:S08]  /*10db0*/  HMMA.16816.F32.BF16 R64, R64, R20, R116 ;  /* 0x000000144040723c */ /* 0x004ff00000041874 */
[----:B---3--:R-:W-:Y:S01]  /*10dc0*/  HMMA.16816.F32.BF16 R108, R108, R60, R120 ;  /* 0x0000003c6c6c723c */ /* 0x008fe20000041878 */
[----:B------:R-:W-:Y:S01]  /*10dd0*/  LOP3.LUT R123, R0, 0x60, RZ, 0x3c, !PT ;  /* 0x00000060007b7812 */ /* 0x000fe200078e3cff */
[----:B------:R-:W2:Y:S04]  /*10de0*/  LDL R122, [R1+0x7a8] ;  /* 0x0007a800017a7983 */ /* 0x000ea80000100800 */
[----:B------:R-:W0:Y:S04]  /*10df0*/  LDSM.16.MT88.4 R76, [R123+UR6+0x2a100] ;  /* 0x02a100067b4c783b */ /* 0x000e280008004200 */
[----:B------:R-:W1:Y:S04]  /*10e00*/  LDSM.16.MT88.4 R72, [R123+UR6+0x2a180] ;  /* 0x02a180067b48783b */ /* 0x000e680008004200 */
[----:B------:R-:W-:Y:S01]  /*10e10*/  LDSM.16.MT88.4 R88, [R123+UR6+0x2a080] ;  /* 0x02a080067b58783b */ /* 0x000fe20008004200 */
[----:B----4-:R-:W-:Y:S03]  /*10e20*/  HMMA.16816.F32.BF16 R84, R84, R20, R112 ;  /* 0x000000145454723c */ /* 0x010fe60000041870 */
[----:B------:R-:W-:Y:S04]  /*10e30*/  LDSM.16.MT88.4 R104, [R123+UR6+0x2c080] ;  /* 0x02c080067b68783b */ /* 0x000fe80008004200 */
[----:B------:R-:W-:Y:S01]  /*10e40*/  LDSM.16.MT88.4 R100, [R123+UR6+0x2c100] ;  /* 0x02c100067b64783b */ /* 0x000fe20008004200 */
[-C--:B------:R-:W-:Y:S03]  /*10e50*/  HMMA.16816.F32.BF16 R108, R80, R62.reuse, R108 ;  /* 0x0000003e506c723c */ /* 0x080fe6000004186c */
[----:B------:R-:W3:Y:S05]  /*10e60*/  LDSM.16.MT88.4 R80, [R123+UR6+0x2a000] ;  /* 0x02a000067b50783b */ /* 0x000eea0008004200 */
[-C--:B0-----:R-:W-:Y:S01]  /*10e70*/  HMMA.16816.F32.BF16 R12, R76, R62.reuse, R12 ;  /* 0x0000003e4c0c723c */ /* 0x081fe2000004180c */
[----:B------:R-:W0:Y:S07]  /*10e80*/  LDSM.16.MT88.4 R76, [R124+UR6+0x2c180] ;  /* 0x02c180067c4c783b */ /* 0x000e2e0008004200 */
[-C--:B-1----:R-:W-:Y:S01]  /*10e90*/  HMMA.16816.F32.BF16 R32, R72, R62.reuse, R32 ;  /* 0x0000003e4820723c */ /* 0x082fe20000041820 */
[----:B------:R-:W1:Y:S07]  /*10ea0*/  LDSM.16.MT88.4 R72, [R125+UR6+0x2c000] ;  /* 0x02c000067d48783b */ /* 0x000e6e0008004200 */
[-C--:B---3--:R-:W-:Y:S01]  /*10eb0*/  HMMA.16816.F32.BF16 R36, R80, R62.reuse, R36 ;  /* 0x0000003e5024723c */ /* 0x088fe20000041824 */
[----:B------:R-:W3:Y:S07]  /*10ec0*/  LDSM.16.MT88.4 R80, [R0+UR6+0x2c180] ;  /* 0x02c180060050783b */ /* 0x000eee0008004200 */
[----:B------:R-:W-:Y:S01]  /*10ed0*/  HMMA.16816.F32.BF16 R24, R88, R62, R24 ;  /* 0x0000003e5818723c */ /* 0x000fe20000041818 */
[----:B------:R-:W-:Y:S04]  /*10ee0*/  LDSM.16.MT88.4 R60, [R125+UR6+0x2c100] ;  /* 0x02c100067d3c783b */ /* 0x000fe80008004200 */
[----:B------:R-:W-:Y:S03]  /*10ef0*/  LDSM.16.MT88.4 R88, [R125+UR6+0x2c180] ;  /* 0x02c180067d58783b */ /* 0x000fe60008004200 */
[-C--:B0-----:R-:W-:Y:S01]  /*10f00*/  HMMA.16816.F32.BF16 R56, R76, R20.reuse, R56 ;  /* 0x000000144c38723c */ /* 0x081fe20000041838 */
[----:B------:R-:W0:Y:S07]  /*10f10*/  LDSM.16.MT88.4 R76, [R0+UR6+0x2e080] ;  /* 0x02e08006004c783b */ /* 0x000e2e0008004200 */
[-C--:B-1----:R-:W-:Y:S01]  /*10f20*/  HMMA.16816.F32.BF16 R40, R72, R20.reuse, R40 ;  /* 0x000000144828723c */ /* 0x082fe20000041828 */
[----:B------:R-:W1:Y:S07]  /*10f30*/  LDSM.16.MT88.4 R72, [R0+UR6+0x2e100] ;  /* 0x02e100060048783b */ /* 0x000e6e0008004200 */
[----:B---3--:R-:W-:Y:S01]  /*10f40*/  HMMA.16816.F32.BF16 R80, R80, R20, R108 ;  /* 0x000000145050723c */ /* 0x008fe2000004186c */
[----:B------:R-:W3:Y:S07]  /*10f50*/  LDSM.16.MT88.4 R108, [R123+UR6+0x2c000] ;  /* 0x02c000067b6c783b */ /* 0x000eee0008004200 */
[----:B------:R-:W-:Y:S01]  /*10f60*/  HMMA.16816.F32.BF16 R4, R92, R22, R4 ;  /* 0x000000165c04723c */ /* 0x000fe20000041804 */
[----:B------:R-:W-:Y:S07]  /*10f70*/  LDSM.16.MT88.4 R92, [R123+UR6+0x2e100] ;  /* 0x02e100067b5c783b */ /* 0x000fee0008004200 */
[----:B------:R-:W-:Y:S01]  /*10f80*/  HMMA.16816.F32.BF16 R44, R96, R20, R44 ;  /* 0x00000014602c723c */ /* 0x000fe2000004182c */
[----:B------:R-:W-:Y:S07]  /*10f90*/  LDSM.16.MT88.4 R96, [R123+UR6+0x2c180] ;  /* 0x02c180067b60783b */ /* 0x000fee0008004200 */
[-C--:B0-----:R-:W-:Y:S01]  /*10fa0*/  HMMA.16816.F32.BF16 R64, R76, R22.reuse, R64 ;  /* 0x000000164c40723c */ /* 0x081fe20000041840 */
[----:B------:R-:W0:Y:S07]  /*10fb0*/  LDSM.16.MT88.4 R76, [R125+UR6+0x2e080] ;  /* 0x02e080067d4c783b */ /* 0x000e2e0008004200 */
[----:B------:R-:W-:Y:S01]  /*10fc0*/  HMMA.16816.F32.BF16 R80, R68, R22, R80 ;  /* 0x000000164450723c */ /* 0x000fe20000041850 */
[----:B------:R-:W4:Y:S07]  /*10fd0*/  LDSM.16.MT88.4 R68, [R125+UR6+0x2e180] ;  /* 0x02e180067d44783b */ /* 0x000f2e0008004200 */
[----:B------:R-:W-:Y:S01]  /*10fe0*/  HMMA.16816.F32.BF16 R52, R60, R20, R52 ;  /* 0x000000143c34723c */ /* 0x000fe20000041834 */
[----:B------:R-:W0:Y:S07]  /*10ff0*/  LDSM.16.MT88.4 R60, [R124+UR6+0x2e000] ;  /* 0x02e000067c3c783b */ /* 0x000e2e0008004200 */
[----:B-1----:R-:W-:Y:S01]  /*11000*/  HMMA.16816.F32.BF16 R84, R72, R22, R84 ;  /* 0x000000164854723c */ /* 0x002fe20000041854 */
[----:B------:R-:W1:Y:S07]  /*11010*/  LDSM.16.MT88.4 R72, [R125+UR6+0x2e100] ;  /* 0x02e100067d48783b */ /* 0x000e6e0008004200 */
[-C--:B------:R-:W-:Y:S01]  /*11020*/  HMMA.16816.F32.BF16 R28, R88, R20.reuse, R28 ;  /* 0x00000014581c723c */ /* 0x080fe2000004181c */
[----:B------:R-:W-:Y:S07]  /*11030*/  LDSM.16.MT88.4 R88, [R125+UR6+0x2e000] ;  /* 0x02e000067d58783b */ /* 0x000fee0008004200 */
[-C--:B---3--:R-:W-:Y:S01]  /*11040*/  HMMA.16816.F32.BF16 R36, R108, R20.reuse, R36 ;  /* 0x000000146c24723c */ /* 0x088fe20000041824 */
[----:B------:R-:W3:Y:S07]  /*11050*/  LDSM.16.MT88.4 R108, [R124+UR6+0x2e080] ;  /* 0x02e080067c6c783b */ /* 0x000eee0008004200 */
[-C--:B------:R-:W-:Y:S01]  /*11060*/  HMMA.16816.F32.BF16 R24, R104, R20.reuse, R24 ;  /* 0x000000146818723c */ /* 0x080fe20000041818 */
[----:B------:R-:W1:Y:S07]  /*11070*/  LDSM.16.MT88.4 R104, [R124+UR6+0x2e100] ;  /* 0x02e100067c68783b */ /* 0x000e6e0008004200 */
[----:B------:R-:W-:Y:S01]  /*11080*/  HMMA.16816.F32.BF16 R12, R100, R20, R12 ;  /* 0x00000014640c723c */ /* 0x000fe2000004180c */
[----:B------:R-:W1:Y:S07]  /*11090*/  LDSM.16.MT88.4 R100, [R124+UR6+0x2e180] ;  /* 0x02e180067c64783b */ /* 0x000e6e0008004200 */
[-C--:B0-----:R-:W-:Y:S01]  /*110a0*/  HMMA.16816.F32.BF16 R8, R76, R22.reuse, R8 ;  /* 0x000000164c08723c */ /* 0x081fe20000041808 */
[----:B------:R-:W-:Y:S07]  /*110b0*/  LDSM.16.MT88.4 R76, [R124+UR6+0x30000] ;  /* 0x030000067c4c783b */ /* 0x000fee0008004200 */
[-C--:B----4-:R-:W-:Y:S01]  /*110c0*/  HMMA.16816.F32.BF16 R28, R68, R22.reuse, R28 ;  /* 0x00000016441c723c */ /* 0x090fe2000004181c */
[----:B------:R-:W-:Y:S07]  /*110d0*/  LDSM.16.MT88.4 R68, [R124+UR6+0x30080] ;  /* 0x030080067c44783b */ /* 0x000fee0008004200 */
[----:B------:R-:W-:Y:S01]  /*110e0*/  HMMA.16816.F32.BF16 R92, R92, R22, R12 ;  /* 0x000000165c5c723c */ /* 0x000fe2000004180c */
[----:B------:R-:W0:Y:S07]  /*110f0*/  LDSM.16.M88.4 R12, [R2+UR6+0x40300] ;  /* 0x04030006020c783b */ /* 0x000e2e0008000200 */
[----:B------:R-:W-:Y:S01]  /*11100*/  HMMA.16816.F32.BF16 R32, R96, R20, R32 ;  /* 0x000000146020723c */ /* 0x000fe20000041820 */
[----:B------:R-:W-:Y:S07]  /*11110*/  LDSM.16.MT88.4 R96, [R123+UR6+0x2e080] ;  /* 0x02e080067b60783b */ /* 0x000fee0008004200 */
[-C--:B------:R-:W-:Y:S01]  /*11120*/  HMMA.16816.F32.BF16 R60, R60, R22.reuse, R48 ;  /* 0x000000163c3c723c */ /* 0x080fe20000041830 */
[----:B------:R-:W4:Y:S07]  /*11130*/  LDSM.16.MT88.4 R48, [R123+UR6+0x2e000] ;  /* 0x02e000067b30783b */ /* 0x000f2e0008004200 */
[-C--:B-1----:R-:W-:Y:S01]  /*11140*/  HMMA.16816.F32.BF16 R52, R72, R22.reuse, R52 ;  /* 0x000000164834723c */ /* 0x082fe20000041834 */
[----:B------:R-:W1:Y:S07]  /*11150*/  LDSM.16.MT88.4 R72, [R123+UR6+0x2e180] ;  /* 0x02e180067b48783b */ /* 0x000e6e0008004200 */
[-C--:B---3--:R-:W-:Y:S01]  /*11160*/  HMMA.16816.F32.BF16 R44, R108, R22.reuse, R44 ;  /* 0x000000166c2c723c */ /* 0x088fe2000004182c */
[----:B------:R-:W-:Y:S07]  /*11170*/  LDSM.16.MT88.4 R108, [R125+UR6+0x32080] ;  /* 0x032080067d6c783b */ /* 0x000fee0008004200 */
[-C--:B------:R-:W-:Y:S01]  /*11180*/  HMMA.16816.F32.BF16 R16, R104, R22.reuse, R16 ;  /* 0x000000166810723c */ /* 0x080fe20000041810 */
[----:B------:R-:W3:Y:S07]  /*11190*/  LDSM.16.MT88.4 R104, [R0+UR6+0x30000] ;  /* 0x030000060068783b */ /* 0x000eee0008004200 */
[----:B------:R-:W-:Y:S01]  /*111a0*/  HMMA.16816.F32.BF16 R56, R100, R22, R56 ;  /* 0x000000166438723c */ /* 0x000fe20000041838 */
[----:B------:R-:W1:Y:S07]  /*111b0*/  LDSM.16.MT88.4 R100, [R0+UR6+0x30080] ;  /* 0x030080060064783b */ /* 0x000e6e0008004200 */
[-C--:B0-----:R-:W-:Y:S01]  /*111c0*/  HMMA.16816.F32.BF16 R60, R76, R12.reuse, R60 ;  /* 0x0000000c4c3c723c */ /* 0x081fe2000004183c */
[----:B------:R-:W0:Y:S07]  /*111d0*/  LDSM.16.MT88.4 R76, [R123+UR6+0x30000] ;  /* 0x030000067b4c783b */ /* 0x000e2e0008004200 */
[----:B------:R-:W-:Y:S01]  /*111e0*/  HMMA.16816.F32.BF16 R44, R68, R12, R44 ;  /* 0x0000000c442c723c */ /* 0x000fe2000004182c */
[----:B------:R-:W0:Y:S07]  /*111f0*/  LDSM.16.MT88.4 R68, [R123+UR6+0x30180] ;  /* 0x030180067b44783b */ /* 0x000e2e0008004200 */
[-C--:B------:R-:W-:Y:S01]  /*11200*/  HMMA.16816.F32.BF16 R40, R88, R22.reuse, R40 ;  /* 0x000000165828723c */ /* 0x080fe20000041828 */
[----:B------:R-:W-:Y:S07]  /*11210*/  LDSM.16.MT88.4 R88, [R0+UR6+0x30180] ;  /* 0x030180060058783b */ /* 0x000fee0008004200 */
[-C--:B----4-:R-:W-:Y:S01]  /*11220*/  HMMA.16816.F32.BF16 R36, R48, R22.reuse, R36 ;  /* 0x000000163024723c */ /* 0x090fe20000041824 */
[----:B------:R-:W-:Y:S07]  /*11230*/  LDSM.16.MT88.4 R48, [R124+UR6+0x30100] ;  /* 0x030100067c30783b */ /* 0x000fee0008004200 */
[-C--:B------:R-:W-:Y:S01]  /*11240*/  HMMA.16816.F32.BF16 R24, R96, R22.reuse, R24 ;  /* 0x000000166018723c */ /* 0x080fe20000041818 */
[----:B------:R-:W4:Y:S07]  /*11250*/  LDSM.16.MT88.4 R96, [R0+UR6+0x30100] ;  /* 0x030100060060783b */ /* 0x000f2e0008004200 */
[----:B-1----:R-:W-:Y:S01]  /*11260*/  HMMA.16816.F32.BF16 R32, R72, R22, R32 ;  /* 0x000000164820723c */ /* 0x002fe20000041820 */
[----:B------:R-:W1:Y:S04]  /*11270*/  LDSM.16.MT88.4 R72, [R123+UR6+0x30080] ;  /* 0x030080067b48783b */ /* 0x000e680008004200 */
[----:B------:R-:W-:Y:S03]  /*11280*/  LDSM.16.MT88.4 R20, [R124+UR6+0x30180] ;  /* 0x030180067c14783b */ /* 0x000fe60008004200 */
[-C--:B---3--:R-:W-:Y:S01]  /*11290*/  HMMA.16816.F32.BF16 R4, R104, R12.reuse, R4 ;  /* 0x0000000c6804723c */ /* 0x088fe20000041804 */
[----:B------:R-:W3:Y:S07]  /*112a0*/  LDSM.16.MT88.4 R104, [R125+UR6+0x30000] ;  /* 0x030000067d68783b */ /* 0x000eee0008004200 */
[-C--:B------:R-:W-:Y:S01]  /*112b0*/  HMMA.16816.F32.BF16 R64, R100, R12.reuse, R64 ;  /* 0x0000000c6440723c */ /* 0x080fe20000041840 */
[----:B------:R-:W1:Y:S07]  /*112c0*/  LDSM.16.MT88.4 R100, [R125+UR6+0x30080] ;  /* 0x030080067d64783b */ /* 0x000e6e0008004200 */
[-C--:B0-----:R-:W-:Y:S01]  /*112d0*/  HMMA.16816.F32.BF16 R36, R76, R12.reuse, R36 ;  /* 0x0000000c4c24723c */ /* 0x081fe20000041824 */
[----:B------:R-:W0:Y:S07]  /*112e0*/  LDSM.16.MT88.4 R76, [R124+UR6+0x32000] ;  /* 0x032000067c4c783b */ /* 0x000e2e0008004200 */
[-C--:B------:R-:W-:Y:S01]  /*112f0*/  HMMA.16816.F32.BF16 R32, R68, R12.reuse, R32 ;  /* 0x0000000c4420723c */ /* 0x080fe20000041820 */
[----:B------:R-:W0:Y:S07]  /*11300*/  LDSM.16.MT88.4 R68, [R125+UR6+0x32000] ;  /* 0x032000067d44783b */ /* 0x000e2e0008004200 */
[-C--:B----4-:R-:W-:Y:S01]  /*11310*/  HMMA.16816.F32.BF16 R84, R96, R12.reuse, R84 ;  /* 0x0000000c6054723c */ /* 0x090fe20000041854 */
[----:B------:R-:W4:Y:S07]  /*11320*/  LDSM.16.MT88.4 R96, [R125+UR6+0x30100] ;  /* 0x030100067d60783b */ /* 0x000f2e0008004200 */
[-C--:B------:R-:W-:Y:S01]  /*11330*/  HMMA.16816.F32.BF16 R80, R88, R12.reuse, R80 ;  /* 0x0000000c5850723c */ /* 0x080fe20000041850 */
[----:B------:R-:W0:Y:S07]  /*11340*/  LDSM.16.MT88.4 R88, [R125+UR6+0x30180] ;  /* 0x030180067d58783b */ /* 0x000e2e0008004200 */
[-C--:B------:R-:W-:Y:S01]  /*11350*/  HMMA.16816.F32.BF16 R16, R48, R12.reuse, R16 ;  /* 0x0000000c3010723c */ /* 0x080fe20000041810 */
[----:B------:R-:W2:Y:S07]  /*11360*/  LDSM.16.MT88.4 R48, [R123+UR6+0x30100] ;  /* 0x030100067b30783b */ /* 0x000eae0008004200 */
[-C--:B-1----:R-:W-:Y:S01]  /*11370*/  HMMA.16816.F32.BF16 R24, R72, R12.reuse, R24 ;  /* 0x0000000c4818723c */ /* 0x082fe20000041818 */
[----:B------:R-:W1:Y:S07]  /*11380*/  LDSM.16.MT88.4 R72, [R124+UR6+0x32180] ;  /* 0x032180067c48783b */ /* 0x000e6e0008004200 */
[-C--:B---3--:R-:W-:Y:S01]  /*11390*/  HMMA.16816.F32.BF16 R40, R104, R12.reuse, R40 ;  /* 0x0000000c6828723c */ /* 0x088fe20000041828 */
[----:B------:R-:W3:Y:S07]  /*113a0*/  LDSM.16.MT88.4 R104, [R0+UR6+0x32000] ;  /* 0x032000060068783b */ /* 0x000eee0008004200 */
[-C--:B------:R-:W-:Y:S01]  /*113b0*/  HMMA.16816.F32.BF16 R56, R20, R12.reuse, R56 ;  /* 0x0000000c1438723c */ /* 0x080fe20000041838 */
[----:B------:R-:W-:Y:S07]  /*113c0*/  LDSM.16.MT88.4 R20, [R124+UR6+0x32100] ;  /* 0x032100067c14783b */ /* 0x000fee0008004200 */
[----:B------:R-:W-:Y:S01]  /*113d0*/  HMMA.16816.F32.BF16 R8, R100, R12, R8 ;  /* 0x0000000c6408723c */ /* 0x000fe20000041808 */
[----:B------:R-:W1:Y:S07]  /*113e0*/  LDSM.16.MT88.4 R100, [R0+UR6+0x32080] ;  /* 0x032080060064783b */ /* 0x000e6e0008004200 */
[-C--:B0-----:R-:W-:Y:S01]  /*113f0*/  HMMA.16816.F32.BF16 R60, R76, R14.reuse, R60 ;  /* 0x0000000e4c3c723c */ /* 0x081fe2000004183c */
[----:B------:R-:W-:Y:S07]  /*11400*/  LDSM.16.MT88.4 R76, [R0+UR6+0x34000] ;  /* 0x03400006004c783b */ /* 0x000fee0008004200 */
[----:B------:R-:W-:Y:S01]  /*11410*/  HMMA.16816.F32.BF16 R68, R68, R14, R40 ;  /* 0x0000000e4444723c */ /* 0x000fe20000041828 */
[----:B------:R-:W-:Y:S07]  /*11420*/  LDSM.16.M88.4 R40, [R3+UR6+0x40300] ;  /* 0x040300060328783b */ /* 0x000fee0008000200 */
[-C--:B----4-:R-:W-:Y:S01]  /*11430*/  HMMA.16816.F32.BF16 R52, R96, R12.reuse, R52 ;  /* 0x0000000c6034723c */ /* 0x090fe20000041834 */
[----:B------:R-:W0:Y:S07]  /*11440*/  LDSM.16.MT88.4 R96, [R0+UR6+0x32100] ;  /* 0x032100060060783b */ /* 0x000e2e0008004200 */
[-C--:B------:R-:W-:Y:S01]  /*11450*/  HMMA.16816.F32.BF16 R28, R88, R12.reuse, R28 ;  /* 0x0000000c581c723c */ /* 0x080fe2000004181c */
[----:B------:R-:W4:Y:S07]  /*11460*/  LDSM.16.MT88.4 R88, [R0+UR6+0x32180] ;  /* 0x032180060058783b */ /* 0x000f2e0008004200 */
[----:B--2---:R-:W-:Y:S01]  /*11470*/  HMMA.16816.F32.BF16 R92, R48, R12, R92 ;  /* 0x0000000c305c723c */ /* 0x004fe2000004185c */
[----:B------:R-:W2:Y:S07]  /*11480*/  LDSM.16.MT88.4 R48, [R124+UR6+0x32080] ;  /* 0x032080067c30783b */ /* 0x000eae0008004200 */
[-C--:B-1----:R-:W-:Y:S01]  /*11490*/  HMMA.16816.F32.BF16 R56, R72, R14.reuse, R56 ;  /* 0x0000000e4838723c */ /* 0x082fe20000041838 */
[----:B------:R-:W1:Y:S07]  /*114a0*/  LDSM.16.MT88.4 R72, [R0+UR6+0x34080] ;  /* 0x034080060048783b */ /* 0x000e6e0008004200 */
[-C--:B---3--:R-:W-:Y:S01]  /*114b0*/  HMMA.16816.F32.BF16 R4, R104, R14.reuse, R4 ;  /* 0x0000000e6804723c */ /* 0x088fe20000041804 */
[----:B------:R-:W-:Y:S07]  /*114c0*/  LDSM.16.MT88.4 R104, [R123+UR6+0x32000] ;  /* 0x032000067b68783b */ /* 0x000fee0008004200 */
[-C--:B------:R-:W-:Y:S01]  /*114d0*/  HMMA.16816.F32.BF16 R64, R100, R14.reuse, R64 ;  /* 0x0000000e6440723c */ /* 0x080fe20000041840 */
[----:B------:R-:W-:Y:S07]  /*114e0*/  LDSM.16.MT88.4 R100, [R123+UR6+0x32080] ;  /* 0x032080067b64783b */ /* 0x000fee0008004200 */
[----:B0-----:R-:W-:Y:S01]  /*114f0*/  HMMA.16816.F32.BF16 R84, R96, R14, R84 ;  /* 0x0000000e6054723c */ /* 0x001fe20000041854 */
[----:B------:R-:W-:Y:S07]  /*11500*/  LDSM.16.MT88.4 R96, [R123+UR6+0x32100] ;  /* 0x032100067b60783b */ /* 0x000fee0008004200 */
[----:B------:R-:W-:Y:S01]  /*11510*/  HMMA.16816.F32.BF16 R4, R76, R40, R4 ;  /* 0x000000284c04723c */ /* 0x000fe20000041804 */
[----:B------:R-:W0:Y:S07]  /*11520*/  LDSM.16.MT88.4 R76, [R124+UR6+0x34180] ;  /* 0x034180067c4c783b */ /* 0x000e2e0008004200 */
[-C--:B----4-:R-:W-:Y:S01]  /*11530*/  HMMA.16816.F32.BF16 R80, R88, R14.reuse, R80 ;  /* 0x0000000e5850723c */ /* 0x090fe20000041850 */
[----:B------:R-:W-:Y:S07]  /*11540*/  LDSM.16.MT88.4 R88, [R123+UR6+0x32180] ;  /* 0x032180067b58783b */ /* 0x000fee0008004200 */
[-C--:B--2---:R-:W-:Y:S01]  /*11550*/  HMMA.16816.F32.BF16 R44, R48, R14.reuse, R44 ;  /* 0x0000000e302c723c */ /* 0x084fe2000004182c */
[----:B------:R-:W2:Y:S07]  /*11560*/  LDSM.16.MT88.4 R48, [R125+UR6+0x32100] ;  /* 0x032100067d30783b */ /* 0x000eae0008004200 */
[----:B------:R-:W-:Y:S01]  /*11570*/  HMMA.16816.F32.BF16 R16, R20, R14, R16 ;  /* 0x0000000e1410723c */ /* 0x000fe20000041810 */
[----:B------:R-:W3:Y:S07]  /*11580*/  LDSM.16.MT88.4 R20, [R125+UR6+0x32180] ;  /* 0x032180067d14783b */ /* 0x000eee0008004200 */
[----:B-1----:R-:W-:Y:S01]  /*11590*/  HMMA.16816.F32.BF16 R64, R72, R40, R64 ;  /* 0x000000284840723c */ /* 0x002fe20000041840 */
[----:B------:R-:W1:Y:S07]  /*115a0*/  LDSM.16.MT88.4 R72, [R125+UR6+0x34000] ;  /* 0x034000067d48783b */ /* 0x000e6e0008004200 */
[----:B------:R-:W-:Y:S01]  /*115b0*/  HMMA.16816.F32.BF16 R8, R108, R14, R8 ;  /* 0x0000000e6c08723c */ /* 0x000fe20000041808 */
[----:B------:R-:W-:Y:S07]  /*115c0*/  LDSM.16.MT88.4 R108, [R125+UR6+0x36180] ;  /* 0x036180067d6c783b */ /* 0x000fee0008004200 */
[----:B0-----:R-:W-:Y:S01]  /*115d0*/  HMMA.16816.F32.BF16 R56, R76, R40, R56 ;  /* 0x000000284c38723c */ /* 0x001fe20000041838 */
[----:B------:R-:W0:Y:S07]  /*115e0*/  LDSM.16.MT88.4 R76, [R0+UR6+0x36000] ;  /* 0x03600006004c783b */ /* 0x000e2e0008004200 */
[-C--:B------:R-:W-:Y:S01]  /*115f0*/  HMMA.16816.F32.BF16 R36, R104, R14.reuse, R36 ;  /* 0x0000000e6824723c */ /* 0x080fe20000041824 */
[----:B------:R-:W-:Y:S07]  /*11600*/  LDSM.16.MT88.4 R104, [R0+UR6+0x34180] ;  /* 0x034180060068783b */ /* 0x000fee0008004200 */
[-C--:B--2---:R-:W-:Y:S01]  /*11610*/  HMMA.16816.F32.BF16 R48, R48, R14.reuse, R52 ;  /* 0x0000000e3030723c */ /* 0x084fe20000041834 */
[----:B------:R-:W-:Y:S07]  /*11620*/  LDSM.16.MT88.4 R52, [R125+UR6+0x34080] ;  /* 0x034080067d34783b */ /* 0x000fee0008004200 */
[-C--:B---3--:R-:W-:Y:S01]  /*11630*/  HMMA.16816.F32.BF16 R28, R20, R14.reuse, R28 ;  /* 0x0000000e141c723c */ /* 0x088fe2000004181c */
[----:B------:R-:W2:Y:S07]  /*11640*/  LDSM.16.MT88.4 R20, [R0+UR6+0x34100] ;  /* 0x034100060014783b */ /* 0x000eae0008004200 */
[-C--:B------:R-:W-:Y:S01]  /*11650*/  HMMA.16816.F32.BF16 R24, R100, R14.reuse, R24 ;  /* 0x0000000e6418723c */ /* 0x080fe20000041818 */
[----:B------:R-:W3:Y:S07]  /*11660*/  LDSM.16.MT88.4 R100, [R124+UR6+0x34000] ;  /* 0x034000067c64783b */ /* 0x000eee0008004200 */
[-C--:B------:R-:W-:Y:S01]  /*11670*/  HMMA.16816.F32.BF16 R92, R96, R14.reuse, R92 ;  /* 0x0000000e605c723c */ /* 0x080fe2000004185c */
[----:B------:R-:W4:Y:S07]  /*11680*/  LDSM.16.MT88.4 R96, [R124+UR6+0x34080] ;  /* 0x034080067c60783b */ /* 0x000f2e0008004200 */
[----:B------:R-:W-:Y:S01]  /*11690*/  HMMA.16816.F32.BF16 R32, R88, R14, R32 ;  /* 0x0000000e5820723c */ /* 0x000fe20000041820 */
[----:B------:R-:W4:Y:S04]  /*116a0*/  LDSM.16.MT88.4 R88, [R124+UR6+0x34100] ;  /* 0x034100067c58783b */ /* 0x000f280008004200 */
[----:B------:R-:W4:Y:S03]  /*116b0*/  LDSM.16.MT88.4 R12, [R125+UR6+0x34100] ;  /* 0x034100067d0c783b */ /* 0x000f260008004200 */
[----:B-1----:R-:W-:Y:S01]  /*116c0*/  HMMA.16816.F32.BF16 R68, R72, R40, R68 ;  /* 0x000000284844723c */ /* 0x002fe20000041844 */
[----:B------:R-:W1:Y:S07]  /*116d0*/  LDSM.16.MT88.4 R72, [R0+UR6+0x36080] ;  /* 0x036080060048783b */ /* 0x000e6e0008004200 */
[----:B0-----:R-:W-:Y:S01]  /*116e0*/  HMMA.16816.F32.BF16 R4, R76, R42, R4 ;  /* 0x0000002a4c04723c */ /* 0x001fe20000041804 */
[----:B------:R-:W0:Y:S07]  /*116f0*/  LDSM.16.MT88.4 R76, [R124+UR6+0x36180] ;  /* 0x036180067c4c783b */ /* 0x000e2e0008004200 */
[-C--:B--2---:R-:W-:Y:S01]  /*11700*/  HMMA.16816.F32.BF16 R20, R20, R40.reuse, R84 ;  /* 0x000000281414723c */ /* 0x084fe20000041854 */
[----:B------:R-:W-:Y:S07]  /*11710*/  LDSM.16.MT88.4 R84, [R123+UR6+0x34180] ;  /* 0x034180067b54783b */ /* 0x000fee0008004200 */
[-C--:B------:R-:W-:Y:S01]  /*11720*/  HMMA.16816.F32.BF16 R80, R104, R40.reuse, R80 ;  /* 0x000000286850723c */ /* 0x080fe20000041850 */
[----:B------:R-:W2:Y:S07]  /*11730*/  LDSM.16.MT88.4 R104, [R125+UR6+0x34180] ;  /* 0x034180067d68783b */ /* 0x000eae0008004200 */
[-C--:B---3--:R-:W-:Y:S01]  /*11740*/  HMMA.16816.F32.BF16 R60, R100, R40.reuse, R60 ;  /* 0x00000028643c723c */ /* 0x088fe2000004183c */
[----:B------:R-:W3:Y:S07]  /*11750*/  LDSM.16.MT88.4 R100, [R123+UR6+0x34000] ;  /* 0x034000067b64783b */ /* 0x000eee0008004200 */
[-C--:B----4-:R-:W-:Y:S01]  /*11760*/  HMMA.16816.F32.BF16 R44, R96, R40.reuse, R44 ;  /* 0x00000028602c723c */ /* 0x090fe2000004182c */
[----:B------:R-:W4:Y:S07]  /*11770*/  LDSM.16.MT88.4 R96, [R123+UR6+0x34080] ;  /* 0x034080067b60783b */ /* 0x000f2e0008004200 */
[-C--:B------:R-:W-:Y:S01]  /*11780*/  HMMA.16816.F32.BF16 R16, R88, R40.reuse, R16 ;  /* 0x000000285810723c */ /* 0x080fe20000041810 */
[----:B------:R-:W3:Y:S07]  /*11790*/  LDSM.16.MT88.4 R88, [R123+UR6+0x34100] ;  /* 0x034100067b58783b */ /* 0x000eee0008004200 */
[-C--:B------:R-:W-:Y:S01]  /*117a0*/  HMMA.16816.F32.BF16 R8, R52, R40.reuse, R8 ;  /* 0x000000283408723c */ /* 0x080fe20000041808 */
[----:B------:R-:W4:Y:S07]  /*117b0*/  LDSM.16.MT88.4 R52, [R0+UR6+0x36100] ;  /* 0x036100060034783b */ /* 0x000f2e0008004200 */
[----:B------:R-:W-:Y:S01]  /*117c0*/  HMMA.16816.F32.BF16 R48, R12, R40, R48 ;  /* 0x000000280c30723c */ /* 0x000fe20000041830 */
[----:B------:R-:W4:Y:S07]  /*117d0*/  LDSM.16.MT88.4 R12, [R0+UR6+0x36180] ;  /* 0x03618006000c783b */ /* 0x000f2e0008004200 */
[-C--:B-1----:R-:W-:Y:S01]  /*117e0*/  HMMA.16816.F32.BF16 R64, R72, R42.reuse, R64 ;  /* 0x0000002a4840723c */ /* 0x082fe20000041840 */
[----:B------:R-:W1:Y:S07]  /*117f0*/  LDSM.16.MT88.4 R72, [R125+UR6+0x36000] ;  /* 0x036000067d48783b */ /* 0x000e6e0008004200 */
[----:B0-----:R-:W-:Y:S08]  /*11800*/  HMMA.16816.F32.BF16 R56, R76, R42, R56 ;  /* 0x0000002a4c38723c */ /* 0x001ff00000041838 */
[-C--:B--2---:R-:W-:Y:S01]  /*11810*/  HMMA.16816.F32.BF16 R28, R104, R40.reuse, R28 ;  /* 0x00000028681c723c */ /* 0x084fe2000004181c */
[----:B------:R-:W-:Y:S07]  /*11820*/  LDSM.16.MT88.4 R104, [R123+UR6+0x36000] ;  /* 0x036000067b68783b */ /* 0x000fee0008004200 */
[-C--:B---3--:R-:W-:Y:S01]  /*11830*/  HMMA.16816.F32.BF16 R36, R100, R40.reuse, R36 ;  /* 0x000000286424723c */ /* 0x088fe20000041824 */
[----:B------:R-:W-:Y:S07]  /*11840*/  LDSM.16.MT88.4 R100, [R123+UR6+0x36080] ;  /* 0x036080067b64783b */ /* 0x000fee0008004200 */
[-C--:B----4-:R-:W-:Y:S01]  /*11850*/  HMMA.16816.F32.BF16 R24, R96, R40.reuse, R24 ;  /* 0x000000286018723c */ /* 0x090fe20000041818 */
[----:B------:R-:W0:Y:S07]  /*11860*/  LDSM.16.MT88.4 R96, [R124+UR6+0x36000] ;  /* 0x036000067c60783b */ /* 0x000e2e0008004200 */
[-C--:B------:R-:W-:Y:S01]  /*11870*/  HMMA.16816.F32.BF16 R92, R88, R40.reuse, R92 ;  /* 0x00000028585c723c */ /* 0x080fe2000004185c */
[----:B------:R-:W2:Y:S07]  /*11880*/  LDSM.16.MT88.4 R88, [R124+UR6+0x36080] ;  /* 0x036080067c58783b */ /* 0x000eae0008004200 */
[----:B------:R-:W-:Y:S01]  /*11890*/  HMMA.16816.F32.BF16 R32, R84, R40, R32 ;  /* 0x000000285420723c */ /* 0x000fe20000041820 */
[----:B------:R-:W3:Y:S07]  /*118a0*/  LDSM.16.MT88.4 R84, [R124+UR6+0x36100] ;  /* 0x036100067c54783b */ /* 0x000eee0008004200 */
[-C--:B------:R-:W-:Y:S01]  /*118b0*/  HMMA.16816.F32.BF16 R20, R52, R42.reuse, R20 ;  /* 0x0000002a3414723c */ /* 0x080fe20000041814 */
[----:B------:R-:W4:Y:S07]  /*118c0*/  LDSM.16.MT88.4 R52, [R125+UR6+0x36100] ;  /* 0x036100067d34783b */ /* 0x000f2e0008004200 */
[-C--:B------:R-:W-:Y:S01]  /*118d0*/  HMMA.16816.F32.BF16 R12, R12, R42.reuse, R80 ;  /* 0x0000002a0c0c723c */ /* 0x080fe20000041850 */
[----:B------:R-:W4:Y:S07]  /*118e0*/  LDSM.16.MT88.4 R80, [R125+UR6+0x36080] ;  /* 0x036080067d50783b */ /* 0x000f2e0008004200 */
[-C--:B-1----:R-:W-:Y:S01]  /*118f0*/  HMMA.16816.F32.BF16 R76, R72, R42.reuse, R68 ;  /* 0x0000002a484c723c */ /* 0x082fe20000041844 */
[----:B------:R-:W1:Y:S04]  /*11900*/  LDSM.16.MT88.4 R72, [R123+UR6+0x36100] ;  /* 0x036100067b48783b */ /* 0x000e680008004200 */
[----:B------:R-:W1:Y:S03]  /*11910*/  LDSM.16.MT88.4 R68, [R123+UR6+0x36180] ;  /* 0x036180067b44783b */ /* 0x000e660008004200 */
[-C--:B0-----:R-:W-:Y:S01]  /*11920*/  HMMA.16816.F32.BF16 R60, R96, R42.reuse, R60 ;  /* 0x0000002a603c723c */ /* 0x081fe2000004183c */
[----:B------:R-:W-:Y:S07]  /*11930*/  LDSM.16.MT88.4 R96, [R0+UR6+0x38080] ;  /* 0x038080060060783b */ /* 0x000fee0008004200 */
[-C--:B--2---:R-:W-:Y:S01]  /*11940*/  HMMA.16816.F32.BF16 R44, R88, R42.reuse, R44 ;  /* 0x0000002a582c723c */ /* 0x084fe2000004182c */
[----:B------:R-:W-:Y:S07]  /*11950*/  LDSM.16.MT88.4 R88, [R0+UR6+0x38100] ;  /* 0x038100060058783b */ /* 0x000fee0008004200 */
[-C--:B---3--:R-:W-:Y:S01]  /*11960*/  HMMA.16816.F32.BF16 R16, R84, R42.reuse, R16 ;  /* 0x0000002a5410723c */ /* 0x088fe20000041810 */
[----:B------:R-:W-:Y:S07]  /*11970*/  LDSM.16.MT88.4 R84, [R0+UR6+0x38180] ;  /* 0x038180060054783b */ /* 0x000fee0008004200 */
[-C--:B----4-:R-:W-:Y:S01]  /*11980*/  HMMA.16816.F32.BF16 R48, R52, R42.reuse, R48 ;  /* 0x0000002a3430723c */ /* 0x090fe20000041830 */
[----:B------:R-:W-:Y:S07]  /*11990*/  LDSM.16.MT88.4 R52, [R124+UR6+0x38080] ;  /* 0x038080067c34783b */ /* 0x000fee0008004200 */
[-C--:B------:R-:W-:Y:S01]  /*119a0*/  HMMA.16816.F32.BF16 R8, R80, R42.reuse, R8 ;  /* 0x0000002a5008723c */ /* 0x080fe20000041808 */
[----:B------:R-:W-:Y:S07]  /*119b0*/  LDSM.16.MT88.4 R80, [R124+UR6+0x38000] ;  /* 0x038000067c50783b */ /* 0x000fee0008004200 */
[-C--:B------:R-:W-:Y:S08]  /*119c0*/  HMMA.16816.F32.BF16 R28, R108, R42.reuse, R28 ;  /* 0x0000002a6c1c723c */ /* 0x080ff0000004181c */
[-C--:B------:R-:W-:Y:S01]  /*119d0*/  HMMA.16816.F32.BF16 R36, R104, R42.reuse, R36 ;  /* 0x0000002a6824723c */ /* 0x080fe20000041824 */
[----:B------:R-:W-:Y:S07]  /*119e0*/  LDSM.16.MT88.4 R104, [R0+UR6+0x38000] ;  /* 0x038000060068783b */ /* 0x000fee0008004200 */
[-C--:B------:R-:W-:Y:S01]  /*119f0*/  HMMA.16816.F32.BF16 R100, R100, R42.reuse, R24 ;  /* 0x0000002a6464723c */ /* 0x080fe20000041818 */
[----:B------:R-:W0:Y:S07]  /*11a00*/  LDSM.16.M88.4 R24, [R2+UR6+0x40380] ;  /* 0x040380060218783b */ /* 0x000e2e0008000200 */
[-C--:B-1----:R-:W-:Y:S01]  /*11a10*/  HMMA.16816.F32.BF16 R72, R72, R42.reuse, R92 ;  /* 0x0000002a4848723c */ /* 0x082fe2000004185c */
[----:B------:R-:W-:Y:S07]  /*11a20*/  LDSM.16.MT88.4 R92, [R125+UR6+0x38080] ;  /* 0x038080067d5c783b */ /* 0x000fee0008004200 */
[----:B------:R-:W-:Y:S01]  /*11a30*/  HMMA.16816.F32.BF16 R32, R68, R42, R32 ;  /* 0x0000002a4420723c */ /* 0x000fe20000041820 */
[----:B------:R-:W1:Y:S04]  /*11a40*/  LDSM.16.MT88.4 R40, [R124+UR6+0x38100] ;  /* 0x038100067c28783b */ /* 0x000e680008004200 */
[----:B------:R-:W-:Y:S03]  /*11a50*/  LDSM.16.MT88.4 R68, [R123+UR6+0x38080] ;  /* 0x038080067b44783b */ /* 0x000fe60008004200 */
[-C--:B0-----:R-:W-:Y:S01]  /*11a60*/  HMMA.16816.F32.BF16 R4, R104, R24.reuse, R4 ;  /* 0x000000186804723c */ /* 0x081fe20000041804 */
[----:B------:R-:W0:Y:S07]  /*11a70*/  LDSM.16.MT88.4 R104, [R124+UR6+0x38180] ;  /* 0x038180067c68783b */ /* 0x000e2e0008004200 */
[-C--:B------:R-:W-:Y:S01]  /*11a80*/  HMMA.16816.F32.BF16 R64, R96, R24.reuse, R64 ;  /* 0x000000186040723c */ /* 0x080fe20000041840 */
[----:B------:R-:W-:Y:S07]  /*11a90*/  LDSM.16.MT88.4 R96, [R125+UR6+0x38000] ;  /* 0x038000067d60783b */ /* 0x000fee0008004200 */
[-C--:B-1----:R-:W-:Y:S01]  /*11aa0*/  HMMA.16816.F32.BF16 R16, R40, R24.reuse, R16 ;  /* 0x000000182810723c */ /* 0x082fe20000041810 */
[----:B------:R-:W1:Y:S07]  /*11ab0*/  LDSM.16.MT88.4 R40, [R123+UR6+0x38180] ;  /* 0x038180067b28783b */ /* 0x000e6e0008004200 */
[-C--:B------:R-:W-:Y:S01]  /*11ac0*/  HMMA.16816.F32.BF16 R20, R88, R24.reuse, R20 ;  /* 0x000000185814723c */ /* 0x080fe20000041814 */
[----:B------:R-:W2:Y:S07]  /*11ad0*/  LDSM.16.MT88.4 R88, [R125+UR6+0x38100] ;  /* 0x038100067d58783b */ /* 0x000eae0008004200 */
[-C--:B------:R-:W-:Y:S01]  /*11ae0*/  HMMA.16816.F32.BF16 R60, R80, R24.reuse, R60 ;  /* 0x00000018503c723c */ /* 0x080fe2000004183c */
[----:B------:R-:W3:Y:S07]  /*11af0*/  LDSM.16.MT88.4 R80, [R123+UR6+0x38000] ;  /* 0x038000067b50783b */ /* 0x000eee0008004200 */
[-C--:B------:R-:W-:Y:S01]  /*11b00*/  HMMA.16816.F32.BF16 R12, R84, R24.reuse, R12 ;  /* 0x00000018540c723c */ /* 0x080fe2000004180c */
[----:B------:R-:W4:Y:S07]  /*11b10*/  LDSM.16.MT88.4 R84, [R125+UR6+0x38180] ;  /* 0x038180067d54783b */ /* 0x000f2e0008004200 */
[-C--:B------:R-:W-:Y:S01]  /*11b20*/  HMMA.16816.F32.BF16 R44, R52, R24.reuse, R44 ;  /* 0x00000018342c723c */ /* 0x080fe2000004182c */
[----:B------:R-:W3:Y:S07]  /*11b30*/  LDSM.16.MT88.4 R52, [R123+UR6+0x38100] ;  /* 0x038100067b34783b */ /* 0x000eee0008004200 */
[-C--:B0-----:R-:W-:Y:S01]  /*11b40*/  HMMA.16816.F32.BF16 R56, R104, R24.reuse, R56 ;  /* 0x000000186838723c */ /* 0x081fe20000041838 */
[----:B------:R-:W-:Y:S07]  /*11b50*/  LDSM.16.MT88.4 R104, [R0+UR6+0x3a000] ;  /* 0x03a000060068783b */ /* 0x000fee0008004200 */
[-C--:B-1----:R-:W-:Y:S01]  /*11b60*/  HMMA.16816.F32.BF16 R32, R40, R24.reuse, R32 ;  /* 0x000000182820723c */ /* 0x082fe20000041820 */
[----:B------:R-:W0:Y:S07]  /*11b70*/  LDSM.16.MT88.4 R40, [R125+UR6+0x3a000] ;  /* 0x03a000067d28783b */ /* 0x000e2e0008004200 */
[-C--:B------:R-:W-:Y:S01]  /*11b80*/  HMMA.16816.F32.BF16 R76, R96, R24.reuse, R76 ;  /* 0x00000018604c723c */ /* 0x080fe2000004184c */
[----:B------:R-:W1:Y:S07]  /*11b90*/  LDSM.16.MT88.4 R96, [R0+UR6+0x3a080] ;  /* 0x03a080060060783b */ /* 0x000e6e0008004200 */
[-C--:B------:R-:W-:Y:S01]  /*11ba0*/  HMMA.16816.F32.BF16 R8, R92, R24.reuse, R8 ;  /* 0x000000185c08723c */ /* 0x080fe20000041808 */
[----:B------:R-:W0:Y:S07]  /*11bb0*/  LDSM.16.MT88.4 R92, [R0+UR6+0x3a100] ;  /* 0x03a10006005c783b */ /* 0x000e2e0008004200 */
[-C--:B--2---:R-:W-:Y:S01]  /*11bc0*/  HMMA.16816.F32.BF16 R48, R88, R24.reuse, R48 ;  /* 0x000000185830723c */ /* 0x084fe20000041830 */
[----:B------:R-:W2:Y:S07]  /*11bd0*/  LDSM.16.MT88.4 R88, [R0+UR6+0x3a180] ;  /* 0x03a180060058783b */ /* 0x000eae0008004200 */
[-C--:B---3--:R-:W-:Y:S01]  /*11be0*/  HMMA.16816.F32.BF16 R36, R80, R24.reuse, R36 ;  /* 0x000000185024723c */ /* 0x088fe20000041824 */
[----:B------:R-:W3:Y:S07]  /*11bf0*/  LDSM.16.MT88.4 R80, [R124+UR6+0x3a080] ;  /* 0x03a080067c50783b */ /* 0x000eee0008004200 */
[-C--:B------:R-:W-:Y:S01]  /*11c00*/  HMMA.16816.F32.BF16 R100, R68, R24.reuse, R100 ;  /* 0x000000184464723c */ /* 0x080fe20000041864 */
[----:B------:R-:W2:Y:S07]  /*11c10*/  LDSM.16.MT88.4 R68, [R124+UR6+0x3a180] ;  /* 0x03a180067c44783b */ /* 0x000eae0008004200 */
[-C--:B----4-:R-:W-:Y:S01]  /*11c20*/  HMMA.16816.F32.BF16 R28, R84, R24.reuse, R28 ;  /* 0x00000018541c723c */ /* 0x090fe2000004181c */
[----:B------:R-:W4:Y:S07]  /*11c30*/  LDSM.16.MT88.4 R84, [R124+UR6+0x3a000] ;  /* 0x03a000067c54783b */ /* 0x000f2e0008004200 */
[----:B------:R-:W-:Y:S01]  /*11c40*/  HMMA.16816.F32.BF16 R72, R52, R24, R72 ;  /* 0x000000183448723c */ /* 0x000fe20000041848 */
[----:B------:R-:W3:Y:S07]  /*11c50*/  LDSM.16.MT88.4 R52, [R124+UR6+0x3a100] ;  /* 0x03a100067c34783b */ /* 0x000eee0008004200 */
[-C--:B0-----:R-:W-:Y:S01]  /*11c60*/  HMMA.16816.F32.BF16 R40, R40, R26.reuse, R76 ;  /* 0x0000001a2828723c */ /* 0x081fe2000004184c */
[----:B------:R-:W0:Y:S07]  /*11c70*/  LDSM.16.MT88.4 R76, [R123+UR6+0x3a100] ;  /* 0x03a100067b4c783b */ /* 0x000e2e0008004200 */
[-C--:B------:R-:W-:Y:S01]  /*11c80*/  HMMA.16816.F32.BF16 R4, R104, R26.reuse, R4 ;  /* 0x0000001a6804723c */ /* 0x080fe20000041804 */
[----:B------:R-:W0:Y:S07]  /*11c90*/  LDSM.16.MT88.4 R104, [R125+UR6+0x3a080] ;  /* 0x03a080067d68783b */ /* 0x000e2e0008004200 */
[-C--:B-1----:R-:W-:Y:S01]  /*11ca0*/  HMMA.16816.F32.BF16 R64, R96, R26.reuse, R64 ;  /* 0x0000001a6040723c */ /* 0x082fe20000041840 */
[----:B------:R-:W-:Y:S07]  /*11cb0*/  LDSM.16.MT88.4 R96, [R123+UR6+0x3a080] ;  /* 0x03a080067b60783b */ /* 0x000fee0008004200 */
[-C--:B------:R-:W-:Y:S01]  /*11cc0*/  HMMA.16816.F32.BF16 R20, R92, R26.reuse, R20 ;  /* 0x0000001a5c14723c */ /* 0x080fe20000041814 */
[----:B------:R-:W-:Y:S07]  /*11cd0*/  LDSM.16.MT88.4 R92, [R123+UR6+0x3a180] ;  /* 0x03a180067b5c783b */ /* 0x000fee0008004200 */
[-C--:B--2---:R-:W-:Y:S01]  /*11ce0*/  HMMA.16816.F32.BF16 R12, R88, R26.reuse, R12 ;  /* 0x0000001a580c723c */ /* 0x084fe2000004180c */
[----:B------:R-:W1:Y:S07]  /*11cf0*/  LDSM.16.MT88.4 R88, [R125+UR6+0x3a100] ;  /* 0x03a100067d58783b */ /* 0x000e6e0008004200 */
[-C--:B---3--:R-:W-:Y:S01]  /*11d00*/  HMMA.16816.F32.BF16 R44, R80, R26.reuse, R44 ;  /* 0x0000001a502c723c */ /* 0x088fe2000004182c */
[----:B------:R-:W2:Y:S07]  /*11d10*/  LDSM.16.MT88.4 R80, [R125+UR6+0x3a180] ;  /* 0x03a180067d50783b */ /* 0x000eae0008004200 */
[-C--:B------:R-:W-:Y:S01]  /*11d20*/  HMMA.16816.F32.BF16 R56, R68, R26.reuse, R56 ;  /* 0x0000001a4438723c */ /* 0x080fe20000041838 */
[----:B------:R-:W3:Y:S07]  /*11d30*/  LDSM.16.MT88.4 R68, [R123+UR6+0x3a000] ;  /* 0x03a000067b44783b */ /* 0x000eee0008004200 */
[-C--:B----4-:R-:W-:Y:S01]  /*11d40*/  HMMA.16816.F32.BF16 R60, R84, R26.reuse, R60 ;  /* 0x0000001a543c723c */ /* 0x090fe2000004183c */
[----:B------:R-:W-:Y:S07]  /*11d50*/  LDSM.16.MT88.4 R84, [R0+UR6+0x3c000] ;  /* 0x03c000060054783b */ /* 0x000fee0008004200 */
[-C--:B------:R-:W-:Y:S01]  /*11d60*/  HMMA.16816.F32.BF16 R52, R52, R26.reuse, R16 ;  /* 0x0000001a3434723c */ /* 0x080fe20000041810 */
[----:B------:R-:W4:Y:S07]  /*11d70*/  LDSM.16.M88.4 R16, [R3+UR6+0x40380] ;  /* 0x040380060310783b */ /* 0x000f2e0008000200 */
[-C--:B0-----:R-:W-:Y:S08]  /*11d80*/  HMMA.16816.F32.BF16 R76, R76, R26.reuse, R72 ;  /* 0x0000001a4c4c723c */ /* 0x081ff00000041848 */
[-C--:B------:R-:W-:Y:S01]  /*11d90*/  HMMA.16816.F32.BF16 R8, R104, R26.reuse, R8 ;  /* 0x0000001a6808723c */ /* 0x080fe20000041808 */
[----:B------:R-:W0:Y:S01]  /*11da0*/  S2R R2, SR_TID.X ;  /* 0x0000000000027919 */ /* 0x000e220000002100 */
[----:B------:R-:W0:Y:S06]  /*11db0*/  S2R R112, SR_TID.X ;  /* 0x0000000000707919 */ /* 0x000e2c0000002100 */
[-C--:B-1----:R-:W-:Y:S01]  /*11dc0*/  HMMA.16816.F32.BF16 R48, R88, R26.reuse, R48 ;  /* 0x0000001a5830723c */ /* 0x082fe20000041830 */
[----:B------:R-:W-:Y:S04]  /*11dd0*/  LDSM.16.MT88.4 R88, [R0+UR6+0x3c080] ;  /* 0x03c080060058783b */ /* 0x000fe80008004200 */
[----:B------:R-:W-:Y:S03]  /*11de0*/  LDSM.16.MT88.4 R104, [R124+UR6+0x3c000] ;  /* 0x03c000067c68783b */ /* 0x000fe60008004200 */
[-C--:B--2---:R-:W-:Y:S01]  /*11df0*/  HMMA.16816.F32.BF16 R80, R80, R26.reuse, R28 ;  /* 0x0000001a5050723c */ /* 0x084fe2000004181c */
[----:B------:R-:W1:Y:S07]  /*11e00*/  LDSM.16.MT88.4 R28, [R0+UR6+0x3c100] ;  /* 0x03c10006001c783b */ /* 0x000e6e0008004200 */
[-C--:B---3--:R-:W-:Y:S01]  /*11e10*/  HMMA.16816.F32.BF16 R68, R68, R26.reuse, R36 ;  /* 0x0000001a4444723c */ /* 0x088fe20000041824 */
[----:B------:R-:W2:Y:S01]  /*11e20*/  S2R R108, SR_CTAID.X ;  /* 0x00000000006c7919 */ /* 0x000ea20000002500 */
[----:B------:R-:W-:Y:S06]  /*11e30*/  LDSM.16.MT88.4 R36, [R125+UR6+0x3c100] ;  /* 0x03c100067d24783b */ /* 0x000fec0008004200 */
[-C--:B------:R-:W-:Y:S01]  /*11e40*/  HMMA.16816.F32.BF16 R100, R96, R26.reuse, R100 ;  /* 0x0000001a6064723c */ /* 0x080fe20000041864 */
[----:B------:R-:W-:Y:S07]  /*11e50*/  LDSM.16.MT88.4 R96, [R124+UR6+0x3c080] ;  /* 0x03c080067c60783b */ /* 0x000fee0008004200 */
[----:B------:R-:W-:Y:S01]  /*11e60*/  HMMA.16816.F32.BF16 R72, R92, R26, R32 ;  /* 0x0000001a5c48723c */ /* 0x000fe20000041820 */
[----:B------:R-:W3:Y:S04]  /*11e70*/  LDSM.16.MT88.4 R24, [R0+UR6+0x3c180] ;  /* 0x03c180060018783b */ /* 0x000ee80008004200 */
[----:B------:R-:W0:Y:S03]  /*11e80*/  LDSM.16.MT88.4 R92, [R124+UR6+0x3c100] ;  /* 0x03c100067c5c783b */ /* 0x000e260008004200 */
[-C--:B----4-:R-:W-:Y:S01]  /*11e90*/  HMMA.16816.F32.BF16 R4, R84, R16.reuse, R4 ;  /* 0x000000105404723c */ /* 0x090fe20000041804 */
[----:B------:R-:W4:Y:S04]  /*11ea0*/  LDSM.16.MT88.4 R84, [R125+UR6+0x3c000] ;  /* 0x03c000067d54783b */ /* 0x000f280008004200 */
[----:B------:R-:W0:Y:S03]  /*11eb0*/  LDSM.16.MT88.4 R32, [R124+UR6+0x3c180] ;  /* 0x03c180067c20783b */ /* 0x000e260008004200 */
[-C--:B-1----:R-:W-:Y:S08]  /*11ec0*/  HMMA.16816.F32.BF16 R20, R28, R16.reuse, R20 ;  /* 0x000000101c14723c */ /* 0x082ff00000041814 */
[-C--:B---3--:R-:W-:Y:S08]  /*11ed0*/  HMMA.16816.F32.BF16 R24, R24, R16.reuse, R12 ;  /* 0x000000101818723c */ /* 0x088ff0000004180c */
[-C--:B------:R-:W-:Y:S01]  /*11ee0*/  HMMA.16816.F32.BF16 R12, R96, R16.reuse, R44 ;  /* 0x00000010600c723c */ /* 0x080fe2000004182c */
[----:B------:R-:W1:Y:S04]  /*11ef0*/  LDSM.16.MT88.4 R96, [R123+UR6+0x3c080] ;  /* 0x03c080067b60783b */ /* 0x000e680008004200 */
[----:B------:R-:W3:Y:S03]  /*11f00*/  LDSM.16.MT88.4 R44, [R0+UR6+0x3e000] ;  /* 0x03e00006002c783b */ /* 0x000ee60008004200 */
[----:B0-----:R-:W-:Y:S01]  /*11f10*/  HMMA.16816.F32.BF16 R28, R92, R16, R52 ;  /* 0x000000105c1c723c */ /* 0x001fe20000041834 */
[----:B------:R-:W-:Y:S01]  /*11f20*/  IMAD.SHL.U32 R3, R2, 0x2, RZ ;  /* 0x0000000202037824 */ /* 0x000fe200078e00ff */
[----:B------:R-:W-:-:S06]  /*11f30*/  LOP3.LUT R117, R112, 0x1c, RZ, 0xc0, !PT ;  /* 0x0000001c70757812 */ /* 0x000fcc00078ec0ff */
[-C--:B------:R-:W-:Y:S01]  /*11f40*/  HMMA.16816.F32.BF16 R64, R88, R16.reuse, R64 ;  /* 0x000000105840723c */ /* 0x080fe20000041840 */
[----:B--2---:R-:W-:Y:S01]  /*11f50*/  IMAD.SHL.U32 R110, R108, 0x100, RZ ;  /* 0x000001006c6e7824 */ /* 0x004fe200078e00ff */
[----:B------:R-:W-:Y:S01]  /*11f60*/  LOP3.LUT R121, R112, 0x1c, RZ, 0xc0, !PT ;  /* 0x0000001c70797812 */ /* 0x000fe200078ec0ff */
[----:B------:R-:W-:Y:S04]  /*11f70*/  LDSM.16.MT88.4 R88, [R125+UR6+0x3c080] ;  /* 0x03c080067d58783b */ /* 0x000fe80008004200 */
[----:B------:R-:W-:Y:S01]  /*11f80*/  LDSM.16.MT88.4 R92, [R124+UR6+0x3e000] ;  /* 0x03e000067c5c783b */ /* 0x000fe20008004200 */
[-C--:B----4-:R-:W-:Y:S03]  /*11f90*/  HMMA.16816.F32.BF16 R52, R84, R16.reuse, R40 ;  /* 0x000000105434723c */ /* 0x090fe60000041828 */
[----:B------:R-:W0:Y:S05]  /*11fa0*/  LDSM.16.MT88.4 R84, [R0+UR6+0x3e080] ;  /* 0x03e080060054783b */ /* 0x000e2a0008004200 */
[----:B------:R-:W-:Y:S01]  /*11fb0*/  HMMA.16816.F32.BF16 R32, R32, R16, R56 ;  /* 0x000000102020723c */ /* 0x000fe20000041838 */
[----:B------:R-:W2:Y:S01]  /*11fc0*/  LDSM.16.MT88.4 R56, [R123+UR6+0x3c180] ;  /* 0x03c180067b38783b */ /* 0x000ea20008004200 */
[----:B------:R-:W-:-:S02]  /*11fd0*/  LOP3.LUT R3, R3, 0x6, RZ, 0xc0, !PT ;  /* 0x0000000603037812 */ /* 0x000fc400078ec0ff */
[----:B------:R-:W-:Y:S01]  /*11fe0*/  LOP3.LUT R2, R2, 0x60, RZ, 0xc0, !PT ;  /* 0x0000006002027812 */ /* 0x000fe200078ec0ff */
[----:B------:R-:W4:Y:S01]  /*11ff0*/  LDSM.16.MT88.4 R40, [R125+UR6+0x3c180] ;  /* 0x03c180067d28783b */ /* 0x000f220008004200 */
[----:B------:R-:W-:Y:S02]  /*12000*/  LEA.HI R117, R117, 0x90, RZ, 0x1e ;  /* 0x0000009075757811 */ /* 0x000fe400078ff0ff */
[----:B------:R-:W-:Y:S01]  /*12010*/  LEA.HI R2, R2, R3, RZ, 0x1e ;  /* 0x0000000302027211 */ /* 0x000fe200078ff0ff */
[----:B------:R-:W-:Y:S01]  /*12020*/  HMMA.16816.F32.BF16 R60, R104, R16, R60 ;  /* 0x00000010683c723c */ /* 0x000fe2000004183c */
[----:B------:R-:W4:Y:S01]  /*12030*/  LDSM.16.MT88.4 R104, [R123+UR6+0x3c000] ;  /* 0x03c000067b68783b */ /* 0x000f220008004200 */
[----:B------:R-:W-:Y:S01]  /*12040*/  IMAD.IADD R110, R110, 0x1, R117 ;  /* 0x000000016e6e7824 */ /* 0x000fe200078e0275 */
[----:B------:R-:W-:-:S05]  /*12050*/  LEA.HI R121, R121, 0xb0, RZ, 0x1e ;  /* 0x000000b079797811 */ /* 0x000fca00078ff0ff */
[----:B-1----:R-:W-:Y:S01]  /*12060*/  HMMA.16816.F32.BF16 R100, R96, R16, R100 ;  /* 0x000000106064723c */ /* 0x002fe20000041864 */
[----:B------:R-:W-:Y:S01]  /*12070*/  IADD3 R97, P1, PT, R2, UR4, RZ ;  /* 0x0000000402617c10 */ /* 0x000fe2000ff3e0ff */
[----:B------:R-:W-:-:S03]  /*12080*/  IMAD.SHL.U32 R120, R108, 0x100, RZ ;  /* 0x000001006c787824 */ /* 0x000fc600078e00ff */
[----:B------:R-:W-:Y:S01]  /*12090*/  ISETP.GT.U32.AND P4, PT, R97, R110, PT ;  /* 0x0000006e6100720c */ /* 0x000fe20003f84070 */
[----:B------:R-:W-:Y:S01]  /*120a0*/  IMAD.IADD R120, R120, 0x1, R121 ;  /* 0x0000000178787824 */ /* 0x000fe200078e0279 */
[----:B------:R-:W-:Y:S01]  /*120b0*/  LOP3.LUT R119, R112, 0x1c, RZ, 0xc0, !PT ;  /* 0x0000001c70777812 */ /* 0x000fe200078ec0ff */
[----:B------:R-:W1:Y:S01]  /*120c0*/  S2R R121, SR_TID.X ;  /* 0x0000000000797919 */ /* 0x000e620000002100 */
[-C--:B---3--:R-:W-:Y:S08]  /*120d0*/  HMMA.16816.F32.BF16 R44, R44, R18.reuse, R4 ;  /* 0x000000122c2c723c */ /* 0x088ff00000041804 */
[----:B0-----:R-:W-:Y:S01]  /*120e0*/  HMMA.16816.F32.BF16 R64, R84, R18, R64 ;  /* 0x000000125440723c */ /* 0x001fe20000041840 */
[----:B------:R-:W-:Y:S01]  /*120f0*/  IADD3.X R87, PT, PT, RZ, UR5, RZ, P1, !PT ;  /* 0x00000005ff577c10 */ /* 0x000fe20008ffe4ff */
[----:B------:R-:W0:Y:S03]  /*12100*/  LDSM.16.MT88.4 R4, [R125+UR6+0x3e000] ;  /* 0x03e000067d04783b */ /* 0x000e260008004200 */
[----:B------:R-:W-:-:S03]  /*12110*/  ISETP.GT.U32.AND.EX P4, PT, R87, RZ, PT, P4 ;  /* 0x000000ff5700720c */ /* 0x000fc60003f84140 */
[----:B--2---:R-:W-:Y:S01]  /*12120*/  HMMA.16816.F32.BF16 R56, R56, R16, R72 ;  /* 0x000000103838723c */ /* 0x004fe20000041848 */
[----:B------:R-:W-:Y:S02]  /*12130*/  SEL R73, RZ, 0x1fffe, !P4 ;  /* 0x0001fffeff497807 */ /* 0x000fe40006000000 */
[CC--:B------:R-:W-:Y:S02]  /*12140*/  ISETP.GT.U32.AND P0, PT, R97.reuse, R122.reuse, PT ;  /* 0x0000007a6100720c */ /* 0x0c0fe40003f04070 */
[----:B------:R-:W-:Y:S02]  /*12150*/  ISETP.GE.U32.AND P4, PT, R97, R122, PT ;  /* 0x0000007a6100720c */ /* 0x000fe40003f86070 */
[----:B------:R-:W-:Y:S01]  /*12160*/  LEA.HI R119, R119, 0x98, RZ, 0x1e ;  /* 0x0000009877777811 */ /* 0x000fe200078ff0ff */
[----:B------:R-:W2:Y:S01]  /*12170*/  S2R R122, SR_CTAID.X ;  /* 0x00000000007a7919 */ /* 0x000ea20000002500 */
[----:B------:R-:W-:Y:S02]  /*12180*/  SHF.L.U32 R118, R108, 0x8, RZ ;  /* 0x000000086c767819 */ /* 0x000fe400000006ff */
[----:B------:R-:W-:-:S03]  /*12190*/  LOP3.LUT R109, R112, 0x1c, RZ, 0xc0, !PT ;  /* 0x0000001c706d7812 */ /* 0x000fc600078ec0ff */
[----:B------:R-:W-:Y:S01]  /*121a0*/  IMAD.IADD R118, R118, 0x1, R119 ;  /* 0x0000000176767824 */ /* 0x000fe200078e0277 */
[----:B------:R-:W-:Y:S01]  /*121b0*/  LOP3.LUT R114, R112, 0x1c, RZ, 0xc0, !PT ;  /* 0x0000001c70727812 */ /* 0x000fe200078ec0ff */
[----:B------:R-:W-:Y:S01]  /*121c0*/  IMAD.SHL.U32 R115, R108, 0x100, RZ ;  /* 0x000001006c737824 */ /* 0x000fe200078e00ff */
[----:B------:R-:W-:Y:S01]  /*121d0*/  LOP3.LUT R116, R112, 0x1c, RZ, 0xc0, !PT ;  /* 0x0000001c70747812 */ /* 0x000fe200078ec0ff */
[----:B------:R-:W-:Y:S01]  /*121e0*/  IMAD.SHL.U32 R113, R108, 0x100, RZ ;  /* 0x000001006c717824 */ /* 0x000fe200078e00ff */
[----:B------:R-:W-:Y:S02]  /*121f0*/  LEA.HI R109, R109, 0xd0, RZ, 0x1e ;  /* 0x000000d06d6d7811 */ /* 0x000fe400078ff0ff */
[----:B------:R-:W-:Y:S02]  /*12200*/  LOP3.LUT R112, R112, 0x1c, RZ, 0xc0, !PT ;  /* 0x0000001c70707812 */ /* 0x000fe400078ec0ff */
[C---:B------:R-:W-:Y:S01]  /*12210*/  SHF.L.U32 R111, R108.reuse, 0x8, RZ ;  /* 0x000000086c6f7819 */ /* 0x040fe200000006ff */
[----:B------:R-:W-:Y:S01]  /*12220*/  IMAD.SHL.U32 R108, R108, 0x100, RZ ;  /* 0x000001006c6c7824 */ /* 0x000fe200078e00ff */
[----:B------:R-:W-:-:S02]  /*12230*/  ISETP.GT.U32.AND P2, PT, R97, R118, PT ;  /* 0x000000766100720c */ /* 0x000fc40003f44070 */
[----:B------:R-:W-:Y:S01]  /*12240*/  LEA.HI R112, R112, 0xd8, RZ, 0x1e ;  /* 0x000000d870707811 */ /* 0x000fe200078ff0ff */
[----:B------:R-:W-:Y:S01]  /*12250*/  IMAD.IADD R108, R108, 0x1, R109 ;  /* 0x000000016c6c7824 */ /* 0x000fe200078e026d */
[----:B------:R-:W-:Y:S02]  /*12260*/  ISETP.GT.U32.AND P1, PT, R97, R120, PT ;  /* 0x000000786100720c */ /* 0x000fe40003f24070 */
[----:B------:R-:W-:Y:S01]  /*12270*/  ISETP.GT.U32.AND.EX P2, PT, R87, RZ, PT, P2 ;  /* 0x000000ff5700720c */ /* 0x000fe20003f44120 */
[----:B------:R-:W-:Y:S01]  /*12280*/  IMAD.IADD R111, R111, 0x1, R112 ;  /* 0x000000016f6f7824 */ /* 0x000fe200078e0270 */
[----:B------:R-:W-:Y:S02]  /*12290*/  ISETP.GT.U32.AND.EX P1, PT, R87, RZ, PT, P1 ;  /* 0x000000ff5700720c */ /* 0x000fe40003f24110 */
[----:B------:R-:W-:Y:S02]  /*122a0*/  SEL R3, RZ, 0x1, !P2 ;  /* 0x00000001ff037807 */ /* 0x000fe40005000000 */
[----:B------:R-:W-:Y:S01]  /*122b0*/  ISETP.GT.U32.AND P2, PT, R97, R108, PT ;  /* 0x0000006c6100720c */ /* 0x000fe20003f44070 */
[----:B------:R-:W-:Y:S01]  /*122c0*/  HMMA.16816.F32.BF16 R8, R88, R16, R8 ;  /* 0x000000105808723c */ /* 0x000fe20000041808 */
[----:B------:R-:W3:Y:S01]  /*122d0*/  LDSM.16.MT88.4 R88, [R124+UR6+0x3e080] ;  /* 0x03e080067c58783b */ /* 0x000ee20008004200 */
[----:B------:R-:W-:-:S02]  /*122e0*/  SEL R75, RZ, 0x1fffe, !P1 ;  /* 0x0001fffeff4b7807 */ /* 0x000fc40004800000 */
[----:B------:R-:W-:Y:S02]  /*122f0*/  ISETP.GT.U32.AND P1, PT, R97, R111, PT ;  /* 0x0000006f6100720c */ /* 0x000fe40003f24070 */
[C---:B------:R-:W-:Y:S02]  /*12300*/  ISETP.GT.U32.AND.EX P2, PT, R87.reuse, RZ, PT, P2 ;  /* 0x000000ff5700720c */ /* 0x040fe40003f44120 */
[----:B------:R-:W-:Y:S01]  /*12310*/  HMMA.16816.F32.BF16 R36, R36, R16, R48 ;  /* 0x000000102424723c */ /* 0x000fe20000041830 */
[----:B------:R-:W-:Y:S02]  /*12320*/  LEA.HI R114, R114, 0xf0, RZ, 0x1e ;  /* 0x000000f072727811 */ /* 0x000fe400078ff0ff */
[----:B------:R-:W-:-:S05]  /*12330*/  ISETP.GT.U32.AND.EX P1, PT, R87, RZ, PT, P1 ;  /* 0x000000ff5700720c */ /* 0x000fca0003f24110 */
[----:B----4-:R-:W-:Y:S01]  /*12340*/  HMMA.16816.F32.BF16 R40, R40, R16, R80 ;  /* 0x000000102828723c */ /* 0x010fe20000041850 */
[----:B------:R-:W-:Y:S02]  /*12350*/  SEL R81, RZ, 0x1fffe, !P2 ;  /* 0x0001fffeff517807 */ /* 0x000fe40005000000 */
[----:B------:R-:W-:Y:S01]  /*12360*/  ISETP.GE.U32.AND P2, PT, R97, R110, PT ;  /* 0x0000006e6100720c */ /* 0x000fe20003f46070 */
[----:B------:R-:W-:Y:S01]  /*12370*/  IMAD.IADD R113, R113, 0x1, R114 ;  /* 0x0000000171717824 */ /* 0x000fe200078e0272 */
[----:B-1----:R-:W-:-:S03]  /*12380*/  LOP3.LUT R110, R121, 0x1c, RZ, 0xc0, !PT ;  /* 0x0000001c796e7812 */ /* 0x002fc600078ec0ff */
[----:B------:R-:W-:Y:S01]  /*12390*/  HMMA.16816.F32.BF16 R68, R104, R16, R68 ;  /* 0x000000106844723c */ /* 0x000fe20000041844 */
[----:B------:R-:W-:Y:S02]  /*123a0*/  LOP3.LUT R104, R121, 0x1c, RZ, 0xc0, !PT ;  /* 0x0000001c79687812 */ /* 0x000fe400078ec0ff */
[----:B------:R-:W-:-:S05]  /*123b0*/  ISETP.GT.U32.AND.EX P0, PT, R87, RZ, PT, P0 ;  /* 0x000000ff5700720c */ /* 0x000fca0003f04100 */
[----:B------:R-:W-:Y:S01]  /*123c0*/  HMMA.16816.F32.BF16 R48, R92, R18, R60 ;  /* 0x000000125c30723c */ /* 0x000fe2000004183c */
[----:B------:R-:W1:Y:S01]  /*123d0*/  LDSM.16.MT88.4 R60, [R125+UR6+0x3e080] ;  /* 0x03e080067d3c783b */ /* 0x000e620008004200 */
[----:B------:R-:W-:Y:S01]  /*123e0*/  SEL R80, RZ, 0x1, !P1 ;  /* 0x00000001ff507807 */ /* 0x000fe20004800000 */
[----:B--2---:R-:W-:Y:S01]  /*123f0*/  IMAD.SHL.U32 R105, R122, 0x100, RZ ;  /* 0x000001007a697824 */ /* 0x004fe200078e00ff */
[----:B------:R-:W-:Y:S01]  /*12400*/  LEA.HI R104, R104, 0xa0, RZ, 0x1e ;  /* 0x000000a068687811 */ /* 0x000fe200078ff0ff */
[----:B------:R-:W-:Y:S01]  /*12410*/  IMAD.SHL.U32 R94, R122, 0x100, RZ ;  /* 0x000001007a5e7824 */ /* 0x000fe200078e00ff */
[C---:B------:R-:W-:Y:S02]  /*12420*/  ISETP.GE.U32.AND P1, PT, R97.reuse, R118, PT ;  /* 0x000000766100720c */ /* 0x040fe40003f26070 */
[----:B------:R-:W-:Y:S02]  /*12430*/  LEA.HI R110, R110, 0xa8, RZ, 0x1e ;  /* 0x000000a86e6e7811 */ /* 0x000fe400078ff0ff */
[----:B------:R-:W-:Y:S01]  /*12440*/  SEL R74, RZ, 0x1, !P0 ;  /* 0x00000001ff4a7807 */ /* 0x000fe20004000000 */
[----:B------:R-:W-:Y:S01]  /*12450*/  IMAD.IADD R94, R94, 0x1, R104 ;  /* 0x000000015e5e7824 */ /* 0x000fe200078e0268 */
[----:B------:R-:W-:-:S02]  /*12460*/  ISETP.GT.U32.AND P0, PT, R97, R113, PT ;  /* 0x000000716100720c */ /* 0x000fc40003f04070 */
[----:B------:R-:W-:Y:S02]  /*12470*/  LEA.HI R116, R116, 0xf8, RZ, 0x1e ;  /* 0x000000f874747811 */ /* 0x000fe400078ff0ff */
[C---:B------:R-:W-:Y:S02]  /*12480*/  ISETP.GE.U32.AND.EX P1, PT, R87.reuse, RZ, PT, P1 ;  /* 0x000000ff5700720c */ /* 0x040fe40003f26110 */
[----:B------:R-:W-:Y:S02]  /*12490*/  ISETP.GE.U32.AND.EX P2, PT, R87, RZ, PT, P2 ;  /* 0x000000ff5700720c */ /* 0x000fe40003f46120 */
[----:B------:R-:W-:Y:S01]  /*124a0*/  IADD3 R105, PT, PT, R105, R110, RZ ;  /* 0x0000006e69697210 */ /* 0x000fe20007ffe0ff */
[----:B0-----:R-:W-:Y:S01]  /*124b0*/  HMMA.16816.F32.BF16 R52, R4, R18, R52 ;  /* 0x000000120434723c */ /* 0x001fe20000041834 */
[----:B------:R-:W-:Y:S02]  /*124c0*/  ISETP.GT.U32.AND.EX P0, PT, R87, RZ, PT, P0 ;  /* 0x000000ff5700720c */ /* 0x000fe40003f04100 */
[----:B------:R-:W-:-:S02]  /*124d0*/  IADD3 R115, PT, PT, R115, R116, RZ ;  /* 0x0000007473737210 */ /* 0x000fc40007ffe0ff */
[----:B------:R-:W-:Y:S02]  /*124e0*/  SEL R4, RZ, 0x1, P1 ;  /* 0x00000001ff047807 */ /* 0x000fe40000800000 */
[----:B------:R-:W-:Y:S02]  /*124f0*/  SEL R5, RZ, 0x1fffe, P2 ;  /* 0x0001fffeff057807 */ /* 0x000fe40001000000 */
[C---:B------:R-:W-:Y:S02]  /*12500*/  ISETP.GT.U32.AND P1, PT, R97.reuse, R105, PT ;  /* 0x000000696100720c */ /* 0x040fe40003f24070 */
[C---:B------:R-:W-:Y:S02]  /*12510*/  ISETP.GT.U32.AND P2, PT, R97.reuse, R94, PT ;  /* 0x0000005e6100720c */ /* 0x040fe40003f44070 */
[----:B------:R-:W-:Y:S02]  /*12520*/  SEL R72, RZ, 0x1fffe, !P0 ;  /* 0x0001fffeff487807 */ /* 0x000fe40004000000 */
[----:B------:R-:W-:-:S02]  /*12530*/  ISETP.GT.U32.AND P3, PT, R97, R115, PT ;  /* 0x000000736100720c */ /* 0x000fc40003f64070 */
[----:B------:R-:W-:Y:S02]  /*12540*/  ISETP.GE.U32.AND P0, PT, R97, R120, PT ;  /* 0x000000786100720c */ /* 0x000fe40003f06070 */
[C---:B------:R-:W-:Y:S02]  /*12550*/  ISETP.GT.U32.AND.EX P1, PT, R87.reuse, RZ, PT, P1 ;  /* 0x000000ff5700720c */ /* 0x040fe40003f24110 */
[C---:B------:R-:W-:Y:S02]  /*12560*/  ISETP.GT.U32.AND.EX P2, PT, R87.reuse, RZ, PT, P2 ;  /* 0x000000ff5700720c */ /* 0x040fe40003f44120 */
[C---:B------:R-:W-:Y:S02]  /*12570*/  ISETP.GT.U32.AND.EX P3, PT, R87.reuse, RZ, PT, P3 ;  /* 0x000000ff5700720c */ /* 0x040fe40003f64130 */
[C---:B------:R-:W-:Y:S02]  /*12580*/  ISETP.GE.U32.AND.EX P4, PT, R87.reuse, RZ, PT, P4 ;  /* 0x000000ff5700720c */ /* 0x040fe40003f86140 */
[----:B------:R-:W-:-:S02]  /*12590*/  ISETP.GE.U32.AND.EX P0, PT, R87, RZ, PT, P0 ;  /* 0x000000ff5700720c */ /* 0x000fc40003f06100 */
[----:B------:R-:W-:Y:S02]  /*125a0*/  IADD3 R82, PT, PT, R4, R5, RZ ;  /* 0x0000000504527210 */ /* 0x000fe40007ffe0ff */
[----:B------:R-:W-:Y:S02]  /*125b0*/  SEL R4, RZ, 0x4, !P1 ;  /* 0x00000004ff047807 */ /* 0x000fe40004800000 */
[----:B------:R-:W-:Y:S02]  /*125c0*/  SEL R5, RZ, 0x7fff8, !P2 ;  /* 0x0007fff8ff057807 */ /* 0x000fe40005000000 */
[C---:B------:R-:W-:Y:S02]  /*125d0*/  ISETP.GE.U32.AND P1, PT, R97.reuse, R111, PT ;  /* 0x0000006f6100720c */ /* 0x040fe40003f26070 */
[----:B------:R-:W-:Y:S02]  /*125e0*/  ISETP.GE.U32.AND P2, PT, R97, R108, PT ;  /* 0x0000006c6100720c */ /* 0x000fe40003f46070 */
[----:B------:R-:W-:-:S02]  /*125f0*/  SEL R2, RZ, 0x1, !P3 ;  /* 0x00000001ff027807 */ /* 0x000fc40005800000 */
[----:B------:R-:W-:Y:S02]  /*12600*/  SEL R6, RZ, 0x1, P4 ;  /* 0x00000001ff067807 */ /* 0x000fe40002000000 */
[----:B------:R-:W-:Y:S01]  /*12610*/  SEL R7, RZ, 0x1fffe, P0 ;  /* 0x0001fffeff077807 */ /* 0x000fe20000000000 */
[----:B------:R-:W-:Y:S01]  /*12620*/  IMAD.IADD R83, R74, 0x1, R75 ;  /* 0x000000014a537824 */ /* 0x000fe200078e024b */
[C---:B------:R-:W-:Y:S02]  /*12630*/  ISETP.GE.U32.AND.EX P1, PT, R87.reuse, RZ, PT, P1 ;  /* 0x000000ff5700720c */ /* 0x040fe40003f26110 */
[----:B------:R-:W-:Y:S01]  /*12640*/  ISETP.GE.U32.AND.EX P2, PT, R87, RZ, PT, P2 ;  /* 0x000000ff5700720c */ /* 0x000fe20003f46120 */
[----:B------:R-:W-:Y:S01]  /*12650*/  IMAD.IADD R80, R80, 0x1, R81 ;  /* 0x0000000150507824 */ /* 0x000fe200078e0251 */
[----:B------:R-:W-:Y:S01]  /*12660*/  IADD3 R3, PT, PT, R3, R73, RZ ;  /* 0x0000004903037210 */ /* 0x000fe20007ffe0ff */
[----:B------:R-:W-:Y:S02]  /*12670*/  IMAD.IADD R2, R2, 0x1, R72 ;  /* 0x0000000102027824 */ /* 0x000fe400078e0248 */
[----:B------:R-:W-:Y:S01]  /*12680*/  IMAD.IADD R81, R6, 0x1, R7 ;  /* 0x0000000106517824 */ /* 0x000fe200078e0207 */
[----:B------:R-:W0:Y:S01]  /*12690*/  LDSM.16.MT88.4 R72, [R123+UR6+0x3e000] ;  /* 0x03e000067b48783b */ /* 0x000e220008004200 */
[----:B------:R-:W-:-:S02]  /*126a0*/  SEL R6, RZ, 0x1, P1 ;  /* 0x00000001ff067807 */ /* 0x000fc40000800000 */
[----:B------:R-:W-:Y:S02]  /*126b0*/  SEL R7, RZ, 0x1fffe, P2 ;  /* 0x0001fffeff077807 */ /* 0x000fe40001000000 */
[----:B------:R-:W-:Y:S01]  /*126c0*/  LOP3.LUT R83, R83, 0x3, RZ, 0xc0, !PT ;  /* 0x0000000353537812 */ /* 0x000fe200078ec0ff */
[-C--:B---3--:R-:W-:Y:S02]  /*126d0*/  HMMA.16816.F32.BF16 R12, R88, R18.reuse, R12 ;  /* 0x00000012580c723c */ /* 0x088fe4000004180c */
[----:B------:R-:W-:Y:S01]  /*126e0*/  IMAD.IADD R96, R6, 0x1, R7 ;  /* 0x0000000106607824 */ /* 0x000fe200078e0207 */
[----:B------:R-:W-:Y:S02]  /*126f0*/  IADD3 R91, PT, PT, R83, R5, R4 ;  /* 0x00000005535b7210 */ /* 0x000fe40007ffe004 */
[----:B------:R-:W2:Y:S01]  /*12700*/  LDSM.16.MT88.4 R4, [R123+UR6+0x3e180] ;  /* 0x03e180067b04783b */ /* 0x000ea20008004200 */
[----:B------:R-:W-:Y:S02]  /*12710*/  LOP3.LUT R93, R121, 0x1c, RZ, 0xc0, !PT ;  /* 0x0000001c795d7812 */ /* 0x000fe400078ec0ff */
[----:B-1----:R-:W-:Y:S01]  /*12720*/  HMMA.16816.F32.BF16 R8, R60, R18, R8 ;  /* 0x000000123c08723c */ /* 0x002fe20000041808 */
[----:B------:R-:W1:Y:S01]  /*12730*/  LDSM.16.MT88.4 R60, [R123+UR6+0x3e080] ;  /* 0x03e080067b3c783b */ /* 0x000e620008004200 */
[----:B------:R-:W-:Y:S01]  /*12740*/  LEA.HI R93, R93, 0x88, RZ, 0x1e ;  /* 0x000000885d5d7811 */ /* 0x000fe200078ff0ff */
[----:B------:R-:W-:Y:S01]  /*12750*/  IMAD.SHL.U32 R92, R122, 0x100, RZ ;  /* 0x000001007a5c7824 */ /* 0x000fe200078e00ff */
[----:B------:R-:W-:-:S03]  /*12760*/  LOP3.LUT R107, R121, 0x1c, RZ, 0xc0, !PT ;  /* 0x0000001c796b7812 */ /* 0x000fc600078ec0ff */
[----:B------:R-:W-:Y:S01]  /*12770*/  IMAD.IADD R92, R92, 0x1, R93 ;  /* 0x000000015c5c7824 */ /* 0x000fe200078e025d */
[----:B------:R-:W-:Y:S01]  /*12780*/  LOP3.LUT R109, R121, 0x1c, RZ, 0xc0, !PT ;  /* 0x0000001c796d7812 */ /* 0x000fe200078ec0ff */
[C---:B------:R-:W-:Y:S01]  /*12790*/  IMAD.SHL.U32 R108, R122.reuse, 0x100, RZ ;  /* 0x000001007a6c7824 */ /* 0x040fe200078e00ff */
[----:B------:R-:W-:Y:S01]  /*127a0*/  LEA.HI R107, R107, 0xe0, RZ, 0x1e ;  /* 0x000000e06b6b7811 */ /* 0x000fe200078ff0ff */
[----:B------:R-:W-:Y:S01]  /*127b0*/  IMAD.SHL.U32 R106, R122, 0x100, RZ ;  /* 0x000001007a6a7824 */ /* 0x000fe200078e00ff */
[C---:B------:R-:W-:Y:S02]  /*127c0*/  ISETP.GE.U32.AND P0, PT, R97.reuse, R113, PT ;  /* 0x000000716100720c */ /* 0x040fe40003f06070 */
[----:B------:R-:W-:Y:S02]  /*127d0*/  ISETP.GT.U32.AND P2, PT, R97, R92, PT ;  /* 0x0000005c6100720c */ /* 0x000fe40003f44070 */
[----:B------:R-:W-:Y:S01]  /*127e0*/  LEA.HI R109, R109, 0xe8, RZ, 0x1e ;  /* 0x000000e86d6d7811 */ /* 0x000fe200078ff0ff */
[----:B------:R-:W-:Y:S01]  /*127f0*/  IMAD.IADD R106, R106, 0x1, R107 ;  /* 0x000000016a6a7824 */ /* 0x000fe200078e026b */
[----:B------:R-:W-:-:S02]  /*12800*/  ISETP.GE.U32.AND.EX P0, PT, R87, RZ, PT, P0 ;  /* 0x000000ff5700720c */ /* 0x000fc40003f06100 */
[----:B------:R-:W-:Y:S02]  /*12810*/  ISETP.GT.U32.AND.EX P2, PT, R87, RZ, PT, P2 ;  /* 0x000000ff5700720c */ /* 0x000fe40003f44120 */
[C---:B------:R-:W-:Y:S02]  /*12820*/  LOP3.LUT R90, R121.reuse, 0x1c, RZ, 0xc0, !PT ;  /* 0x0000001c795a7812 */ /* 0x040fe400078ec0ff */
[----:B------:R-:W-:Y:S02]  /*12830*/  LOP3.LUT R89, R121, 0x1c, RZ, 0xc0, !PT ;  /* 0x0000001c79597812 */ /* 0x000fe400078ec0ff */
[----:B------:R-:W-:Y:S01]  /*12840*/  IADD3 R108, PT, PT, R108, R109, RZ ;  /* 0x0000006d6c6c7210 */ /* 0x000fe20007ffe0ff */
[----:B------:R-:W-:Y:S01]  /*12850*/  IMAD.SHL.U32 R86, R122, 0x100, RZ ;  /* 0x000001007a567824 */ /* 0x000fe200078e00ff */
[----:B------:R-:W-:Y:S02]  /*12860*/  SEL R85, RZ, 0x1fffe, P0 ;  /* 0x0001fffeff557807 */ /* 0x000fe40000000000 */
[----:B------:R-:W-:-:S02]  /*12870*/  SEL R83, RZ, 0x4, !P2 ;  /* 0x00000004ff537807 */ /* 0x000fc40005000000 */
[----:B------:R-:W-:Y:S01]  /*12880*/  LEA.HI R90, R90, 0xc0, RZ, 0x1e ;  /* 0x000000c05a5a7811 */ /* 0x000fe200078ff0ff */
[----:B------:R-:W3:Y:S01]  /*12890*/  S2R R107, SR_TID.X ;  /* 0x00000000006b7919 */ /* 0x000ee20000002100 */
[----:B------:R-:W-:Y:S02]  /*128a0*/  LEA.HI R89, R89, 0x80, RZ, 0x1e ;  /* 0x0000008059597811 */ /* 0x000fe400078ff0ff */
[----:B------:R-:W-:Y:S02]  /*128b0*/  SHF.L.U32 R88, R122, 0x8, RZ ;  /* 0x000000087a587819 */ /* 0x000fe400000006ff */
[C---:B------:R-:W-:Y:S02]  /*128c0*/  ISETP.GT.U32.AND P0, PT, R97.reuse, R108, PT ;  /* 0x0000006c6100720c */ /* 0x040fe40003f04070 */
[C---:B------:R-:W-:Y:S02]  /*128d0*/  ISETP.GT.U32.AND P2, PT, R97.reuse, R106, PT ;  /* 0x0000006a6100720c */ /* 0x040fe40003f44070 */
[----:B------:R-:W-:Y:S01]  /*128e0*/  ISETP.GE.U32.AND P4, PT, R97, R115, PT ;  /* 0x000000736100720c */ /* 0x000fe20003f86070 */
[----:B------:R-:W-:Y:S01]  /*128f0*/  IMAD.IADD R86, R86, 0x1, R90 ;  /* 0x0000000156567824 */ /* 0x000fe200078e025a */
[C---:B------:R-:W-:Y:S01]  /*12900*/  ISETP.GT.U32.AND.EX P0, PT, R87.reuse, RZ, PT, P0 ;  /* 0x000000ff5700720c */ /* 0x040fe20003f04100 */
[----:B------:R-:W-:Y:S01]  /*12910*/  IMAD.IADD R88, R88, 0x1, R89 ;  /* 0x0000000158587824 */ /* 0x000fe200078e0259 */
[C---:B------:R-:W-:Y:S01]  /*12920*/  ISETP.GT.U32.AND.EX P2, PT, R87.reuse, RZ, PT, P2 ;  /* 0x000000ff5700720c */ /* 0x040fe20003f44120 */
[----:B------:R-:W4:Y:S01]  /*12930*/  S2R R109, SR_CTAID.X ;  /* 0x00000000006d7919 */ /* 0x000f220000002500 */
[----:B------:R-:W-:Y:S01]  /*12940*/  ISETP.GE.U32.AND.EX P4, PT, R87, RZ, PT, P4 ;  /* 0x000000ff5700720c */ /* 0x000fe20003f86140 */
[----:B0-----:R-:W-:Y:S01]  /*12950*/  HMMA.16816.F32.BF16 R68, R72, R18, R68 ;  /* 0x000000124844723c */ /* 0x001fe20000041844 */
[----:B------:R-:W-:-:S02]  /*12960*/  LOP3.LUT R99, R121, 0x1c, RZ, 0xc0, !PT ;  /* 0x0000001c79637812 */ /* 0x000fc400078ec0ff */
[----:B------:R-:W-:Y:S02]  /*12970*/  SEL R74, RZ, 0x4, !P0 ;  /* 0x00000004ff4a7807 */ /* 0x000fe40004000000 */
[----:B------:R-:W-:Y:S01]  /*12980*/  SEL R75, RZ, 0x7fff8, !P2 ;  /* 0x0007fff8ff4b7807 */ /* 0x000fe20005000000 */
[----:B------:R-:W-:Y:S01]  /*12990*/  IMAD.SHL.U32 R98, R122, 0x100, RZ ;  /* 0x000001007a627824 */ /* 0x000fe200078e00ff */
[C---:B------:R-:W-:Y:S02]  /*129a0*/  ISETP.GT.U32.AND P0, PT, R97.reuse, R86, PT ;  /* 0x000000566100720c */ /* 0x040fe40003f04070 */
[C---:B------:R-:W-:Y:S02]  /*129b0*/  ISETP.GE.U32.AND P2, PT, R97.reuse, R105, PT ;  /* 0x000000696100720c */ /* 0x040fe40003f46070 */
[----:B------:R-:W-:Y:S02]  /*129c0*/  SEL R84, RZ, 0x1, P4 ;  /* 0x00000001ff547807 */ /* 0x000fe40002000000 */
[----:B------:R-:W-:-:S02]  /*129d0*/  ISETP.GT.U32.AND P1, PT, R97, R88, PT ;  /* 0x000000586100720c */ /* 0x000fc40003f24070 */
[----:B------:R-:W-:Y:S01]  /*129e0*/  LEA.HI R99, R99, 0xc8, RZ, 0x1e ;  /* 0x000000c863637811 */ /* 0x000fe200078ff0ff */
[-C--:B--2---:R-:W-:Y:S01]  /*129f0*/  HMMA.16816.F32.BF16 R56, R4, R18.reuse, R56 ;  /* 0x000000120438723c */ /* 0x084fe20000041838 */
[C---:B------:R-:W-:Y:S02]  /*12a00*/  ISETP.GT.U32.AND.EX P0, PT, R87.reuse, RZ, PT, P0 ;  /* 0x000000ff5700720c */ /* 0x040fe40003f04100 */
[C---:B------:R-:W-:Y:S01]  /*12a10*/  ISETP.GE.U32.AND.EX P2, PT, R87.reuse, RZ, PT, P2 ;  /* 0x000000ff5700720c */ /* 0x040fe20003f46120 */
[----:B------:R-:W-:Y:S01]  /*12a20*/  IMAD.IADD R95, R84, 0x1, R85 ;  /* 0x00000001545f7824 */ /* 0x000fe200078e0255 */
[----:B------:R-:W-:Y:S02]  /*12a30*/  ISETP.GT.U32.AND.EX P1, PT, R87, RZ, PT, P1 ;  /* 0x000000ff5700720c */ /* 0x000fe40003f24110 */
[----:B------:R-:W-:Y:S01]  /*12a40*/  IADD3 R98, PT, PT, R98, R99, RZ ;  /* 0x0000006362627210 */ /* 0x000fe20007ffe0ff */
[----:B-1----:R-:W-:Y:S01]  /*12a50*/  HMMA.16816.F32.BF16 R100, R60, R18, R100 ;  /* 0x000000123c64723c */ /* 0x002fe20000041864 */
[----:B------:R-:W-:-:S02]  /*12a60*/  LOP3.LUT R85, R3, 0x3, RZ, 0xc0, !PT ;  /* 0x0000000303557812 */ /* 0x000fc400078ec0ff */
[----:B------:R-:W-:Y:S02]  /*12a70*/  SEL R73, RZ, 0x7fff8, !P0 ;  /* 0x0007fff8ff497807 */ /* 0x000fe40004000000 */
[----:B------:R-:W-:Y:S02]  /*12a80*/  SEL R3, RZ, 0x4, P2 ;  /* 0x00000004ff037807 */ /* 0x000fe40001000000 */
[----:B------:R-:W-:Y:S02]  /*12a90*/  SEL R84, RZ, 0x7fff8, !P1 ;  /* 0x0007fff8ff547807 */ /* 0x000fe40004800000 */
[C---:B------:R-:W-:Y:S02]  /*12aa0*/  ISETP.GE.U32.AND P0, PT, R97.reuse, R92, PT ;  /* 0x0000005c6100720c */ /* 0x040fe40003f06070 */
[C---:B------:R-:W-:Y:S02]  /*12ab0*/  ISETP.GE.U32.AND P2, PT, R97.reuse, R88, PT ;  /* 0x000000586100720c */ /* 0x040fe40003f46070 */
[----:B------:R-:W-:-:S02]  /*12ac0*/  ISETP.GT.U32.AND P1, PT, R97, R98, PT ;  /* 0x000000626100720c */ /* 0x000fc40003f24070 */
[C---:B------:R-:W-:Y:S02]  /*12ad0*/  ISETP.GE.U32.AND.EX P0, PT, R87.reuse, RZ, PT, P0 ;  /* 0x000000ff5700720c */ /* 0x040fe40003f06100 */
[C---:B------:R-:W-:Y:S02]  /*12ae0*/  ISETP.GE.U32.AND.EX P2, PT, R87.reuse, RZ, PT, P2 ;  /* 0x000000ff5700720c */ /* 0x040fe40003f46120 */
[----:B------:R-:W-:Y:S02]  /*12af0*/  ISETP.GT.U32.AND.EX P1, PT, R87, RZ, PT, P1 ;  /* 0x000000ff5700720c */ /* 0x000fe40003f24110 */
[----:B------:R-:W-:Y:S02]  /*12b00*/  SEL R60, RZ, 0x4, P0 ;  /* 0x00000004ff3c7807 */ /* 0x000fe40000000000 */
[----:B------:R-:W-:Y:S02]  /*12b10*/  SEL R61, RZ, 0x7fff8, P2 ;  /* 0x0007fff8ff3d7807 */ /* 0x000fe40001000000 */
[----:B------:R-:W-:-:S02]  /*12b20*/  LOP3.LUT R82, R82, 0x3, RZ, 0xc0, !PT ;  /* 0x0000000352527812 */ /* 0x000fc400078ec0ff */
[----:B------:R-:W-:Y:S02]  /*12b30*/  SEL R72, RZ, 0x4, !P1 ;  /* 0x00000004ff487807 */ /* 0x000fe40004800000 */
[----:B------:R-:W-:Y:S02]  /*12b40*/  ISETP.GE.U32.AND P1, PT, R97, R94, PT ;  /* 0x0000005e6100720c */ /* 0x000fe40003f26070 */
[----:B------:R-:W-:Y:S02]  /*12b50*/  LOP3.LUT R63, R80, 0x3, RZ, 0xc0, !PT ;  /* 0x00000003503f7812 */ /* 0x000fe400078ec0ff */
[----:B------:R-:W-:Y:S02]  /*12b60*/  LOP3.LUT R2, R2, 0x3, RZ, 0xc0, !PT ;  /* 0x0000000302027812 */ /* 0x000fe400078ec0ff */
[----:B------:R-:W-:Y:S01]  /*12b70*/  IADD3 R88, PT, PT, R82, R61, R60 ;  /* 0x0000003d52587210 */ /* 0x000fe20007ffe03c */
[----:B------:R-:W-:Y:S01]  /*12b80*/  FMUL R82, R13, UR9 ;  /* 0x000000090d527c20 */ /* 0x000fe20008400000 */
[----:B------:R-:W-:Y:S01]  /*12b90*/  ISETP.GE.U32.AND.EX P1, PT, R87, RZ, PT, P1 ;  /* 0x000000ff5700720c */ /* 0x000fe20003f26110 */
[----:B------:R-:W-:Y:S01]  /*12ba0*/  FMUL R13, R58, UR9 ;  /* 0x000000093a0d7c20 */ /* 0x000fe20008400000 */
[----:B------:R-:W-:-:S02]  /*12bb0*/  IADD3 R93, PT, PT, R63, R73, R72 ;  /* 0x000000493f5d7210 */ /* 0x000fc40007ffe048 */
[----:B------:R-:W-:Y:S02]  /*12bc0*/  IADD3 R92, PT, PT, R2, R75, R74 ;  /* 0x0000004b025c7210 */ /* 0x000fe40007ffe04a */
[C---:B---3--:R-:W-:Y:S01]  /*12bd0*/  LOP3.LUT R73, R107.reuse, 0x1c, RZ, 0xc0, !PT ;  /* 0x0000001c6b497812 */ /* 0x048fe200078ec0ff */
[----:B------:R-:W-:Y:S01]  /*12be0*/  FMUL R6, R12, UR9 ;  /* 0x000000090c067c20 */ /* 0x000fe20008400000 */
[C---:B------:R-:W-:Y:S01]  /*12bf0*/  LOP3.LUT R75, R107.reuse, 0x1c, RZ, 0xc0, !PT ;  /* 0x0000001c6b4b7812 */ /* 0x040fe200078ec0ff */
[----:B------:R-:W-:Y:S01]  /*12c00*/  FMUL R12, R102, UR9 ;  /* 0x00000009660c7c20 */ /* 0x000fe20008400000 */
[----:B------:R-:W-:Y:S01]  /*12c10*/  LOP3.LUT R118, R107, 0x1c, RZ, 0xc0, !PT ;  /* 0x0000001c6b767812 */ /* 0x000fe200078ec0ff */
[C---:B----4-:R-:W-:Y:S01]  /*12c20*/  IMAD.SHL.U32 R74, R109.reuse, 0x100, RZ ;  /* 0x000001006d4a7824 */ /* 0x050fe200078e00ff */
[----:B------:R-:W-:Y:S01]  /*12c30*/  SEL R62, RZ, 0x7fff8, P1 ;  /* 0x0007fff8ff3e7807 */ /* 0x000fe20000800000 */
[----:B------:R-:W-:Y:S01]  /*12c40*/  IMAD.SHL.U32 R72, R109, 0x100, RZ ;  /* 0x000001006d487824 */ /* 0x000fe200078e00ff */
[----:B------:R-:W-:Y:S01]  /*12c50*/  IADD3 R89, PT, PT, R85, R84, R83 ;  /* 0x0000005455597210 */ /* 0x000fe20007ffe053 */
[----:B------:R-:W-:Y:S01]  /*12c60*/  IMAD.SHL.U32 R85, R109, 0x100, RZ ;  /* 0x000001006d557824 */ /* 0x000fe200078e00ff */
[----:B------:R-:W-:-:S02]  /*12c70*/  ISETP.GE.U32.AND P1, PT, R97, R106, PT ;  /* 0x0000006a6100720c */ /* 0x000fc40003f26070 */
[----:B------:R-:W-:Y:S02]  /*12c80*/  FSEL R102, R13, -INF , !P3 ;  /* 0xff8000000d667808 */ /* 0x000fe40005800000 */
[----:B------:R-:W-:Y:S02]  /*12c90*/  LEA.HI R73, R73, 0x60, RZ, 0x1e ;  /* 0x0000006049497811 */ /* 0x000fe400078ff0ff */
[----:B------:R-:W-:Y:S02]  /*12ca0*/  LOP3.LUT R81, R81, 0x3, RZ, 0xc0, !PT ;  /* 0x0000000351517812 */ /* 0x000fe400078ec0ff */
[C---:B------:R-:W-:Y:S02]  /*12cb0*/  ISETP.GE.U32.AND P2, PT, R97.reuse, R98, PT ;  /* 0x000000626100720c */ /* 0x040fe40003f46070 */
[----:B------:R-:W-:Y:S02]  /*12cc0*/  ISETP.GE.U32.AND P3, PT, R97, R86, PT ;  /* 0x000000566100720c */ /* 0x000fe40003f66070 */
[----:B------:R-:W-:-:S02]  /*12cd0*/  LEA.HI R75, R75, 0x68, RZ, 0x1e ;  /* 0x000000684b4b7811 */ /* 0x000fc400078ff0ff */
[----:B------:R-:W-:Y:S01]  /*12ce0*/  LEA.HI R118, R118, 0x58, RZ, 0x1e ;  /* 0x0000005876767811 */ /* 0x000fe200078ff0ff */
[----:B------:R-:W-:Y:S01]  /*12cf0*/  FMUL R80, R65, UR9 ;  /* 0x0000000941507c20 */ /* 0x000fe20008400000 */
[----:B------:R-:W-:Y:S01]  /*12d00*/  LOP3.LUT R122, R107, 0x1c, RZ, 0xc0, !PT ;  /* 0x0000001c6b7a7812 */ /* 0x000fe200078ec0ff */
[----:B------:R-:W-:Y:S01]  /*12d10*/  IMAD.IADD R72, R72, 0x1, R73 ;  /* 0x0000000148487824 */ /* 0x000fe200078e0249 */
[----:B------:R-:W-:Y:S01]  /*12d20*/  ISETP.GE.U32.AND.EX P1, PT, R87, RZ, PT, P1 ;  /* 0x000000ff5700720c */ /* 0x000fe20003f26110 */
[----:B------:R-:W-:Y:S01]  /*12d30*/  IMAD.SHL.U32 R121, R109, 0x100, RZ ;  /* 0x000001006d797824 */ /* 0x000fe200078e00ff */
[----:B------:R-:W-:Y:S01]  /*12d40*/  IADD3 R94, PT, PT, R81, R62, R3 ;  /* 0x0000003e515e7210 */ /* 0x000fe20007ffe003 */
[----:B------:R-:W-:Y:S01]  /*12d50*/  FMUL R81, R67, UR9 ;  /* 0x0000000943517c20 */ /* 0x000fe20008400000 */
[----:B------:R-:W-:Y:S02]  /*12d60*/  ISETP.GE.U32.AND.EX P2, PT, R87, RZ, PT, P2 ;  /* 0x000000ff5700720c */ /* 0x000fe40003f46120 */
[----:B------:R-:W-:-:S02]  /*12d70*/  IADD3 R74, PT, PT, R74, R75, RZ ;  /* 0x0000004b4a4a7210 */ /* 0x000fc40007ffe0ff */
[----:B------:R-:W-:Y:S02]  /*12d80*/  ISETP.GE.U32.AND.EX P3, PT, R87, RZ, PT, P3 ;  /* 0x000000ff5700720c */ /* 0x000fe40003f66130 */
[----:B------:R-:W-:Y:S01]  /*12d90*/  LOP3.LUT R65, R107, 0x1c, RZ, 0xc0, !PT ;  /* 0x0000001c6b417812 */ /* 0x000fe200078ec0ff */
[----:B------:R-:W-:Y:S01]  /*12da0*/  FMUL R2, R64, UR9 ;  /* 0x0000000940027c20 */ /* 0x000fe20008400000 */
[----:B------:R-:W-:Y:S01]  /*12db0*/  IADD3 R85, PT, PT, R85, R118, RZ ;  /* 0x0000007655557210 */ /* 0x000fe20007ffe0ff */
[----:B------:R-:W-:Y:S01]  /*12dc0*/  FMUL R3, R11, UR9 ;  /* 0x000000090b037c20 */ /* 0x000fe20008400000 */
[----:B------:R-:W-:Y:S01]  /*12dd0*/  LEA.HI R122, R122, 0x78, RZ, 0x1e ;  /* 0x000000787a7a7811 */ /* 0x000fe200078ff0ff */
[----:B------:R-:W-:Y:S01]  /*12de0*/  FMUL R64, R15, UR9 ;  /* 0x000000090f407c20 */ /* 0x000fe20008400000 */
[----:B------:R-:W-:Y:S01]  /*12df0*/  LOP3.LUT R67, R107, 0x1c, RZ, 0xc0, !PT ;  /* 0x0000001c6b437812 */ /* 0x000fe200078ec0ff */
[----:B------:R-:W-:Y:S01]  /*12e00*/  FMUL R11, R100, UR9 ;  /* 0x00000009640b7c20 */ /* 0x000fe20008400000 */
[----:B------:R-:W-:Y:S01]  /*12e10*/  FMUL R60, R101, UR9 ;  /* 0x00000009653c7c20 */ /* 0x000fe20008400000 */
[----:B------:R-:W-:Y:S01]  /*12e20*/  SEL R99, RZ, 0x7fff8, P1 ;  /* 0x0007fff8ff637807 */ /* 0x000fe20000800000 */
[----:B------:R-:W-:Y:S01]  /*12e30*/  FMUL R5, R66, UR9 ;  /* 0x0000000942057c20 */ /* 0x000fe20008400000 */
[----:B------:R-:W-:Y:S01]  /*12e40*/  FMUL R15, R59, UR9 ;  /* 0x000000093b0f7c20 */ /* 0x000fe20008400000 */
[----:B------:R-:W-:Y:S01]  /*12e50*/  LOP3.LUT R120, R107, 0x1c, RZ, 0xc0, !PT ;  /* 0x0000001c6b787812 */ /* 0x000fe200078ec0ff */
[----:B------:R-:W-:Y:S01]  /*12e60*/  IMAD.SHL.U32 R66, R109, 0x100, RZ ;  /* 0x000001006d427824 */ /* 0x000fe200078e00ff */
[----:B------:R-:W-:Y:S01]  /*12e70*/  ISETP.GT.U32.AND P1, PT, R97, R74, PT ;  /* 0x0000004a6100720c */ /* 0x000fe20003f24070 */
[----:B------:R-:W-:Y:S01]  /*12e80*/  IMAD.SHL.U32 R59, R109, 0x100, RZ ;  /* 0x000001006d3b7824 */ /* 0x000fe200078e00ff */
[----:B------:R-:W-:-:S02]  /*12e90*/  SEL R100, RZ, 0x4, P2 ;  /* 0x00000004ff647807 */ /* 0x000fc40001000000 */
[----:B------:R-:W-:Y:S02]  /*12ea0*/  SEL R101, RZ, 0x7fff8, P3 ;  /* 0x0007fff8ff657807 */ /* 0x000fe40001800000 */
[----:B------:R-:W-:Y:S01]  /*12eb0*/  LEA.HI R65, R65, 0x30, RZ, 0x1e ;  /* 0x0000003041417811 */ /* 0x000fe200078ff0ff */
[----:B------:R-:W-:Y:S01]  /*12ec0*/  FMUL R7, R8, UR9 ;  /* 0x0000000908077c20 */ /* 0x000fe20008400000 */
[----:B------:R-:W-:Y:S02]  /*12ed0*/  ISETP.GT.U32.AND P2, PT, R97, R72, PT ;  /* 0x000000486100720c */ /* 0x000fe40003f44070 */
[----:B------:R-:W-:Y:S02]  /*12ee0*/  LOP3.LUT R117, R107, 0x1c, RZ, 0xc0, !PT ;  /* 0x0000001c6b757812 */ /* 0x000fe400078ec0ff */
[----:B------:R-:W-:Y:S01]  /*12ef0*/  ISETP.GT.U32.AND P3, PT, R97, R85, PT ;  /* 0x000000556100720c */ /* 0x000fe20003f64070 */
[----:B------:R-:W-:Y:S01]  /*12f00*/  FMUL R8, R10, UR9 ;  /* 0x000000090a087c20 */ /* 0x000fe20008400000 */
[----:B------:R-:W-:-:S02]  /*12f10*/  IADD3 R121, PT, PT, R121, R122, RZ ;  /* 0x0000007a79797210 */ /* 0x000fc40007ffe0ff */
[----:B------:R-:W-:Y:S01]  /*12f20*/  LEA.HI R67, R67, 0x38, RZ, 0x1e ;  /* 0x0000003843437811 */ /* 0x000fe200078ff0ff */
[----:B------:R-:W-:Y:S01]  /*12f30*/  FMUL R14, R14, UR9 ;  /* 0x000000090e0e7c20 */ /* 0x000fe20008400000 */
[----:B------:R-:W-:Y:S01]  /*12f40*/  FMUL R61, R103, UR9 ;  /* 0x00000009673d7c20 */ /* 0x000fe20008400000 */
[----:B------:R-:W-:Y:S01]  /*12f50*/  LEA.HI R120, R120, 0x70, RZ, 0x1e ;  /* 0x0000007078787811 */ /* 0x000fe200078ff0ff */
[----:B------:R-:W-:Y:S01]  /*12f60*/  IMAD.SHL.U32 R119, R109, 0x100, RZ ;  /* 0x000001006d777824 */ /* 0x000fe200078e00ff */
[----:B------:R-:W-:Y:S01]  /*12f70*/  ISETP.GT.U32.AND.EX P1, PT, R87, RZ, PT, P1 ;  /* 0x000000ff5700720c */ /* 0x000fe20003f24110 */
[----:B------:R-:W-:Y:S01]  /*12f80*/  IMAD.IADD R59, R59, 0x1, R65 ;  /* 0x000000013b3b7824 */ /* 0x000fe200078e0241 */
[----:B------:R-:W-:Y:S01]  /*12f90*/  LOP3.LUT R115, R107, 0x1c, RZ, 0xc0, !PT ;  /* 0x0000001c6b737812 */ /* 0x000fe200078ec0ff */
[----:B------:R-:W-:Y:S01]  /*12fa0*/  IMAD.SHL.U32 R116, R109, 0x100, RZ ;  /* 0x000001006d747824 */ /* 0x000fe200078e00ff */
[----:B------:R-:W-:Y:S02]  /*12fb0*/  ISETP.GE.U32.AND P0, PT, R97, R108, PT ;  /* 0x0000006c6100720c */ /* 0x000fe40003f06070 */
[----:B------:R-:W-:-:S02]  /*12fc0*/  FSEL R103, R15, -INF , !P4 ;  /* 0xff8000000f677808 */ /* 0x000fc40006000000 */
[----:B------:R-:W-:Y:S02]  /*12fd0*/  LEA.HI R117, R117, 0x50, RZ, 0x1e ;  /* 0x0000005075757811 */ /* 0x000fe400078ff0ff */
[C---:B------:R-:W-:Y:S02]  /*12fe0*/  ISETP.GT.U32.AND.EX P2, PT, R87.reuse, RZ, PT, P2 ;  /* 0x000000ff5700720c */ /* 0x040fe40003f44120 */
[----:B------:R-:W-:Y:S02]  /*12ff0*/  ISETP.GT.U32.AND.EX P3, PT, R87, RZ, PT, P3 ;  /* 0x000000ff5700720c */ /* 0x000fe40003f64130 */
[C---:B------:R-:W-:Y:S02]  /*13000*/  LOP3.LUT R112, R107.reuse, 0x1c, RZ, 0xc0, !PT ;  /* 0x0000001c6b707812 */ /* 0x040fe400078ec0ff */
[----:B------:R-:W-:Y:S01]  /*13010*/  LOP3.LUT R110, R107, 0x1c, RZ, 0xc0, !PT ;  /* 0x0000001c6b6e7812 */ /* 0x000fe200078ec0ff */
[----:B------:R-:W-:Y:S01]  /*13020*/  FMUL R10, R68, UR9 ;  /* 0x00000009440a7c20 */ /* 0x000fe20008400000 */
[----:B------:R-:W-:Y:S01]  /*13030*/  ISETP.GT.U32.AND P4, PT, R97, R121, PT ;  /* 0x000000796100720c */ /* 0x000fe20003f84070 */
[----:B------:R-:W-:Y:S01]  /*13040*/  FMUL R105, R71, UR9 ;  /* 0x0000000947697c20 */ /* 0x000fe20008400000 */
[----:B------:R-:W-:Y:S01]  /*13050*/  IADD3 R66, PT, PT, R66, R67, RZ ;  /* 0x0000004342427210 */ /* 0x000fe20007ffe0ff */
[C---:B------:R-:W-:Y:S01]  /*13060*/  IMAD.SHL.U32 R62, R109.reuse, 0x100, RZ ;  /* 0x000001006d3e7824 */ /* 0x040fe200078e00ff */
[----:B------:R-:W-:Y:S01]  /*13070*/  FSEL R86, R8, -INF , !P1 ;  /* 0xff80000008567808 */ /* 0x000fe20004800000 */
[----:B------:R-:W-:Y:S01]  /*13080*/  IMAD.SHL.U32 R114, R109, 0x100, RZ ;  /* 0x000001006d727824 */ /* 0x000fe200078e00ff */
[----:B------:R-:W-:Y:S01]  /*13090*/  LEA.HI R115, R115, 0x40, RZ, 0x1e ;  /* 0x0000004073737811 */ /* 0x000fe200078ff0ff */
[----:B------:R-:W-:Y:S01]  /*130a0*/  IMAD.SHL.U32 R71, R109, 0x100, RZ ;  /* 0x000001006d477824 */ /* 0x000fe200078e00ff */
[----:B------:R-:W-:Y:S01]  /*130b0*/  ISETP.GE.U32.AND.EX P0, PT, R87, RZ, PT, P0 ;  /* 0x000000ff5700720c */ /* 0x000fe20003f06100 */
[----:B------:R-:W-:Y:S01]  /*130c0*/  IMAD.SHL.U32 R58, R109, 0x100, RZ ;  /* 0x000001006d3a7824 */ /* 0x000fe200078e00ff */
[----:B------:R-:W-:Y:S01]  /*130d0*/  FSEL R7, R7, -INF , !P2 ;  /* 0xff80000007077808 */ /* 0x000fe20005000000 */
[C---:B------:R-:W-:Y:S01]  /*130e0*/  IMAD.SHL.U32 R68, R109.reuse, 0x100, RZ ;  /* 0x000001006d447824 */ /* 0x040fe200078e00ff */
[----:B------:R-:W-:Y:S01]  /*130f0*/  FSEL R8, R14, -INF , !P3 ;  /* 0xff8000000e087808 */ /* 0x000fe20005800000 */
[C---:B------:R-:W-:Y:S01]  /*13100*/  IMAD.SHL.U32 R111, R109.reuse, 0x100, RZ ;  /* 0x000001006d6f7824 */ /* 0x040fe200078e00ff */
[----:B------:R-:W-:Y:S01]  /*13110*/  LEA.HI R112, R112, 0x10, RZ, 0x1e ;  /* 0x0000001070707811 */ /* 0x000fe200078ff0ff */
[----:B------:R-:W-:Y:S01]  /*13120*/  IMAD.SHL.U32 R108, R109, 0x100, RZ ;  /* 0x000001006d6c7824 */ /* 0x000fe200078e00ff */
[----:B------:R-:W-:Y:S01]  /*13130*/  LEA.HI R110, R110, 0x8, RZ, 0x1e ;  /* 0x000000086e6e7811 */ /* 0x000fe200078ff0ff */
[----:B------:R-:W-:Y:S01]  /*13140*/  IMAD.IADD R119, R119, 0x1, R120 ;  /* 0x0000000177777824 */ /* 0x000fe200078e0278 */
[----:B------:R-:W-:Y:S01]  /*13150*/  SHF.L.U32 R109, R109, 0x8, RZ ;  /* 0x000000086d6d7819 */ /* 0x000fe200000006ff */
[----:B------:R-:W-:Y:S01]  /*13160*/  IMAD.IADD R116, R116, 0x1, R117 ;  /* 0x0000000174747824 */ /* 0x000fe200078e0275 */
[----:B------:R-:W-:-:S02]  /*13170*/  ISETP.GT.U32.AND.EX P4, PT, R87, RZ, PT, P4 ;  /* 0x000000ff5700720c */ /* 0x000fc40003f84140 */
[C---:B------:R-:W-:Y:S02]  /*13180*/  ISETP.GT.U32.AND P2, PT, R97.reuse, R66, PT ;  /* 0x000000426100720c */ /* 0x040fe40003f44070 */
[----:B------:R-:W-:Y:S01]  /*13190*/  ISETP.GT.U32.AND P3, PT, R97, R59, PT ;  /* 0x0000003b6100720c */ /* 0x000fe20003f64070 */
[----:B------:R-:W-:Y:S01]  /*131a0*/  FMUL R4, R9, UR9 ;  /* 0x0000000909047c20 */ /* 0x000fe20008400000 */
[C---:B------:R-:W-:Y:S01]  /*131b0*/  LOP3.LUT R63, R107.reuse, 0x1c, RZ, 0xc0, !PT ;  /* 0x0000001c6b3f7812 */ /* 0x040fe200078ec0ff */
[----:B------:R-:W-:Y:S01]  /*131c0*/  FMUL R9, R70, UR9 ;  /* 0x0000000946097c20 */ /* 0x000fe20008400000 */
[----:B------:R-:W-:Y:S01]  /*131d0*/  LOP3.LUT R113, R107, 0x1c, RZ, 0xc0, !PT ;  /* 0x0000001c6b717812 */ /* 0x000fe200078ec0ff */
[----:B------:R-:W-:Y:S01]  /*131e0*/  IMAD.IADD R114, R114, 0x1, R115 ;  /* 0x0000000172727824 */ /* 0x000fe200078e0273 */
[----:B------:R-:W-:Y:S01]  /*131f0*/  SEL R98, RZ, 0x4, P0 ;  /* 0x00000004ff627807 */ /* 0x000fe20000000000 */
[----:B------:R-:W-:Y:S01]  /*13200*/  IMAD.IADD R111, R111, 0x1, R112 ;  /* 0x000000016f6f7824 */ /* 0x000fe200078e0270 */
[----:B------:R-:W-:Y:S01]  /*13210*/  ISETP.GT.U32.AND P0, PT, R97, R119, PT ;  /* 0x000000776100720c */ /* 0x000fe20003f04070 */
[----:B------:R-:W-:Y:S01]  /*13220*/  IMAD.IADD R109, R109, 0x1, R110 ;  /* 0x000000016d6d7824 */ /* 0x000fe200078e026e */
[----:B------:R-:W-:-:S02]  /*13230*/  FSEL R106, R12, -INF , !P4 ;  /* 0xff8000000c6a7808 */ /* 0x000fc40006000000 */
[C---:B------:R-:W-:Y:S02]  /*13240*/  ISETP.GT.U32.AND.EX P2, PT, R87.reuse, RZ, PT, P2 ;  /* 0x000000ff5700720c */ /* 0x040fe40003f44120 */
[----:B------:R-:W-:Y:S02]  /*13250*/  ISETP.GT.U32.AND.EX P3, PT, R87, RZ, PT, P3 ;  /* 0x000000ff5700720c */ /* 0x000fe40003f64130 */
[----:B------:R-:W-:Y:S02]  /*13260*/  ISETP.GT.U32.AND P4, PT, R97, R116, PT ;  /* 0x000000746100720c */ /* 0x000fe40003f84070 */
[----:B------:R-:W-:Y:S01]  /*13270*/  LEA.HI R63, R63, 0x48, RZ, 0x1e ;  /* 0x000000483f3f7811 */ /* 0x000fe200078ff0ff */
[----:B------:R-:W-:Y:S01]  /*13280*/  FMUL R104, R69, UR9 ;  /* 0x0000000945687c20 */ /* 0x000fe20008400000 */
[----:B------:R-:W-:Y:S02]  /*13290*/  LEA.HI R113, R113, 0x28, RZ, 0x1e ;  /* 0x0000002871717811 */ /* 0x000fe400078ff0ff */
[----:B------:R-:W-:-:S02]  /*132a0*/  ISETP.GT.U32.AND.EX P0, PT, R87, RZ, PT, P0 ;  /* 0x000000ff5700720c */ /* 0x000fc40003f04100 */
[----:B------:R-:W-:Y:S02]  /*132b0*/  ISETP.GT.U32.AND P1, PT, R97, R114, PT ;  /* 0x000000726100720c */ /* 0x000fe40003f24070 */
[C---:B------:R-:W-:Y:S02]  /*132c0*/  LOP3.LUT R70, R107.reuse, 0x1c, RZ, 0xc0, !PT ;  /* 0x0000001c6b467812 */ /* 0x040fe400078ec0ff */
[----:B------:R-:W-:Y:S02]  /*132d0*/  LOP3.LUT R69, R107, 0x1c, RZ, 0xc0, !PT ;  /* 0x0000001c6b457812 */ /* 0x000fe400078ec0ff */
[----:B------:R-:W-:Y:S02]  /*132e0*/  FSEL R84, R9, -INF , !P2 ;  /* 0xff80000009547808 */ /* 0x000fe40005000000 */
[----:B------:R-:W-:Y:S02]  /*132f0*/  FSEL R10, R10, -INF , !P3 ;  /* 0xff8000000a0a7808 */ /* 0x000fe40005800000 */
[----:B------:R-:W-:-:S02]  /*13300*/  IADD3 R62, PT, PT, R62, R63, RZ ;  /* 0x0000003f3e3e7210 */ /* 0x000fc40007ffe0ff */
[----:B------:R-:W-:Y:S02]  /*13310*/  ISETP.GT.U32.AND.EX P4, PT, R87, RZ, PT, P4 ;  /* 0x000000ff5700720c */ /* 0x000fe40003f84140 */
[C---:B------:R-:W-:Y:S02]  /*13320*/  ISETP.GT.U32.AND P2, PT, R97.reuse, R111, PT ;  /* 0x0000006f6100720c */ /* 0x040fe40003f44070 */
[----:B------:R-:W-:Y:S02]  /*13330*/  ISETP.GT.U32.AND P3, PT, R97, R109, PT ;  /* 0x0000006d6100720c */ /* 0x000fe40003f64070 */
[----:B------:R-:W-:Y:S01]  /*13340*/  IADD3 R71, PT, PT, R71, R113, RZ ;  /* 0x0000007147477210 */ /* 0x000fe20007ffe0ff */
[----:B------:R-:W-:Y:S01]  /*13350*/  FMUL R12, R48, UR9 ;  /* 0x00000009300c7c20 */ /* 0x000fe20008400000 */
[----:B------:R-:W-:Y:S01]  /*13360*/  FSEL R90, R11, -INF , !P0 ;  /* 0xff8000000b5a7808 */ /* 0x000fe20004000000 */
[----:B------:R-:W-:Y:S01]  /*13370*/  FMUL R14, R46, UR9 ;  /* 0x000000092e0e7c20 */ /* 0x000fe20008400000 */
[----:B------:R-:W-:-:S02]  /*13380*/  LEA.HI R70, R70, 0x20, RZ, 0x1e ;  /* 0x0000002046467811 */ /* 0x000fc400078ff0ff */
[----:B------:R-:W-:Y:S02]  /*13390*/  ISETP.GT.U32.AND.EX P1, PT, R87, RZ, PT, P1 ;  /* 0x000000ff5700720c */ /* 0x000fe40003f24110 */
[----:B------:R-:W-:Y:S02]  /*133a0*/  LEA.HI R69, R69, 0x18, RZ, 0x1e ;  /* 0x0000001845457811 */ /* 0x000fe400078ff0ff */
[----:B------:R-:W-:Y:S02]  /*133b0*/  ISETP.GT.U32.AND P0, PT, R97, R62, PT ;  /* 0x0000003e6100720c */ /* 0x000fe40003f04070 */
[----:B------:R-:W-:Y:S02]  /*133c0*/  FSEL R6, R6, -INF , !P4 ;  /* 0xff80000006067808 */ /* 0x000fe40006000000 */
[C---:B------:R-:W-:Y:S02]  /*133d0*/  ISETP.GT.U32.AND.EX P2, PT, R87.reuse, RZ, PT, P2 ;  /* 0x000000ff5700720c */ /* 0x040fe40003f44120 */
[----:B------:R-:W-:-:S02]  /*133e0*/  ISETP.GT.U32.AND.EX P3, PT, R87, RZ, PT, P3 ;  /* 0x000000ff5700720c */ /* 0x000fc40003f64130 */
[----:B------:R-:W-:Y:S01]  /*133f0*/  ISETP.GT.U32.AND P4, PT, R97, R71, PT ;  /* 0x000000476100720c */ /* 0x000fe20003f84070 */
[----:B------:R-:W-:Y:S01]  /*13400*/  IMAD.IADD R58, R58, 0x1, R70 ;  /* 0x000000013a3a7824 */ /* 0x000fe200078e0246 */
[----:B------:R-:W-:Y:S02]  /*13410*/  IADD3 R68, PT, PT, R68, R69, RZ ;  /* 0x0000004544447210 */ /* 0x000fe40007ffe0ff */
[----:B------:R-:W-:Y:S01]  /*13420*/  FSEL R83, R2, -INF , !P1 ;  /* 0xff80000002537808 */ /* 0x000fe20004800000 */
[----:B------:R-:W-:Y:S01]  /*13430*/  FMUL R2, R54, UR9 ;  /* 0x0000000936027c20 */ /* 0x000fe20008400000 */
[----:B------:R-:W-:Y:S02]  /*13440*/  ISETP.GT.U32.AND.EX P0, PT, R87, RZ, PT, P0 ;  /* 0x000000ff5700720c */ /* 0x000fe40003f04100 */
[----:B------:R-:W-:Y:S02]  /*13450*/  FSEL R12, R12, -INF , !P2 ;  /* 0xff8000000c0c7808 */ /* 0x000fe40005000000 */
[----:B------:R-:W-:-:S02]  /*13460*/  FSEL R14, R14, -INF , !P3 ;  /* 0xff8000000e0e7808 */ /* 0x000fc40005800000 */
[----:B------:R-:W-:Y:S02]  /*13470*/  ISETP.GT.U32.AND.EX P4, PT, R87, RZ, PT, P4 ;  /* 0x000000ff5700720c */ /* 0x000fe40003f84140 */
[C---:B------:R-:W-:Y:S02]  /*13480*/  ISETP.GE.U32.AND P2, PT, R97.reuse, R74, PT ;  /* 0x0000004a6100720c */ /* 0x040fe40003f46070 */
[C---:B------:R-:W-:Y:S02]  /*13490*/  ISETP.GE.U32.AND P3, PT, R97.reuse, R72, PT ;  /* 0x000000486100720c */ /* 0x040fe40003f66070 */
[----:B------:R-:W0:Y:S01]  /*134a0*/  LDSM.16.MT88.4 R72, [R123+UR6+0x3c100] ;  /* 0x03c100067b48783b */ /* 0x000e220008004200 */
[----:B------:R-:W-:Y:S02]  /*134b0*/  ISETP.GT.U32.AND P1, PT, R97, R68, PT ;  /* 0x000000446100720c */ /* 0x000fe40003f24070 */
[----:B------:R-:W-:Y:S02]  /*134c0*/  LOP3.LUT R107, R107, 0x1c, RZ, 0xc0, !PT ;  /* 0x0000001c6b6b7812 */ /* 0x000fe400078ec0ff */
[----:B------:R-:W-:-:S02]  /*134d0*/  FSEL R5, R5, -INF , !P0 ;  /* 0xff80000005057808 */ /* 0x000fc40004000000 */
[----:B------:R-:W-:Y:S02]  /*134e0*/  ISETP.GT.U32.AND P0, PT, R97, R58, PT ;  /* 0x0000003a6100720c */ /* 0x000fe40003f04070 */
[----:B------:R-:W-:Y:S01]  /*134f0*/  FSEL R9, R2, -INF , !P4 ;  /* 0xff80000002097808 */ /* 0x000fe20006000000 */
[----:B------:R-:W-:Y:S01]  /*13500*/  FMUL R2, R50, UR9 ;  /* 0x0000000932027c20 */ /* 0x000fe20008400000 */
[----:B------:R-:W-:Y:S01]  /*13510*/  LEA.HI R107, R107, R108, RZ, 0x1e ;  /* 0x0000006c6b6b7211 */ /* 0x000fe200078ff0ff */
[----:B------:R-:W-:Y:S01]  /*13520*/  FMUL R11, R52, UR9 ;  /* 0x00000009340b7c20 */ /* 0x000fe20008400000 */
[C---:B------:R-:W-:Y:S02]  /*13530*/  ISETP.GT.U32.AND.EX P1, PT, R87.reuse, RZ, PT, P1 ;  /* 0x000000ff5700720c */ /* 0x040fe40003f24110 */
[----:B------:R-:W-:Y:S02]  /*13540*/  ISETP.GT.U32.AND.EX P0, PT, R87, RZ, PT, P0 ;  /* 0x000000ff5700720c */ /* 0x000fe40003f04100 */
[----:B------:R-:W-:-:S02]  /*13550*/  ISETP.GT.U32.AND P4, PT, R97, R107, PT ;  /* 0x0000006b6100720c */ /* 0x000fc40003f84070 */
[----:B------:R-:W-:Y:S02]  /*13560*/  FSEL R13, R2, -INF , !P1 ;  /* 0xff800000020d7808 */ /* 0x000fe40004800000 */
[----:B------:R-:W-:Y:S01]  /*13570*/  ISETP.GE.U32.AND P1, PT, R97, R119, PT ;  /* 0x000000776100720c */ /* 0x000fe20003f26070 */
[----:B------:R-:W-:Y:S01]  /*13580*/  FMUL R2, R44, UR9 ;  /* 0x000000092c027c20 */ /* 0x000fe20008400000 */
[----:B------:R-:W-:Y:S02]  /*13590*/  FSEL R11, R11, -INF , !P0 ;  /* 0xff8000000b0b7808 */ /* 0x000fe40004000000 */
[----:B------:R-:W-:Y:S02]  /*135a0*/  ISETP.GE.U32.AND P0, PT, R97, R121, PT ;  /* 0x000000796100720c */ /* 0x000fe40003f06070 */
[C---:B------:R-:W-:Y:S02]  /*135b0*/  ISETP.GT.U32.AND.EX P4, PT, R87.reuse, RZ, PT, P4 ;  /* 0x000000ff5700720c */ /* 0x040fe40003f84140 */
[----:B------:R-:W-:-:S02]  /*135c0*/  ISETP.GE.U32.AND.EX P1, PT, R87, RZ, PT, P1 ;  /* 0x000000ff5700720c */ /* 0x000fc40003f26110 */
[C---:B------:R-:W-:Y:S02]  /*135d0*/  ISETP.GE.U32.AND.EX P0, PT, R87.reuse, RZ, PT, P0 ;  /* 0x000000ff5700720c */ /* 0x040fe40003f06100 */
[----:B------:R-:W-:Y:S02]  /*135e0*/  ISETP.GE.U32.AND.EX P2, PT, R87, RZ, PT, P2 ;  /* 0x000000ff5700720c */ /* 0x000fe40003f46120 */
[----:B------:R-:W-:Y:S02]  /*135f0*/  FSEL R15, R2, -INF , !P4 ;  /* 0xff800000020f7808 */ /* 0x000fe40006000000 */
[----:B------:R-:W-:Y:S02]  /*13600*/  FSEL R2, R60, -INF , !P1 ;  /* 0xff8000003c027808 */ /* 0x000fe40004800000 */
[C---:B------:R-:W-:Y:S02]  /*13610*/  ISETP.GE.U32.AND P4, PT, R97.reuse, R85, PT ;  /* 0x000000556100720c */ /* 0x040fe40003f86070 */
[----:B------:R-:W-:-:S02]  /*13620*/  ISETP.GE.U32.AND P1, PT, R97, R62, PT ;  /* 0x0000003e6100720c */ /* 0x000fc40003f26070 */
[----:B------:R-:W-:Y:S02]  /*13630*/  FSEL R85, R61, -INF , !P0 ;  /* 0xff8000003d557808 */ /* 0x000fe40004000000 */
[----:B------:R-:W-:Y:S01]  /*13640*/  FSEL R3, R3, -INF , !P2 ;  /* 0xff80000003037808 */ /* 0x000fe20005000000 */
[----:B------:R-:W1:Y:S01]  /*13650*/  LDSM.16.MT88.4 R60, [R0+UR6+0x3e100] ;  /* 0x03e10006003c783b */ /* 0x000e620008004200 */
[C---:B------:R-:W-:Y:S02]  /*13660*/  ISETP.GE.U32.AND P0, PT, R97.reuse, R116, PT ;  /* 0x000000746100720c */ /* 0x040fe40003f06070 */
[----:B------:R-:W-:Y:S02]  /*13670*/  ISETP.GE.U32.AND P2, PT, R97, R114, PT ;  /* 0x000000726100720c */ /* 0x000fe40003f46070 */
[C---:B------:R-:W-:Y:S02]  /*13680*/  ISETP.GE.U32.AND.EX P4, PT, R87.reuse, RZ, PT, P4 ;  /* 0x000000ff5700720c */ /* 0x040fe40003f86140 */
[----:B------:R-:W-:-:S02]  /*13690*/  ISETP.GE.U32.AND.EX P1, PT, R87, RZ, PT, P1 ;  /* 0x000000ff5700720c */ /* 0x000fc40003f26110 */
[C---:B------:R-:W-:Y:S02]  /*136a0*/  ISETP.GE.U32.AND.EX P3, PT, R87.reuse, RZ, PT, P3 ;  /* 0x000000ff5700720c */ /* 0x040fe40003f66130 */
[C---:B------:R-:W-:Y:S02]  /*136b0*/  ISETP.GE.U32.AND.EX P0, PT, R87.reuse, RZ, PT, P0 ;  /* 0x000000ff5700720c */ /* 0x040fe40003f06100 */
[----:B------:R-:W-:Y:S02]  /*136c0*/  ISETP.GE.U32.AND.EX P2, PT, R87, RZ, PT, P2 ;  /* 0x000000ff5700720c */ /* 0x000fe40003f46120 */
[----:B------:R-:W-:Y:S02]  /*136d0*/  FSEL R46, R64, -INF , !P4 ;  /* 0xff800000402e7808 */ /* 0x000fe40006000000 */
[----:B------:R-:W-:Y:S02]  /*136e0*/  FSEL R44, R81, -INF , !P1 ;  /* 0xff800000512c7808 */ /* 0x000fe40004800000 */
[----:B------:R-:W-:-:S02]  /*136f0*/  FSEL R4, R4, -INF , !P3 ;  /* 0xff80000004047808 */ /* 0x000fc40005800000 */
[C---:B------:R-:W-:Y:S02]  /*13700*/  ISETP.GE.U32.AND P4, PT, R97.reuse, R59, PT ;  /* 0x0000003b6100720c */ /* 0x040fe40003f86070 */
[C---:B------:R-:W-:Y:S02]  /*13710*/  ISETP.GE.U32.AND P1, PT, R97.reuse, R58, PT ;  /* 0x0000003a6100720c */ /* 0x040fe40003f26070 */
[C---:B------:R-:W-:Y:S02]  /*13720*/  ISETP.GE.U32.AND P3, PT, R97.reuse, R66, PT ;  /* 0x000000426100720c */ /* 0x040fe40003f66070 */
[----:B------:R-:W-:Y:S01]  /*13730*/  FSEL R59, R82, -INF , !P0 ;  /* 0xff800000523b7808 */ /* 0x000fe20004000000 */
[----:B------:R-:W2:Y:S01]  /*13740*/  LDSM.16.MT88.4 R64, [R0+UR6+0x3e180] ;  /* 0x03e180060040783b */ /* 0x000ea20008004200 */
[----:B------:R-:W-:Y:S02]  /*13750*/  FSEL R58, R80, -INF , !P2 ;  /* 0xff800000503a7808 */ /* 0x000fe40005000000 */
[----:B------:R-:W-:-:S02]  /*13760*/  ISETP.GE.U32.AND P0, PT, R97, R71, PT ;  /* 0x000000476100720c */ /* 0x000fc40003f06070 */
[----:B------:R-:W-:Y:S02]  /*13770*/  ISETP.GE.U32.AND P2, PT, R97, R68, PT ;  /* 0x000000446100720c */ /* 0x000fe40003f46070 */
[----:B------:R-:W3:Y:S01]  /*13780*/  LDSM.16.MT88.4 R68, [R124+UR6+0x3e100] ;  /* 0x03e100067c44783b */ /* 0x000ee20008004200 */
[----:B0-----:R-:W-:Y:S03]  /*13790*/  HMMA.16816.F32.BF16 R76, R72, R16, R76 ;  /* 0x00000010484c723c */ /* 0x001fe6000004184c */
[----:B------:R-:W0:Y:S01]  /*137a0*/  LDSM.16.MT88.4 R72, [R125+UR6+0x3e100] ;  /* 0x03e100067d48783b */ /* 0x000e220008004200 */
[----:B------:R-:W-:Y:S01]  /*137b0*/  FMUL R48, R55, UR9 ;  /* 0x0000000937307c20 */ /* 0x000fe20008400000 */
[----:B------:R-:W-:Y:S02]  /*137c0*/  LOP3.LUT R16, R95, 0x3, RZ, 0xc0, !PT ;  /* 0x000000035f107812 */ /* 0x000fe400078ec0ff */
[----:B------:R-:W-:Y:S01]  /*137d0*/  ISETP.GE.U32.AND.EX P0, PT, R87, RZ, PT, P0 ;  /* 0x000000ff5700720c */ /* 0x000fe20003f06100 */
[----:B------:R-:W-:Y:S01]  /*137e0*/  IMAD.SHL.U32 R50, R91, 0x100, RZ ;  /* 0x000001005b327824 */ /* 0x000fe200078e00ff */
[----:B------:R-:W-:-:S02]  /*137f0*/  LOP3.LUT R17, R96, 0x3, RZ, 0xc0, !PT ;  /* 0x0000000360117812 */ /* 0x000fc400078ec0ff */
[----:B------:R-:W-:Y:S02]  /*13800*/  IADD3 R16, PT, PT, R16, R99, R98 ;  /* 0x0000006310107210 */ /* 0x000fe40007ffe062 */
[----:B------:R-:W-:Y:S02]  /*13810*/  FSEL R82, R48, -INF , !P0 ;  /* 0xff80000030527808 */ /* 0x000fe40004000000 */
[----:B------:R-:W-:Y:S02]  /*13820*/  LOP3.LUT R48, R92, 0xf, RZ, 0xc0, !PT ;  /* 0x0000000f5c307812 */ /* 0x000fe400078ec0ff */
[----:B------:R-:W-:Y:S02]  /*13830*/  IADD3 R17, PT, PT, R17, R101, R100 ;  /* 0x0000006511117210 */ /* 0x000fe40007ffe064 */
[----:B------:R-:W-:Y:S01]  /*13840*/  LOP3.LUT R54, R16, 0xf, RZ, 0xc0, !PT ;  /* 0x0000000f10367812 */ /* 0x000fe200078ec0ff */
[----:B------:R-:W-:Y:S01]  /*13850*/  IMAD R48, R93, 0x10, R48 ;  /* 0x000000105d307824 */ /* 0x000fe200078e0230 */
[----:B------:R-:W-:-:S02]  /*13860*/  LOP3.LUT R50, R50, 0xf00, RZ, 0xe2, !PT ;  /* 0x00000f0032327812 */ /* 0x000fc400078ee2ff */
[----:B------:R-:W-:Y:S01]  /*13870*/  SHF.L.U32 R52, R94, 0x8, RZ ;  /* 0x000000085e347819 */ /* 0x000fe200000006ff */
[----:B------:R-:W-:Y:S01]  /*13880*/  IMAD R17, R17, 0x10, R54 ;  /* 0x0000001011117824 */ /* 0x000fe200078e0236 */
[----:B------:R-:W-:Y:S01]  /*13890*/  LOP3.LUT R48, R48, 0xff, RZ, 0xc0, !PT ;  /* 0x000000ff30307812 */ /* 0x000fe200078ec0ff */
[----:B------:R-:W-:Y:S01]  /*138a0*/  IMAD R50, R89, 0x1000, R50 ;  /* 0x0000100059327824 */ /* 0x000fe200078e0232 */
[----:B------:R-:W-:Y:S02]  /*138b0*/  LOP3.LUT R16, R52, 0xf00, RZ, 0xe2, !PT ;  /* 0x00000f0034107812 */ /* 0x000fe400078ee2ff */
[----:B------:R-:W-:Y:S02]  /*138c0*/  LOP3.LUT R17, R17, 0xff, RZ, 0xc0, !PT ;  /* 0x000000ff11117812 */ /* 0x000fe400078ec0ff */
[----:B------:R-:W-:Y:S01]  /*138d0*/  IADD3 R48, PT, PT, R50, R48, RZ ;  /* 0x0000003032307210 */ /* 0x000fe20007ffe0ff */
[----:B------:R-:W-:Y:S01]  /*138e0*/  IMAD R16, R88, 0x1000, R16 ;  /* 0x0000100058107824 */ /* 0x000fe200078e0210 */
[----:B-1----:R-:W-:Y:S01]  /*138f0*/  HMMA.16816.F32.BF16 R20, R60, R18, R20 ;  /* 0x000000123c14723c */ /* 0x002fe20000041814 */
[----:B------:R-:W1:Y:S01]  /*13900*/  LDSM.16.MT88.4 R60, [R123+UR6+0x3e100] ;  /* 0x03e100067b3c783b */ /* 0x000e620008004200 */
[----:B------:R-:W-:Y:S01]  /*13910*/  ISETP.GE.U32.AND.EX P3, PT, R87, RZ, PT, P3 ;  /* 0x000000ff5700720c */ /* 0x000fe20003f66130 */
[----:B------:R-:W-:Y:S01]  /*13920*/  IMAD.IADD R16, R16, 0x1, R17 ;  /* 0x0000000110107824 */ /* 0x000fe200078e0211 */
[----:B------:R-:W-:-:S02]  /*13930*/  ISETP.GE.U32.AND P0, PT, R97, R107, PT ;  /* 0x0000006b6100720c */ /* 0x000fc40003f06070 */
[----:B------:R-:W-:Y:S02]  /*13940*/  LOP3.LUT R17, R48, 0xffff, RZ, 0xc0, !PT ;  /* 0x0000ffff30117812 */ /* 0x000fe400078ec0ff */
[-C--:B--2---:R-:W-:Y:S01]  /*13950*/  HMMA.16816.F32.BF16 R24, R64, R18.reuse, R24 ;  /* 0x000000124018723c */ /* 0x084fe20000041818 */
[----:B------:R-:W-:Y:S01]  /*13960*/  FMUL R64, R53, UR9 ;  /* 0x0000000935407c20 */ /* 0x000fe20008400000 */
[----:B------:R-:W-:Y:S01]  /*13970*/  ISETP.GE.U32.AND.EX P1, PT, R87, RZ, PT, P1 ;  /* 0x000000ff5700720c */ /* 0x000fe20003f26110 */
[----:B------:R2:W4:Y:S01]  /*13980*/  LDSM.16.MT88.4 R52, [R124+UR6+0x3e180] ;  /* 0x03e180067c34783b */ /* 0x0005220008004200 */
[----:B------:R-:W-:Y:S02]  /*13990*/  FSEL R81, R105, -INF , !P3 ;  /* 0xff80000069517808 */ /* 0x000fe40005800000 */
[----:B------:R-:W-:Y:S02]  /*139a0*/  ISETP.GE.U32.AND.EX P0, PT, R87, RZ, PT, P0 ;  /* 0x000000ff5700720c */ /* 0x000fe40003f06100 */
[----:B---3--:R-:W-:Y:S01]  /*139b0*/  HMMA.16816.F32.BF16 R28, R68, R18, R28 ;  /* 0x00000012441c723c */ /* 0x008fe2000004181c */
[----:B------:R-:W-:Y:S01]  /*139c0*/  FMUL R68, R45, UR9 ;  /* 0x000000092d447c20 */ /* 0x000fe20008400000 */
[----:B------:R-:W-:-:S02]  /*139d0*/  SHF.R.U32.HI R48, RZ, 0xf, R17 ;  /* 0x0000000fff307819 */ /* 0x000fc40000011611 */
[----:B------:R-:W-:Y:S01]  /*139e0*/  ISETP.GE.U32.AND P3, PT, R97, R111, PT ;  /* 0x0000006f6100720c */ /* 0x000fe20003f66070 */
[----:B------:R-:W-:Y:S01]  /*139f0*/  FMUL R67, R47, UR9 ;  /* 0x000000092f437c20 */ /* 0x000fe20008400000 */
[----:B------:R-:W-:Y:S01]  /*13a00*/  FSEL R64, R64, -INF , !P1 ;  /* 0xff80000040407808 */ /* 0x000fe20004800000 */
[----:B------:R-:W-:Y:S01]  /*13a10*/  STL [R1+0x4], R102 ;  /* 0x0000046601007387 */ /* 0x000fe20000100800 */
[----:B------:R-:W-:Y:S01]  /*13a20*/  FMUL R49, R49, UR9 ;  /* 0x0000000931317c20 */ /* 0x000fe20008400000 */
[----:B------:R-:W-:Y:S01]  /*13a30*/  FMUL R51, R51, UR9 ;  /* 0x0000000933337c20 */ /* 0x000fe20008400000 */
[----:B------:R-:W-:Y:S01]  /*13a40*/  LOP3.LUT P1, RZ, R48, 0x1, RZ, 0xc0, !PT ;  /* 0x0000000130ff7812 */ /* 0x000fe2000782c0ff */
[----:B------:R-:W-:Y:S01]  /*13a50*/  STL [R1+0x8], R103 ;  /* 0x0000086701007387 */ /* 0x000fe20000100800 */
[----:B------:R-:W-:Y:S02]  /*13a60*/  FSEL R47, R68, -INF , !P0 ;  /* 0xff800000442f7808 */ /* 0x000fe40004000000 */
[C---:B------:R-:W-:Y:S01]  /*13a70*/  ISETP.GE.U32.AND.EX P2, PT, R87.reuse, RZ, PT, P2 ;  /* 0x000000ff5700720c */ /* 0x040fe20003f46120 */
[----:B------:R-:W-:Y:S01]  /*13a80*/  STL [R1], R106 ;  /* 0x0000006a01007387 */ /* 0x000fe20000100800 */
[----:B------:R-:W-:-:S02]  /*13a90*/  ISETP.GE.U32.AND.EX P3, PT, R87, RZ, PT, P3 ;  /* 0x000000ff5700720c */ /* 0x000fc40003f66130 */
[--C-:B------:R-:W-:Y:S02]  /*13aa0*/  SHF.R.U32.HI R50, RZ, 0xe, R17.reuse ;  /* 0x0000000eff327819 */ /* 0x100fe40000011611 */
[----:B------:R-:W-:Y:S01]  /*13ab0*/  SHF.R.U32.HI R48, RZ, 0xd, R17 ;  /* 0x0000000dff307819 */ /* 0x000fe20000011611 */
[----:B------:R-:W-:Y:S01]  /*13ac0*/  STL [R1+0x9e0], R0 ;  /* 0x0009e00001007387 */ /* 0x000fe20000100800 */
[----:B0-----:R-:W-:Y:S01]  /*13ad0*/  HMMA.16816.F32.BF16 R36, R72, R18, R36 ;  /* 0x000000124824723c */ /* 0x001fe20000041824 */
[----:B------:R-:W-:Y:S02]  /*13ae0*/  FSEL R66, R51, -INF , !P2 ;  /* 0xff80000033427808 */ /* 0x000fe40005000000 */
[----:B------:R0:W-:Y:S01]  /*13af0*/  STL [R1+0xc48], R15 ;  /* 0x000c480f01007387 */ /* 0x0001e20000100800 */
[----:B------:R-:W-:Y:S02]  /*13b00*/  FSEL R65, R49, -INF , !P3 ;  /* 0xff80000031417808 */ /* 0x000fe40005800000 */
[----:B------:R-:W-:Y:S01]  /*13b10*/  FMNMX R75, R15, R47, !PT ;  /* 0x0000002f0f4b7209 */ /* 0x000fe20007800000 */
[----:B------:R3:W-:Y:S01]  /*13b20*/  STL [R1+0xc44], R47 ;  /* 0x000c442f01007387 */ /* 0x0007e20000100800 */
[----:B------:R-:W-:-:S02]  /*13b30*/  LOP3.LUT P2, RZ, R50, 0x1, RZ, 0xc0, !PT ;  /* 0x0000000132ff7812 */ /* 0x000fc4000784c0ff */
[----:B------:R-:W-:Y:S01]  /*13b40*/  LOP3.LUT P3, RZ, R48, 0x1, RZ, 0xc0, !PT ;  /* 0x0000000130ff7812 */ /* 0x000fe2000786c0ff */
[----:B--2---:R-:W2:Y:S04]  /*13b50*/  LDL R124, [R1+0x744] ;  /* 0x00074400017c7983 */ /* 0x004ea80000100800 */
[----:B0-----:R-:W2:Y:S04]  /*13b60*/  LDL R15, [R1+0x74c] ;  /* 0x00074c00010f7983 */ /* 0x001ea80000100800 */
[----:B------:R0:W0:Y:S04]  /*13b70*/  LDSM.16.MT88.4 R48, [R125+UR6+0x3e180] ;  /* 0x03e180067d30783b */ /* 0x0000280008004200 */
[----:B---3--:R-:W3:Y:S01]  /*13b80*/  LDL R47, [R1+0x748] ;  /* 0x00074800012f7983 */ /* 0x008ee20000100800 */
[----:B------:R-:W-:Y:S01]  /*13b90*/  ISETP.GE.U32.AND.EX P4, PT, R87, RZ, PT, P4 ;  /* 0x000000ff5700720c */ /* 0x000fe20003f86140 */
[----:B------:R-:W-:Y:S01]  /*13ba0*/  FMUL R20, R20, UR9 ;  /* 0x0000000914147c20 */ /* 0x000fe20008400000 */
[----:B------:R-:W-:-:S02]  /*13bb0*/  SHF.R.U32.HI R45, RZ, 0xb, R17 ;  /* 0x0000000bff2d7819 */ /* 0x000fc40000011611 */
[--C-:B------:R-:W-:Y:S01]  /*13bc0*/  SHF.R.U32.HI R68, RZ, 0xa, R17.reuse ;  /* 0x0000000aff447819 */ /* 0x100fe20000011611 */
[----:B-1----:R-:W-:Y:S01]  /*13bd0*/  HMMA.16816.F32.BF16 R60, R60, R18, R76 ;  /* 0x000000123c3c723c */ /* 0x002fe2000004184c */
[----:B------:R-:W-:Y:S02]  /*13be0*/  FSEL R80, R104, -INF , !P4 ;  /* 0xff80000068507808 */ /* 0x000fe40006000000 */
[----:B------:R-:W-:-:S05]  /*13bf0*/  SHF.R.U32.HI R69, RZ, 0xc, R17 ;  /* 0x0000000cff457819 */ /* 0x000fca0000011611 */
[----:B----4-:R-:W-:Y:S01]  /*13c00*/  HMMA.16816.F32.BF16 R32, R52, R18, R32 ;  /* 0x000000123420723c */ /* 0x010fe20000041820 */
[----:B------:R-:W-:Y:S01]  /*13c10*/  ISETP.GE.U32.AND P4, PT, R97, R109, PT ;  /* 0x0000006d6100720c */ /* 0x000fe20003f86070 */
[----:B------:R-:W-:Y:S01]  /*13c20*/  FMUL R38, R38, UR9 ;  /* 0x0000000926267c20 */ /* 0x000fe20008400000 */
[----:B------:R-:W-:Y:S01]  /*13c30*/  LOP3.LUT R16, R16, 0xffff, RZ, 0xc0, !PT ;  /* 0x0000ffff10107812 */ /* 0x000fe200078ec0ff */
[----:B0-----:R-:W4:Y:S01]  /*13c40*/  LDL R125, [R1+0x740] ;  /* 0x00074000017d7983 */ /* 0x001f220000100800 */
[----:B------:R-:W-:-:S04]  /*13c50*/  ISETP.GE.U32.AND.EX P4, PT, R87, RZ, PT, P4 ;  /* 0x000000ff5700720c */ /* 0x000fc80003f86140 */
[----:B------:R-:W-:Y:S02]  /*13c60*/  FSEL R67, R67, -INF , !P4 ;  /* 0xff80000043437808 */ /* 0x000fe40006000000 */
[----:B------:R-:W-:Y:S02]  /*13c70*/  LOP3.LUT P4, RZ, R45, 0x1, RZ, 0xc0, !PT ;  /* 0x000000012dff7812 */ /* 0x000fe4000788c0ff */
[----:B------:R-:W-:Y:S02]  /*13c80*/  FSEL R45, R20, -INF , !P1 ;  /* 0xff800000142d7808 */ /* 0x000fe40004800000 */
[----:B------:R-:W-:Y:S01]  /*13c90*/  LOP3.LUT P1, RZ, R68, 0x1, RZ, 0xc0, !PT ;  /* 0x0000000144ff7812 */ /* 0x000fe2000782c0ff */
[----:B------:R-:W-:Y:S01]  /*13ca0*/  FMUL R68, R22, UR9 ;  /* 0x0000000916447c20 */ /* 0x000fe20008400000 */
[----:B------:R-:W-:Y:S02]  /*13cb0*/  SHF.R.U32.HI R22, RZ, 0x9, R17 ;  /* 0x00000009ff167819 */ /* 0x000fe40000011611 */
[----:B------:R-:W-:Y:S01]  /*13cc0*/  LOP3.LUT P0, RZ, R69, 0x1, RZ, 0xc0, !PT ;  /* 0x0000000145ff7812 */ /* 0x000fe2000780c0ff */
[----:B------:R-:W-:Y:S01]  /*13cd0*/  FMUL R69, R28, UR9 ;  /* 0x000000091c457c20 */ /* 0x000fe20008400000 */
[----:B------:R-:W-:Y:S01]  /*13ce0*/  FMUL R28, R30, UR9 ;  /* 0x000000091e1c7c20 */ /* 0x000fe20008400000 */
[----:B------:R-:W-:-:S02]  /*13cf0*/  FSEL R68, R68, -INF , !P2 ;  /* 0xff80000044447808 */ /* 0x000fc40005000000 */
[----:B------:R-:W-:Y:S02]  /*13d00*/  LOP3.LUT P2, RZ, R22, 0x1, RZ, 0xc0, !PT ;  /* 0x0000000116ff7812 */ /* 0x000fe4000784c0ff */
[--C-:B------:R-:W-:Y:S02]  /*13d10*/  SHF.R.U32.HI R22, RZ, 0x7, R17.reuse ;  /* 0x00000007ff167819 */ /* 0x100fe40000011611 */
[----:B------:R-:W-:Y:S02]  /*13d20*/  FSEL R28, R28, -INF , !P0 ;  /* 0xff8000001c1c7808 */ /* 0x000fe40004000000 */
[--C-:B------:R-:W-:Y:S02]  /*13d30*/  SHF.R.U32.HI R20, RZ, 0x8, R17.reuse ;  /* 0x00000008ff147819 */ /* 0x100fe40000011611 */
[----:B------:R-:W-:Y:S02]  /*13d40*/  LOP3.LUT P0, RZ, R22, 0x1, RZ, 0xc0, !PT ;  /* 0x0000000116ff7812 */ /* 0x000fe4000780c0ff */
[----:B------:R-:W-:Y:S01]  /*13d50*/  SHF.R.U32.HI R22, RZ, 0x5, R17 ;  /* 0x00000005ff167819 */ /* 0x000fe20000011611 */
[----:B------:R-:W-:Y:S01]  /*13d60*/  HMMA.16816.F32.BF16 R40, R48, R18, R40 ;  /* 0x000000123028723c */ /* 0x000fe20000041828 */
[----:B------:R-:W-:-:S02]  /*13d70*/  FSEL R30, R69, -INF , !P3 ;  /* 0xff800000451e7808 */ /* 0x000fc40005800000 */
[----:B------:R-:W-:Y:S01]  /*13d80*/  LOP3.LUT P3, RZ, R20, 0x1, RZ, 0xc0, !PT ;  /* 0x0000000114ff7812 */ /* 0x000fe2000786c0ff */
[----:B------:R-:W-:Y:S01]  /*13d90*/  FMUL R20, R36, UR9 ;  /* 0x0000000924147c20 */ /* 0x000fe20008400000 */
[----:B------:R-:W-:Y:S02]  /*13da0*/  FSEL R38, R38, -INF , !P1 ;  /* 0xff80000026267808 */ /* 0x000fe40004800000 */
[----:B------:R-:W-:Y:S01]  /*13db0*/  LOP3.LUT P1, RZ, R22, 0x1, RZ, 0xc0, !PT ;  /* 0x0000000116ff7812 */ /* 0x000fe2000782c0ff */
[----:B------:R-:W-:Y:S01]  /*13dc0*/  FMUL R22, R62, UR9 ;  /* 0x000000093e167c20 */ /* 0x000fe20008400000 */
[--C-:B------:R-:W-:Y:S01]  /*13dd0*/  SHF.R.U32.HI R36, RZ, 0x6, R17.reuse ;  /* 0x00000006ff247819 */ /* 0x100fe20000011611 */
[----:B------:R-:W-:Y:S01]  /*13de0*/  FMUL R19, R24, UR9 ;  /* 0x0000000918137c20 */ /* 0x000fe20008400000 */
[----:B------:R-:W-:Y:S02]  /*13df0*/  FSEL R52, R20, -INF , !P4 ;  /* 0xff80000014347808 */ /* 0x000fe40006000000 */
[----:B------:R-:W-:-:S02]  /*13e00*/  SHF.R.U32.HI R20, RZ, 0x3, R17 ;  /* 0x00000003ff147819 */ /* 0x000fc40000011611 */
[----:B------:R-:W-:Y:S01]  /*13e10*/  FSEL R49, R22, -INF , !P3 ;  /* 0xff80000016317808 */ /* 0x000fe20005800000 */
[----:B------:R-:W-:Y:S01]  /*13e20*/  FMUL R22, R32, UR9 ;  /* 0x0000000920167c20 */ /* 0x000fe20008400000 */
[----:B------:R-:W-:Y:S01]  /*13e30*/  LOP3.LUT P4, RZ, R36, 0x1, RZ, 0xc0, !PT ;  /* 0x0000000124ff7812 */ /* 0x000fe2000788c0ff */
[----:B------:R-:W-:Y:S01]  /*13e40*/  FMUL R36, R60, UR9 ;  /* 0x000000093c247c20 */ /* 0x000fe20008400000 */
[--C-:B------:R-:W-:Y:S02]  /*13e50*/  SHF.R.U32.HI R18, RZ, 0x2, R17.reuse ;  /* 0x00000002ff127819 */ /* 0x100fe40000011611 */
[----:B------:R-:W-:Y:S02]  /*13e60*/  SHF.R.U32.HI R53, RZ, 0x4, R17 ;  /* 0x00000004ff357819 */ /* 0x000fe40000011611 */
[----:B------:R-:W-:Y:S01]  /*13e70*/  LOP3.LUT P3, RZ, R20, 0x1, RZ, 0xc0, !PT ;  /* 0x0000000114ff7812 */ /* 0x000fe2000786c0ff */
[----:B------:R-:W-:Y:S01]  /*13e80*/  FMUL R20, R26, UR9 ;  /* 0x000000091a147c20 */ /* 0x000fe20008400000 */
[----:B------:R-:W-:-:S02]  /*13e90*/  FSEL R50, R19, -INF , !P0 ;  /* 0xff80000013327808 */ /* 0x000fc40004000000 */
[----:B------:R-:W-:Y:S02]  /*13ea0*/  LOP3.LUT P0, RZ, R18, 0x1, RZ, 0xc0, !PT ;  /* 0x0000000112ff7812 */ /* 0x000fe4000780c0ff */
[----:B------:R-:W-:Y:S02]  /*13eb0*/  SHF.R.U32.HI R18, RZ, 0xf, R16 ;  /* 0x0000000fff127819 */ /* 0x000fe40000011610 */
[----:B------:R-:W-:Y:S01]  /*13ec0*/  FSEL R26, R22, -INF , !P1 ;  /* 0xff800000161a7808 */ /* 0x000fe20004800000 */
[----:B------:R-:W-:Y:S01]  /*13ed0*/  FMUL R22, R34, UR9 ;  /* 0x0000000922167c20 */ /* 0x000fe20008400000 */
[----:B------:R-:W-:Y:S02]  /*13ee0*/  FSEL R36, R36, -INF , !P2 ;  /* 0xff80000024247808 */ /* 0x000fe40005000000 */
[----:B------:R-:W-:Y:S02]  /*13ef0*/  LOP3.LUT P2, RZ, R53, 0x1, RZ, 0xc0, !PT ;  /* 0x0000000135ff7812 */ /* 0x000fe4000784c0ff */
[----:B------:R-:W-:-:S02]  /*13f00*/  SHF.R.U32.HI R17, RZ, 0x1, R17 ;  /* 0x00000001ff117819 */ /* 0x000fc40000011611 */
[----:B------:R-:W-:Y:S01]  /*13f10*/  FSEL R48, R20, -INF , !P4 ;  /* 0xff80000014307808 */ /* 0x000fe20006000000 */
[----:B------:R-:W-:Y:S01]  /*13f20*/  FMUL R20, R42, UR9 ;  /* 0x000000092a147c20 */ /* 0x000fe20008400000 */
[----:B------:R-:W-:Y:S02]  /*13f30*/  LOP3.LUT P1, RZ, R18, 0x1, RZ, 0xc0, !PT ;  /* 0x0000000112ff7812 */ /* 0x000fe4000782c0ff */
[--C-:B------:R-:W-:Y:S01]  /*13f40*/  SHF.R.U32.HI R18, RZ, 0xe, R16.reuse ;  /* 0x0000000eff127819 */ /* 0x100fe20000011610 */
[----:B------:R-:W-:Y:S01]  /*13f50*/  FMUL R19, R40, UR9 ;  /* 0x0000000928137c20 */ /* 0x000fe20008400000 */
[----:B------:R-:W-:Y:S02]  /*13f60*/  FSEL R32, R22, -INF , !P2 ;  /* 0xff80000016207808 */ /* 0x000fe40005000000 */
[----:B------:R-:W-:Y:S02]  /*13f70*/  SHF.R.U32.HI R22, RZ, 0xc, R16 ;  /* 0x0000000cff167819 */ /* 0x000fe40000011610 */
[----:B------:R-:W-:-:S02]  /*13f80*/  LOP3.LUT P4, RZ, R17, 0x1, RZ, 0xc0, !PT ;  /* 0x0000000111ff7812 */ /* 0x000fc4000788c0ff */
[----:B------:R-:W-:Y:S02]  /*13f90*/  SHF.R.U32.HI R17, RZ, 0xd, R16 ;  /* 0x0000000dff117819 */ /* 0x000fe40000011610 */
[----:B------:R-:W-:Y:S02]  /*13fa0*/  LOP3.LUT P2, RZ, R18, 0x1, RZ, 0xc0, !PT ;  /* 0x0000000112ff7812 */ /* 0x000fe4000784c0ff */
[----:B------:R-:W-:Y:S02]  /*13fb0*/  FSEL R18, R20, -INF , !P0 ;  /* 0xff80000014127808 */ /* 0x000fe40004000000 */
[----:B------:R-:W-:Y:S01]  /*13fc0*/  LOP3.LUT P0, RZ, R22, 0x1, RZ, 0xc0, !PT ;  /* 0x0000000116ff7812 */ /* 0x000fe2000780c0ff */
[----:B------:R-:W-:Y:S01]  /*13fd0*/  FMUL R22, R56, UR9 ;  /* 0x0000000938167c20 */ /* 0x000fe20008400000 */
[----:B------:R-:W-:Y:S01]  /*13fe0*/  FSEL R24, R19, -INF , !P3 ;  /* 0xff80000013187808 */ /* 0x000fe20005800000 */
[----:B------:R-:W-:Y:S01]  /*13ff0*/  FMUL R19, R21, UR9 ;  /* 0x0000000915137c20 */ /* 0x000fe20008400000 */
[----:B------:R-:W-:-:S02]  /*14000*/  LOP3.LUT P3, RZ, R17, 0x1, RZ, 0xc0, !PT ;  /* 0x0000000111ff7812 */ /* 0x000fc4000786c0ff */
[--C-:B------:R-:W-:Y:S01]  /*14010*/  SHF.R.U32.HI R17, RZ, 0xb, R16.reuse ;  /* 0x0000000bff117819 */ /* 0x100fe20000011610 */
[----:B------:R-:W-:Y:S01]  /*14020*/  FMUL R20, R23, UR9 ;  /* 0x0000000917147c20 */ /* 0x000fe20008400000 */
[--C-:B------:R-:W-:Y:S02]  /*14030*/  SHF.R.U32.HI R21, RZ, 0xa, R16.reuse ;  /* 0x0000000aff157819 */ /* 0x100fe40000011610 */
[----:B------:R-:W-:Y:S02]  /*14040*/  FSEL R23, R22, -INF , !P4 ;  /* 0xff80000016177808 */ /* 0x000fe40006000000 */
[----:B------:R-:W-:Y:S02]  /*14050*/  LOP3.LUT P4, RZ, R17, 0x1, RZ, 0xc0, !PT ;  /* 0x0000000111ff7812 */ /* 0x000fe4000788c0ff */
[----:B------:R-:W-:Y:S02]  /*14060*/  FSEL R71, R19, -INF , P1 ;  /* 0xff80000013477808 */ /* 0x000fe40000800000 */
[----:B------:R-:W-:-:S02]  /*14070*/  SHF.R.U32.HI R17, RZ, 0x9, R16 ;  /* 0x00000009ff117819 */ /* 0x000fc40000011610 */
[----:B------:R-:W-:Y:S01]  /*14080*/  LOP3.LUT P1, RZ, R21, 0x1, RZ, 0xc0, !PT ;  /* 0x0000000115ff7812 */ /* 0x000fe2000782c0ff */
[----:B------:R-:W-:Y:S01]  /*14090*/  FMUL R21, R29, UR9 ;  /* 0x000000091d157c20 */ /* 0x000fe20008400000 */
[----:B------:R-:W-:Y:S01]  /*140a0*/  FSEL R69, R20, -INF , P2 ;  /* 0xff80000014457808 */ /* 0x000fe20001000000 */
[----:B------:R-:W-:Y:S01]  /*140b0*/  FMUL R19, R31, UR9 ;  /* 0x000000091f137c20 */ /* 0x000fe20008400000 */
[--C-:B------:R-:W-:Y:S01]  /*140c0*/  SHF.R.U32.HI R22, RZ, 0x8, R16.reuse ;  /* 0x00000008ff167819 */ /* 0x100fe20000011610 */
[----:B------:R-:W-:Y:S01]  /*140d0*/  FMUL R20, R37, UR9 ;  /* 0x0000000925147c20 */ /* 0x000fe20008400000 */
[----:B------:R-:W-:Y:S02]  /*140e0*/  LOP3.LUT P2, RZ, R17, 0x1, RZ, 0xc0, !PT ;  /* 0x0000000111ff7812 */ /* 0x000fe4000784c0ff */
[----:B------:R-:W-:Y:S02]  /*140f0*/  SHF.R.U32.HI R17, RZ, 0x7, R16 ;  /* 0x00000007ff117819 */ /* 0x000fe40000011610 */
[----:B------:R-:W-:-:S02]  /*14100*/  FSEL R70, R21, -INF , P3 ;  /* 0xff80000015467808 */ /* 0x000fc40001800000 */
[----:B------:R-:W-:Y:S01]  /*14110*/  LOP3.LUT P3, RZ, R22, 0x1, RZ, 0xc0, !PT ;  /* 0x0000000116ff7812 */ /* 0x000fe2000786c0ff */
[----:B------:R-:W-:Y:S01]  /*14120*/  FMUL R22, R39, UR9 ;  /* 0x0000000927167c20 */ /* 0x000fe20008400000 */
[--C-:B------:R-:W-:Y:S02]  /*14130*/  SHF.R.U32.HI R21, RZ, 0x6, R16.reuse ;  /* 0x00000006ff157819 */ /* 0x100fe40000011610 */
[----:B------:R-:W-:Y:S01]  /*14140*/  FSEL R62, R19, -INF , P0 ;  /* 0xff800000133e7808 */ /* 0x000fe20000000000 */
[----:B------:R-:W-:Y:S01]  /*14150*/  FMUL R19, R61, UR9 ;  /* 0x000000093d137c20 */ /* 0x000fe20008400000 */
[----:B------:R-:W-:Y:S02]  /*14160*/  LOP3.LUT P0, RZ, R17, 0x1, RZ, 0xc0, !PT ;  /* 0x0000000111ff7812 */ /* 0x000fe4000780c0ff */
[----:B------:R-:W-:Y:S02]  /*14170*/  FSEL R56, R20, -INF , P4 ;  /* 0xff80000014387808 */ /* 0x000fe40002000000 */
[----:B------:R-:W-:-:S02]  /*14180*/  SHF.R.U32.HI R17, RZ, 0x5, R16 ;  /* 0x00000005ff117819 */ /* 0x000fc40000011610 */
[----:B------:R-:W-:Y:S02]  /*14190*/  FMNMX R88, R13, R66, !PT ;  /* 0x000000420d587209 */ /* 0x000fe40007800000 */
[----:B------:R-:W-:Y:S02]  /*141a0*/  LOP3.LUT P4, RZ, R21, 0x1, RZ, 0xc0, !PT ;  /* 0x0000000115ff7812 */ /* 0x000fe4000788c0ff */
[----:B------:R-:W-:Y:S01]  /*141b0*/  FMNMX R34, R86, R3, !PT ;  /* 0x0000000356227209 */ /* 0x000fe20007800000 */
[----:B------:R-:W-:Y:S01]  /*141c0*/  FMUL R20, R63, UR9 ;  /* 0x000000093f147c20 */ /* 0x000fe20008400000 */
[--C-:B------:R-:W-:Y:S01]  /*141d0*/  SHF.R.U32.HI R21, RZ, 0x4, R16.reuse ;  /* 0x00000004ff157819 */ /* 0x100fe20000011610 */
[----:B------:R-:W-:Y:S01]  /*141e0*/  FMUL R42, R27, UR9 ;  /* 0x000000091b2a7c20 */ /* 0x000fe20008400000 */
[----:B------:R-:W-:Y:S01]  /*141f0*/  FSEL R60, R22, -INF , P1 ;  /* 0xff800000163c7808 */ /* 0x000fe20000800000 */
[----:B------:R-:W-:Y:S01]  /*14200*/  FMUL R39, R25, UR9 ;  /* 0x0000000919277c20 */ /* 0x000fe20008400000 */
[----:B------:R-:W-:Y:S01]  /*14210*/  LOP3.LUT P1, RZ, R17, 0x1, RZ, 0xc0, !PT ;  /* 0x0000000111ff7812 */ /* 0x000fe2000782c0ff */
[----:B------:R-:W0:Y:S01]  /*14220*/  SHFL.BFLY PT, R89, R88, 0x2, 0x1f ;  /* 0x0c401f0058597f89 */ /* 0x000e2200000e0000 */
[----:B------:R-:W-:-:S02]  /*14230*/  SHF.R.U32.HI R17, RZ, 0x3, R16 ;  /* 0x00000003ff117819 */ /* 0x000fc40000011610 */
[----:B------:R-:W-:Y:S01]  /*14240*/  FSEL R55, R19, -INF , P2 ;  /* 0xff80000013377808 */ /* 0x000fe20001000000 */
[----:B------:R-:W1:Y:S01]  /*14250*/  SHFL.BFLY PT, R37, R34, 0x2, 0x1f ;  /* 0x0c401f0022257f89 */ /* 0x000e6200000e0000 */
[----:B------:R-:W-:Y:S02]  /*14260*/  FMNMX R27, R83, R58, !PT ;  /* 0x0000003a531b7209 */ /* 0x000fe40007800000 */
[----:B------:R-:W-:Y:S02]  /*14270*/  LOP3.LUT P2, RZ, R21, 0x1, RZ, 0xc0, !PT ;  /* 0x0000000115ff7812 */ /* 0x000fe4000784c0ff */
[----:B------:R-:W-:Y:S02]  /*14280*/  FMNMX R74, R14, R67, !PT ;  /* 0x000000430e4a7209 */ /* 0x000fe40007800000 */
[----:B------:R-:W-:Y:S02]  /*14290*/  FMNMX R25, R7, R4, !PT ;  /* 0x0000000407197209 */ /* 0x000fe40007800000 */
[----:B------:R-:W-:-:S02]  /*142a0*/  FMNMX R21, R84, R81, !PT ;  /* 0x0000005154157209 */ /* 0x000fc40007800000 */
[----:B------:R-:W-:Y:S01]  /*142b0*/  FSEL R51, R20, -INF , P3 ;  /* 0xff80000014337808 */ /* 0x000fe20001800000 */
[----:B------:R-:W0:Y:S01]  /*142c0*/  SHFL.BFLY PT, R76, R27, 0x2, 0x1f ;  /* 0x0c401f001b4c7f89 */ /* 0x000e2200000e0000 */
[----:B------:R-:W-:Y:S02]  /*142d0*/  LOP3.LUT P3, RZ, R17, 0x1, RZ, 0xc0, !PT ;  /* 0x0000000111ff7812 */ /* 0x000fe4000786c0ff */
[----:B------:R-:W-:Y:S01]  /*142e0*/  FMNMX R17, R12, R65, !PT ;  /* 0x000000410c117209 */ /* 0x000fe20007800000 */
[----:B------:R-:W0:Y:S01]  /*142f0*/  SHFL.BFLY PT, R92, R74, 0x2, 0x1f ;  /* 0x0c401f004a5c7f89 */ /* 0x000e2200000e0000 */
[----:B------:R-:W-:Y:S02]  /*14300*/  FMNMX R63, R6, R59, !PT ;  /* 0x0000003b063f7209 */ /* 0x000fe40007800000 */
[----:B------:R-:W-:Y:S01]  /*14310*/  FMNMX R19, R9, R82, !PT ;  /* 0x0000005209137209 */ /* 0x000fe20007800000 */
[----:B------:R-:W0:Y:S01]  /*14320*/  SHFL.BFLY PT, R54, R25, 0x2, 0x1f ;  /* 0x0c401f0019367f89 */ /* 0x000e2200000e0000 */
[----:B------:R-:W-:-:S03]  /*14330*/  FMNMX R22, R10, R80, !PT ;  /* 0x000000500a167209 */ /* 0x000fc60007800000 */
[----:B------:R-:W0:Y:S01]  /*14340*/  SHFL.BFLY PT, R77, R21, 0x2, 0x1f ;  /* 0x0c401f00154d7f89 */ /* 0x000e2200000e0000 */
[----:B------:R-:W-:-:S03]  /*14350*/  FMNMX R29, R5, R44, !PT ;  /* 0x0000002c051d7209 */ /* 0x000fc60007800000 */
[----:B------:R-:W0:Y:S01]  /*14360*/  SHFL.BFLY PT, R91, R17, 0x2, 0x1f ;  /* 0x0c401f00115b7f89 */ /* 0x000e2200000e0000 */
[----:B------:R-:W-:-:S03]  /*14370*/  FMNMX R31, R8, R46, !PT ;  /* 0x0000002e081f7209 */ /* 0x000fc60007800000 */
[----:B------:R-:W0:Y:S04]  /*14380*/  SHFL.BFLY PT, R72, R63, 0x2, 0x1f ;  /* 0x0c401f003f487f89 */ /* 0x000e2800000e0000 */
[----:B------:R-:W1:Y:S04]  /*14390*/  SHFL.BFLY PT, R79, R19, 0x2, 0x1f ;  /* 0x0c401f00134f7f89 */ /* 0x000e6800000e0000 */
[----:B------:R-:W1:Y:S04]  /*143a0*/  SHFL.BFLY PT, R93, R75, 0x2, 0x1f ;  /* 0x0c401f004b5d7f89 */ /* 0x000e6800000e0000 */
[----:B------:R-:W1:Y:S01]  /*143b0*/  SHFL.BFLY PT, R78, R22, 0x2, 0x1f ;  /* 0x0c401f00164e7f89 */ /* 0x000e6200000e0000 */
[----:B------:R-:W-:-:S03]  /*143c0*/  SHF.R.U32.HI R40, RZ, 0x2, R16 ;  /* 0x00000002ff287819 */ /* 0x000fc60000011610 */
[----:B------:R-:W1:Y:S01]  /*143d0*/  SHFL.BFLY PT, R73, R29, 0x2, 0x1f ;  /* 0x0c401f001d497f89 */ /* 0x000e6200000e0000 */
[----:B------:R-:W-:-:S03]  /*143e0*/  SHF.R.U32.HI R16, RZ, 0x1, R16 ;  /* 0x00000001ff107819 */ /* 0x000fc60000011610 */
[----:B------:R-:W1:Y:S01]  /*143f0*/  SHFL.BFLY PT, R61, R31, 0x2, 0x1f ;  /* 0x0c401f001f3d7f89 */ /* 0x000e6200000e0000 */
[----:B------:R-:W-:Y:S02]  /*14400*/  FSEL R42, R42, -INF , P4 ;  /* 0xff8000002a2a7808 */ /* 0x000fe40002000000 */
[----:B------:R-:W-:Y:S02]  /*14410*/  LOP3.LUT P4, RZ, R16, 0x1, RZ, 0xc0, !PT ;  /* 0x0000000110ff7812 */ /* 0x000fe4000788c0ff */
[----:B0-----:R-:W-:Y:S02]  /*14420*/  FMNMX R16, R88, R89, !PT ;  /* 0x0000005958107209 */ /* 0x001fe40007800000 */
[----:B------:R-:W-:Y:S02]  /*14430*/  FMNMX R20, R11, R64, !PT ;  /* 0x000000400b147209 */ /* 0x000fe40007800000 */
[----:B------:R-:W-:Y:S01]  /*14440*/  FSEL R53, R39, -INF , P0 ;  /* 0xff80000027357808 */ /* 0x000fe20000000000 */
[----:B------:R-:W-:Y:S01]  /*14450*/  FMUL R39, R33, UR9 ;  /* 0x0000000921277c20 */ /* 0x000fe20008400000 */
[----:B-1----:R-:W-:-:S02]  /*14460*/  FMNMX R89, R34, R37, !PT ;  /* 0x0000002522597209 */ /* 0x002fc40007800000 */
[----:B------:R-:W-:Y:S01]  /*14470*/  FMNMX R34, R28, R62, !PT ;  /* 0x0000003e1c227209 */ /* 0x000fe20007800000 */
[----:B------:R-:W0:Y:S01]  /*14480*/  SHFL.BFLY PT, R87, R20, 0x2, 0x1f ;  /* 0x0c401f0014577f89 */ /* 0x000e2200000e0000 */
[----:B------:R-:W-:Y:S01]  /*14490*/  FMNMX R27, R27, R76, !PT ;  /* 0x0000004c1b1b7209 */ /* 0x000fe20007800000 */
[----:B------:R-:W-:Y:S01]  /*144a0*/  FMUL R35, R35, UR9 ;  /* 0x0000000923237c20 */ /* 0x000fe20008400000 */
[----:B------:R-:W-:Y:S01]  /*144b0*/  LOP3.LUT P0, RZ, R40, 0x1, RZ, 0xc0, !PT ;  /* 0x0000000128ff7812 */ /* 0x000fe2000780c0ff */
[----:B------:R-:W-:Y:S01]  /*144c0*/  FMUL R40, R41, UR9 ;  /* 0x0000000929287c20 */ /* 0x000fe20008400000 */
[----:B------:R-:W-:Y:S01]  /*144d0*/  FMNMX R74, R74, R92, !PT ;  /* 0x0000005c4a4a7209 */ /* 0x000fe20007800000 */
[----:B------:R-:W1:Y:S01]  /*144e0*/  SHFL.BFLY PT, R110, R34, 0x2, 0x1f ;  /* 0x0c401f00226e7f89 */ /* 0x000e6200000e0000 */
[----:B------:R-:W-:Y:S02]  /*144f0*/  FMNMX R25, R25, R54, !PT ;  /* 0x0000003619197209 */ /* 0x000fe40007800000 */
[----:B------:R-:W-:-:S02]  /*14500*/  FMNMX R76, R52, R56, !PT ;  /* 0x00000038344c7209 */ /* 0x000fc40007800000 */
[----:B------:R-:W-:Y:S02]  /*14510*/  FMNMX R21, R21, R77, !PT ;  /* 0x0000004d15157209 */ /* 0x000fe40007800000 */
[----:B------:R-:W-:Y:S02]  /*14520*/  FSEL R54, R39, -INF , P1 ;  /* 0xff80000027367808 */ /* 0x000fe40000800000 */
[----:B------:R-:W-:Y:S01]  /*14530*/  FMNMX R77, R30, R70, !PT ;  /* 0x000000461e4d7209 */ /* 0x000fe20007800000 */
[----:B------:R-:W0:Y:S01]  /*14540*/  SHFL.BFLY PT, R109, R76, 0x2, 0x1f ;  /* 0x0c401f004c6d7f89 */ /* 0x000e2200000e0000 */
[----:B------:R-:W-:Y:S02]  /*14550*/  FMNMX R17, R17, R91, !PT ;  /* 0x0000005b11117209 */ /* 0x000fe40007800000 */
[----:B------:R-:W-:Y:S01]  /*14560*/  FMNMX R33, R63, R72, !PT ;  /* 0x000000483f217209 */ /* 0x000fe20007800000 */
[----:B------:R-:W0:Y:S01]  /*14570*/  SHFL.BFLY PT, R95, R74, 0x1, 0x1f ;  /* 0x0c201f004a5f7f89 */ /* 0x000e2200000e0000 */
[----:B------:R-:W-:-:S02]  /*14580*/  FMNMX R19, R19, R79, !PT ;  /* 0x0000004f13137209 */ /* 0x000fc40007800000 */
[----:B------:R-:W-:Y:S01]  /*14590*/  FMNMX R72, R26, R54, !PT ;  /* 0x000000361a487209 */ /* 0x000fe20007800000 */
[----:B------:R-:W0:Y:S01]  /*145a0*/  SHFL.BFLY PT, R111, R77, 0x2, 0x1f ;  /* 0x0c401f004d6f7f89 */ /* 0x000e2200000e0000 */
[----:B------:R-:W-:Y:S02]  /*145b0*/  FMNMX R75, R75, R93, !PT ;  /* 0x0000005d4b4b7209 */ /* 0x000fe40007800000 */
[----:B------:R-:W-:Y:S02]  /*145c0*/  FMNMX R22, R22, R78, !PT ;  /* 0x0000004e16167209 */ /* 0x000fe40007800000 */
[----:B------:R-:W-:Y:S02]  /*145d0*/  FSEL R41, R35, -INF , P2 ;  /* 0xff80000023297808 */ /* 0x000fe40001000000 */
[----:B------:R-:W-:Y:S02]  /*145e0*/  FSEL R40, R40, -INF , P3 ;  /* 0xff80000028287808 */ /* 0x000fe40001800000 */
[----:B------:R-:W-:-:S02]  /*145f0*/  FMNMX R79, R90, R2, !PT ;  /* 0x000000025a4f7209 */ /* 0x000fc40007800000 */
[----:B------:R-:W-:Y:S01]  /*14600*/  FMNMX R78, R68, R69, !PT ;  /* 0x00000045444e7209 */ /* 0x000fe20007800000 */
[----:B------:R-:W0:Y:S01]  /*14610*/  SHFL.BFLY PT, R94, R17, 0x1, 0x1f ;  /* 0x0c201f00115e7f89 */ /* 0x000e2200000e0000 */
[----:B------:R-:W-:Y:S02]  /*14620*/  FMNMX R29, R29, R73, !PT ;  /* 0x000000491d1d7209 */ /* 0x000fe40007800000 */
[----:B------:R-:W-:Y:S01]  /*14630*/  FMNMX R97, R102, R103, !PT ;  /* 0x0000006766617209 */ /* 0x000fe20007800000 */
[----:B------:R-:W-:Y:S01]  /*14640*/  SHFL.BFLY PT, R115, R79, 0x2, 0x1f ;  /* 0x0c401f004f737f89 */ /* 0x000fe200000e0000 */
[----:B------:R-:W-:Y:S02]  /*14650*/  FMNMX R73, R32, R41, !PT ;  /* 0x0000002920497209 */ /* 0x000fe40007800000 */
[----:B------:R-:W-:Y:S01]  /*14660*/  FMNMX R91, R24, R40, !PT ;  /* 0x00000028185b7209 */ /* 0x000fe20007800000 */
[----:B------:R-:W0:Y:S01]  /*14670*/  SHFL.BFLY PT, R103, R72, 0x2, 0x1f ;  /* 0x0c401f0048677f89 */ /* 0x000e2200000e0000 */
[----:B------:R-:W-:-:S02]  /*14680*/  FMNMX R31, R31, R61, !PT ;  /* 0x0000003d1f1f7209 */ /* 0x000fc40007800000 */
[----:B------:R-:W-:Y:S01]  /*14690*/  FMNMX R61, R50, R53, !PT ;  /* 0x00000035323d7209 */ /* 0x000fe20007800000 */
[----:B------:R-:W0:Y:S01]  /*146a0*/  SHFL.BFLY PT, R96, R75, 0x1, 0x1f ;  /* 0x0c201f004b607f89 */ /* 0x000e2200000e0000 */
[----:B------:R-:W-:-:S03]  /*146b0*/  FMNMX R63, R48, R42, !PT ;  /* 0x0000002a303f7209 */ /* 0x000fc60007800000 */
[----:B------:R-:W1:Y:S04]  /*146c0*/  SHFL.BFLY PT, R112, R78, 0x2, 0x1f ;  /* 0x0c401f004e707f89 */ /* 0x000e6800000e0000 */
[----:B------:R-:W2:Y:S04]  /*146d0*/  SHFL.BFLY PT, R102, R73, 0x2, 0x1f ;  /* 0x0c401f0049667f89 */ /* 0x000ea800000e0000 */
[----:B------:R-:W2:Y:S04]  /*146e0*/  SHFL.BFLY PT, R101, R91, 0x2, 0x1f ;  /* 0x0c401f005b657f89 */ /* 0x000ea800000e0000 */
[----:B------:R-:W2:Y:S01]  /*146f0*/  SHFL.BFLY PT, R98, R97, 0x2, 0x1f ;  /* 0x0c401f0061627f89 */ /* 0x000ea200000e0000 */
[----:B------:R-:W-:-:S03]  /*14700*/  FMUL R43, R43, UR9 ;  /* 0x000000092b2b7c20 */ /* 0x000fc60008400000 */
[----:B------:R-:W2:Y:S01]  /*14710*/  SHFL.BFLY PT, R105, R61, 0x2, 0x1f ;  /* 0x0c401f003d697f89 */ /* 0x000ea200000e0000 */
[----:B------:R-:W-:-:S03]  /*14720*/  FMNMX R35, R38, R60, !PT ;  /* 0x0000003c26237209 */ /* 0x000fc60007800000 */
[----:B------:R-:W2:Y:S01]  /*14730*/  SHFL.BFLY PT, R104, R63, 0x2, 0x1f ;  /* 0x0c401f003f687f89 */ /* 0x000ea200000e0000 */
[----:B0-----:R-:W-:Y:S01]  /*14740*/  FMNMX R20, R20, R87, !PT ;  /* 0x0000005714147209 */ /* 0x001fe20007800000 */
[----:B------:R-:W0:Y:S01]  /*14750*/  S2R R0, SR_TID.X ;  /* 0x0000000000007919 */ /* 0x000e220000002100 */
[----:B------:R-:W-:Y:S01]  /*14760*/  FSEL R39, R43, -INF , P0 ;  /* 0xff8000002b277808 */ /* 0x000fe20000000000 */
[----:B------:R-:W-:Y:S01]  /*14770*/  FMUL R57, R57, UR9 ;  /* 0x0000000939397c20 */ /* 0x000fe20008400000 */
[----:B------:R-:W-:Y:S01]  /*14780*/  FMNMX R87, R45, R71, !PT ;  /* 0x000000472d577209 */ /* 0x000fe20007800000 */
[----:B------:R-:W0:Y:S01]  /*14790*/  SHFL.BFLY PT, R108, R35, 0x2, 0x1f ;  /* 0x0c401f00236c7f89 */ /* 0x000e2200000e0000 */
[----:B-1----:R-:W-:Y:S02]  /*147a0*/  FMNMX R34, R34, R110, !PT ;  /* 0x0000006e22227209 */ /* 0x002fe40007800000 */
[----:B------:R-:W-:Y:S01]  /*147b0*/  FMNMX R92, R18, R39, !PT ;  /* 0x00000027125c7209 */ /* 0x000fe20007800000 */
[----:B------:R-:W1:Y:S01]  /*147c0*/  SHFL.BFLY PT, R110, R19, 0x1, 0x1f ;  /* 0x0c201f00136e7f89 */ /* 0x000e6200000e0000 */
[----:B------:R-:W-:-:S02]  /*147d0*/  FMNMX R76, R76, R109, !PT ;  /* 0x0000006d4c4c7209 */ /* 0x000fc40007800000 */
[----:B------:R-:W-:Y:S01]  /*147e0*/  FMNMX R74, R74, R95, !PT ;  /* 0x0000005f4a4a7209 */ /* 0x000fe20007800000 */
[----:B------:R-:W0:Y:S01]  /*147f0*/  SHFL.BFLY PT, R113, R87, 0x2, 0x1f ;  /* 0x0c401f0057717f89 */ /* 0x000e2200000e0000 */
        /* <DEDUP_REMOVED lines=10> */
[----:B------:R-:W-:Y:S01]  /*148a0*/  FMNMX R75, R75, R96, !PT ;  /* 0x000000604b4b7209 */ /* 0x000fe20007800000 */
[----:B------:R-:W0:Y:S01]  /*148b0*/  SHFL.BFLY PT, R94, R76, 0x1, 0x1f ;  /* 0x0c201f004c5e7f89 */ /* 0x000e2200000e0000 */
[----:B------:R-:W-:-:S03]  /*148c0*/  FMNMX R78, R78, R112, !PT ;  /* 0x000000704e4e7209 */ /* 0x000fc60007800000 */
[----:B------:R-:W0:Y:S01]  /*148d0*/  SHFL.BFLY PT, R103, R25, 0x1, 0x1f ;  /* 0x0c201f0019677f89 */ /* 0x000e2200000e0000 */
[----:B--2---:R-:W-:-:S03]  /*148e0*/  FMNMX R73, R73, R102, !PT ;  /* 0x0000006649497209 */ /* 0x004fc60007800000 */
[----:B------:R-:W2:Y:S01]  /*148f0*/  SHFL.BFLY PT, R114, R88, 0x2, 0x1f ;  /* 0x0c401f0058727f89 */ /* 0x000ea200000e0000 */
[----:B------:R-:W-:-:S03]  /*14900*/  FMNMX R91, R91, R101, !PT ;  /* 0x000000655b5b7209 */ /* 0x000fc60007800000 */
[----:B------:R-:W0:Y:S01]  /*14910*/  SHFL.BFLY PT, R96, R77, 0x1, 0x1f ;  /* 0x0c201f004d607f89 */ /* 0x000e2200000e0000 */
[----:B------:R-:W-:Y:S02]  /*14920*/  FMNMX R101, R97, R98, !PT ;  /* 0x0000006261657209 */ /* 0x000fe40007800000 */
[----:B------:R-:W-:Y:S01]  /*14930*/  FMNMX R61, R61, R105, !PT ;  /* 0x000000693d3d7209 */ /* 0x000fe20007800000 */
[----:B------:R-:W1:Y:S01]  /*14940*/  SHFL.BFLY PT, R99, R93, 0x2, 0x1f ;  /* 0x0c401f005d637f89 */ /* 0x000e6200000e0000 */
[----:B------:R-:W-:-:S03]  /*14950*/  FMNMX R63, R63, R104, !PT ;  /* 0x000000683f3f7209 */ /* 0x000fc60007800000 */
[----:B------:R-:W2:Y:S04]  /*14960*/  SHFL.BFLY PT, R102, R79, 0x1, 0x1f ;  /* 0x0c201f004f667f89 */ /* 0x000ea800000e0000 */
[----:B------:R-:W2:Y:S04]  /*14970*/  SHFL.BFLY PT, R98, R78, 0x1, 0x1f ;  /* 0x0c201f004e627f89 */ /* 0x000ea800000e0000 */
[----:B------:R-:W2:Y:S04]  /*14980*/  SHFL.BFLY PT, R105, R33, 0x1, 0x1f ;  /* 0x0c201f0021697f89 */ /* 0x000ea800000e0000 */
[----:B------:R-:W2:Y:S04]  /*14990*/  SHFL.BFLY PT, R104, R31, 0x1, 0x1f ;  /* 0x0c201f001f687f89 */ /* 0x000ea800000e0000 */
[----:B------:R-:W2:Y:S01]  /*149a0*/  SHFL.BFLY PT, R109, R22, 0x1, 0x1f ;  /* 0x0c201f00166d7f89 */ /* 0x000ea200000e0000 */
[----:B0-----:R-:W-:-:S02]  /*149b0*/  FMNMX R35, R35, R108, !PT ;  /* 0x0000006c23237209 */ /* 0x001fc40007800000 */
[----:B------:R-:W-:Y:S01]  /*149c0*/  FMNMX R57, R49, R51, !PT ;  /* 0x0000003331397209 */ /* 0x000fe20007800000 */
[----:B------:R-:W0:Y:S01]  /*149d0*/  SHFL.BFLY PT, R108, R21, 0x1, 0x1f ;  /* 0x0c201f00156c7f89 */ /* 0x000e2200000e0000 */
[----:B-1----:R-:W-:-:S03]  /*149e0*/  FMNMX R19, R19, R110, !PT ;  /* 0x0000006e13137209 */ /* 0x002fc60007800000 */
[----:B------:R-:W1:Y:S01]  /*149f0*/  SHFL.BFLY PT, R112, R16, 0x1, 0x1f ;  /* 0x0c201f0010707f89 */ /* 0x000e6200000e0000 */
[----:B------:R-:W-:Y:S02]  /*14a00*/  FMNMX R87, R87, R113, !PT ;  /* 0x0000007157577209 */ /* 0x000fe40007800000 */
[----:B------:R-:W-:Y:S01]  /*14a10*/  FMNMX R110, R34, R95, !PT ;  /* 0x0000005f226e7209 */ /* 0x000fe20007800000 */
[----:B------:R-:W0:Y:S01]  /*14a20*/  SHFL.BFLY PT, R106, R57, 0x2, 0x1f ;  /* 0x0c401f00396a7f89 */ /* 0x000e2200000e0000 */
[----:B------:R-:W-:Y:S02]  /*14a30*/  LOP3.LUT R34, R0, 0x1c, RZ, 0xc0, !PT ;  /* 0x0000001c00227812 */ /* 0x000fe400078ec0ff */
[----:B------:R-:W-:Y:S02]  /*14a40*/  FMNMX R20, R20, R111, !PT ;  /* 0x0000006f14147209 */ /* 0x000fe40007800000 */
[----:B------:R-:W-:Y:S02]  /*14a50*/  FMNMX R43, R36, R55, !PT ;  /* 0x00000037242b7209 */ /* 0x000fe40007800000 */
[----:B------:R-:W-:-:S02]  /*14a60*/  FMNMX R92, R92, R100, !PT ;  /* 0x000000645c5c7209 */ /* 0x000fc40007800000 */
[----:B------:R-:W-:Y:S01]  /*14a70*/  SHF.R.U32.HI R118, RZ, 0x3, R0 ;  /* 0x00000003ff767819 */ /* 0x000fe20000011600 */
[----:B------:R-:W0:Y:S01]  /*14a80*/  SHFL.BFLY PT, R100, R87, 0x1, 0x1f ;  /* 0x0c201f0057647f89 */ /* 0x000e2200000e0000 */
[----:B------:R-:W-:Y:S02]  /*14a90*/  FMNMX R111, R76, R94, !PT ;  /* 0x0000005e4c6f7209 */ /* 0x000fe40007800000 */
[----:B------:R-:W-:Y:S02]  /*14aa0*/  FMNMX R25, R25, R103, !PT ;  /* 0x0000006719197209 */ /* 0x000fe40007800000 */
[----:B------:R-:W-:Y:S02]  /*14ab0*/  LEA.HI R76, R34, 0x8, RZ, 0x1e ;  /* 0x00000008224c7811 */ /* 0x000fe400078ff0ff */
[----:B--2---:R-:W-:Y:S02]  /*14ac0*/  FMNMX R88, R88, R114, !PT ;  /* 0x0000007258587209 */ /* 0x004fe40007800000 */
[----:B------:R-:W-:-:S02]  /*14ad0*/  FMNMX R103, R77, R96, !PT ;  /* 0x000000604d677209 */ /* 0x000fc40007800000 */
[----:B------:R-:W-:Y:S01]  /*14ae0*/  LEA.HI R77, R34, 0x10, RZ, 0x1e ;  /* 0x00000010224d7811 */ /* 0x000fe200078ff0ff */
[----:B------:R-:W2:Y:S01]  /*14af0*/  SHFL.BFLY PT, R107, R43, 0x2, 0x1f ;  /* 0x0c401f002b6b7f89 */ /* 0x000ea200000e0000 */
[----:B------:R-:W-:Y:S02]  /*14b00*/  LOP3.LUT R118, R118, 0xc, RZ, 0xc0, !PT ;  /* 0x0000000c76767812 */ /* 0x000fe400078ec0ff */
[----:B------:R-:W-:Y:S02]  /*14b10*/  LEA R123, R34, UR6, 0x2 ;  /* 0x00000006227b7c11 */ /* 0x000fe4000f8e10ff */
[----:B------:R-:W-:Y:S02]  /*14b20*/  LEA R76, R76, UR6, 0x4 ;  /* 0x000000064c4c7c11 */ /* 0x000fe4000f8e20ff */
[----:B------:R-:W-:Y:S02]  /*14b30*/  FMNMX R93, R93, R99, !PT ;  /* 0x000000635d5d7209 */ /* 0x000fe40007800000 */
[----:B------:R-:W-:Y:S01]  /*14b40*/  FMNMX R79, R79, R102, !PT ;  /* 0x000000664f4f7209 */ /* 0x000fe20007800000 */
[----:B------:R-:W2:Y:S01]  /*14b50*/  SHFL.BFLY PT, R99, R88, 0x1, 0x1f ;  /* 0x0c201f0058637f89 */ /* 0x000ea200000e0000 */
[----:B------:R-:W-:-:S02]  /*14b60*/  FMNMX R102, R78, R98, !PT ;  /* 0x000000624e667209 */ /* 0x000fc40007800000 */
[----:B------:R-:W-:Y:S02]  /*14b70*/  LEA R77, R77, UR6, 0x4 ;  /* 0x000000064d4d7c11 */ /* 0x000fe4000f8e20ff */
[----:B------:R-:W-:Y:S01]  /*14b80*/  FMNMX R33, R33, R105, !PT ;  /* 0x0000006921217209 */ /* 0x000fe20007800000 */
[----:B------:R-:W-:Y:S01]  /*14b90*/  IMAD.IADD R105, R123, 0x1, R118 ;  /* 0x000000017b697824 */ /* 0x000fe200078e0276 */
[----:B------:R-:W-:Y:S01]  /*14ba0*/  BAR.SYNC.DEFER_BLOCKING 0x0 ;  /* 0x0000000000007b1d */ /* 0x000fe20000010000 */
[----:B------:R-:W-:Y:S02]  /*14bb0*/  LEA.HI R78, R34, 0x18, RZ, 0x1e ;  /* 0x00000018224e7811 */ /* 0x000fe400078ff0ff */
[----:B------:R-:W-:Y:S01]  /*14bc0*/  FMNMX R31, R31, R104, !PT ;  /* 0x000000681f1f7209 */ /* 0x000fe20007800000 */
[----:B------:R-:W-:Y:S01]  /*14bd0*/  IMAD.IADD R104, R118, 0x1, R76 ;  /* 0x0000000176687824 */ /* 0x000fe200078e024c */
[----:B------:R-:W-:Y:S02]  /*14be0*/  FMNMX R22, R22, R109, !PT ;  /* 0x0000006d16167209 */ /* 0x000fe40007800000 */
[----:B------:R-:W-:-:S02]  /*14bf0*/  IADD3 R109, PT, PT, R118, R77, RZ ;  /* 0x0000004d766d7210 */ /* 0x000fc40007ffe0ff */
[----:B------:R-:W-:Y:S01]  /*14c00*/  LEA R78, R78, UR6, 0x4 ;  /* 0x000000064e4e7c11 */ /* 0x000fe2000f8e20ff */
[----:B------:R-:W2:Y:S01]  /*14c10*/  SHFL.BFLY PT, R97, R89, 0x1, 0x1f ;  /* 0x0c201f0059617f89 */ /* 0x000ea200000e0000 */
[----:B0-----:R-:W-:Y:S02]  /*14c20*/  FMNMX R21, R21, R108, !PT ;  /* 0x0000006c15157209 */ /* 0x001fe40007800000 */
[----:B-1----:R-:W-:Y:S01]  /*14c30*/  FMNMX R16, R16, R112, !PT ;  /* 0x0000007010107209 */ /* 0x002fe20007800000 */
[----:B------:R-:W-:Y:S01]  /*14c40*/  IMAD.IADD R108, R118, 0x1, R78 ;  /* 0x00000001766c7824 */ /* 0x000fe200078e024e */
[----:B------:R-:W-:Y:S01]  /*14c50*/  FMNMX R57, R57, R106, !PT ;  /* 0x0000006a39397209 */ /* 0x000fe20007800000 */
[----:B------:R-:W-:Y:S04]  /*14c60*/  @P6 STS [R105+0x40000], R75 ;  /* 0x0400004b69006388 */ /* 0x000fe80000000800 */
[----:B------:R-:W-:Y:S04]  /*14c70*/  @P6 STS [R104+0x40000], R74 ;  /* 0x0400004a68006388 */ /* 0x000fe80000000800 */
[----:B------:R0:W-:Y:S01]  /*14c80*/  @P6 STS [R109+0x40000], R17 ;  /* 0x040000116d006388 */ /* 0x0001e20000000800 */
[----:B------:R-:W-:-:S03]  /*14c90*/  FMNMX R100, R87, R100, !PT ;  /* 0x0000006457647209 */ /* 0x000fc60007800000 */
[----:B------:R-:W1:Y:S01]  /*14ca0*/  SHFL.BFLY PT, R106, R29, 0x1, 0x1f ;  /* 0x0c201f001d6a7f89 */ /* 0x000e6200000e0000 */
[----:B0-----:R-:W-:-:S03]  /*14cb0*/  LEA.HI R17, R34, 0x20, RZ, 0x1e ;  /* 0x0000002022117811 */ /* 0x001fc600078ff0ff */
[----:B------:R0:W-:Y:S01]  /*14cc0*/  @P6 STS [R108+0x40000], R16 ;  /* 0x040000106c006388 */ /* 0x0001e20000000800 */
[----:B------:R-:W-:Y:S02]  /*14cd0*/  LEA R17, R17, UR6, 0x4 ;  /* 0x0000000611117c11 */ /* 0x000fe4000f8e20ff */
[----:B0-----:R-:W-:-:S03]  /*14ce0*/  LEA.HI R16, R34, 0x28, RZ, 0x1e ;  /* 0x0000002822107811 */ /* 0x001fc600078ff0ff */
[----:B------:R-:W-:Y:S01]  /*14cf0*/  IMAD.IADD R87, R118, 0x1, R17 ;  /* 0x0000000176577824 */ /* 0x000fe200078e0211 */
[----:B--2---:R-:W-:Y:S02]  /*14d00*/  FMNMX R43, R43, R107, !PT ;  /* 0x0000006b2b2b7209 */ /* 0x004fe40007800000 */
[----:B------:R-:W-:Y:S01]  /*14d10*/  LEA R16, R16, UR6, 0x4 ;  /* 0x0000000610107c11 */ /* 0x000fe2000f8e20ff */
[----:B------:R-:W0:Y:S01]  /*14d20*/  SHFL.BFLY PT, R107, R27, 0x1, 0x1f ;  /* 0x0c201f001b6b7f89 */ /* 0x000e2200000e0000 */
[----:B------:R-:W-:-:S03]  /*14d30*/  FMNMX R99, R88, R99, !PT ;  /* 0x0000006358637209 */ /* 0x000fc60007800000 */
[----:B------:R2:W-:Y:S01]  /*14d40*/  @P6 STS [R87+0x40000], R20 ;  /* 0x0400001457006388 */ /* 0x0005e20000000800 */
[----:B------:R-:W-:Y:S01]  /*14d50*/  IMAD.IADD R88, R118, 0x1, R16 ;  /* 0x0000000176587824 */ /* 0x000fe200078e0210 */
[----:B------:R-:W-:Y:S02]  /*14d60*/  FMNMX R97, R89, R97, !PT ;  /* 0x0000006159617209 */ /* 0x000fe40007800000 */
[----:B--2---:R-:W-:Y:S02]  /*14d70*/  LEA.HI R20, R34, 0x30, RZ, 0x1e ;  /* 0x0000003022147811 */ /* 0x004fe400078ff0ff */
[----:B------:R2:W-:Y:S02]  /*14d80*/  @P6 STS [R88+0x40000], R19 ;  /* 0x0400001358006388 */ /* 0x0005e40000000800 */
[----:B------:R-:W-:-:S04]  /*14d90*/  LEA R20, R20, UR6, 0x4 ;  /* 0x0000000614147c11 */ /* 0x000fc8000f8e20ff */
[----:B------:R-:W-:Y:S02]  /*14da0*/  IADD3 R89, PT, PT, R118, R20, RZ ;  /* 0x0000001476597210 */ /* 0x000fe40007ffe0ff */
[----:B--2---:R-:W-:-:S04]  /*14db0*/  LEA.HI R19, R34, 0x38, RZ, 0x1e ;  /* 0x0000003822137811 */ /* 0x004fc800078ff0ff */
[----:B------:R-:W-:Y:S01]  /*14dc0*/  LEA R19, R19, UR6, 0x4 ;  /* 0x0000000613137c11 */ /* 0x000fe2000f8e20ff */
[----:B------:R2:W-:Y:S01]  /*14dd0*/  @P6 STS [R89+0x40000], R22 ;  /* 0x0400001659006388 */ /* 0x0005e20000000800 */
[----:B-1----:R-:W-:-:S03]  /*14de0*/  FMNMX R29, R29, R106, !PT ;  /* 0x0000006a1d1d7209 */ /* 0x002fc60007800000 */
[----:B------:R-:W-:Y:S01]  /*14df0*/  IMAD.IADD R106, R118, 0x1, R19 ;  /* 0x00000001766a7824 */ /* 0x000fe200078e0213 */
[----:B--2---:R-:W-:-:S04]  /*14e00*/  LEA.HI R22, R34, 0x40, RZ, 0x1e ;  /* 0x0000004022167811 */ /* 0x004fc800078ff0ff */
[----:B------:R1:W-:Y:S01]  /*14e10*/  @P6 STS [R106+0x40000], R21 ;  /* 0x040000156a006388 */ /* 0x0003e20000000800 */
[----:B------:R-:W-:Y:S02]  /*14e20*/  LEA R22, R22, UR6, 0x4 ;  /* 0x0000000616167c11 */ /* 0x000fe4000f8e20ff */
[----:B0-----:R-:W-:-:S03]  /*14e30*/  FMNMX R27, R27, R107, !PT ;  /* 0x0000006b1b1b7209 */ /* 0x001fc60007800000 */
[----:B------:R-:W-:Y:S01]  /*14e40*/  IMAD.IADD R107, R118, 0x1, R22 ;  /* 0x00000001766b7824 */ /* 0x000fe200078e0216 */
[----:B-1----:R-:W-:-:S04]  /*14e50*/  LEA.HI R21, R34, 0x48, RZ, 0x1e ;  /* 0x0000004822157811 */ /* 0x002fc800078ff0ff */
[----:B------:R-:W-:Y:S01]  /*14e60*/  LEA R21, R21, UR6, 0x4 ;  /* 0x0000000615157c11 */ /* 0x000fe2000f8e20ff */
[----:B------:R0:W-:Y:S04]  /*14e70*/  @P6 STS [R107+0x40000], R27 ;  /* 0x0400001b6b006388 */ /* 0x0001e80000000800 */
[----:B------:R-:W-:Y:S01]  /*14e80*/  IMAD.IADD R74, R118, 0x1, R21 ;  /* 0x00000001764a7824 */ /* 0x000fe200078e0215 */
[----:B0-----:R-:W-:-:S04]  /*14e90*/  LEA.HI R27, R34, 0x50, RZ, 0x1e ;  /* 0x00000050221b7811 */ /* 0x001fc800078ff0ff */
[----:B------:R0:W-:Y:S01]  /*14ea0*/  @P6 STS [R74+0x40000], R29 ;  /* 0x0400001d4a006388 */ /* 0x0001e20000000800 */
[----:B------:R-:W-:Y:S01]  /*14eb0*/  LEA R27, R27, UR6, 0x4 ;  /* 0x000000061b1b7c11 */ /* 0x000fe2000f8e20ff */
[----:B------:R-:W1:Y:S03]  /*14ec0*/  S2R R122, SR_TID.X ;  /* 0x00000000007a7919 */ /* 0x000e660000002100 */
[----:B------:R-:W-:Y:S02]  /*14ed0*/  IADD3 R75, PT, PT, R118, R27, RZ ;  /* 0x0000001b764b7210 */ /* 0x000fe40007ffe0ff */
[----:B0-----:R-:W-:-:S03]  /*14ee0*/  LEA.HI R29, R34, 0x58, RZ, 0x1e ;  /* 0x00000058221d7811 */ /* 0x001fc600078ff0ff */
[----:B------:R0:W-:Y:S01]  /*14ef0*/  @P6 STS [R75+0x40000], R33 ;  /* 0x040000214b006388 */ /* 0x0001e20000000800 */
[----:B------:R-:W-:-:S05]  /*14f00*/  LEA R29, R29, UR6, 0x4 ;  /* 0x000000061d1d7c11 */ /* 0x000fca000f8e20ff */
[----:B------:R-:W-:Y:S01]  /*14f10*/  IMAD.IADD R94, R118, 0x1, R29 ;  /* 0x00000001765e7824 */ /* 0x000fe200078e021d */
[----:B0-----:R-:W-:-:S04]  /*14f20*/  LEA.HI R33, R34, 0x60, RZ, 0x1e ;  /* 0x0000006022217811 */ /* 0x001fc800078ff0ff */
[----:B------:R-:W-:Y:S01]  /*14f30*/  LEA R33, R33, UR6, 0x4 ;  /* 0x0000000621217c11 */ /* 0x000fe2000f8e20ff */
[----:B------:R0:W-:Y:S04]  /*14f40*/  @P6 STS [R94+0x40000], R31 ;  /* 0x0400001f5e006388 */ /* 0x0001e80000000800 */
[----:B------:R-:W-:Y:S01]  /*14f50*/  IMAD.IADD R95, R118, 0x1, R33 ;  /* 0x00000001765f7824 */ /* 0x000fe200078e0221 */
[----:B0-----:R-:W-:-:S04]  /*14f60*/  LEA.HI R31, R34, 0x68, RZ, 0x1e ;  /* 0x00000068221f7811 */ /* 0x001fc800078ff0ff */
[----:B------:R0:W-:Y:S01]  /*14f70*/  @P6 STS [R95+0x40000], R25 ;  /* 0x040000195f006388 */ /* 0x0001e20000000800 */
[----:B------:R-:W-:Y:S02]  /*14f80*/  LEA R31, R31, UR6, 0x4 ;  /* 0x000000061f1f7c11 */ /* 0x000fe4000f8e20ff */
[----:B------:R-:W-:-:S03]  /*14f90*/  LEA.HI R112, R34, 0x78, RZ, 0x1e ;  /* 0x0000007822707811 */ /* 0x000fc600078ff0ff */
[----:B------:R-:W-:Y:S01]  /*14fa0*/  IMAD.IADD R96, R118, 0x1, R31 ;  /* 0x0000000176607824 */ /* 0x000fe200078e021f */
[C---:B0-----:R-:W-:Y:S02]  /*14fb0*/  LEA.HI R25, R34.reuse, 0x70, RZ, 0x1e ;  /* 0x0000007022197811 */ /* 0x041fe400078ff0ff */
[----:B------:R-:W-:Y:S02]  /*14fc0*/  LEA.HI R98, R34, 0x80, RZ, 0x1e ;  /* 0x0000008022627811 */ /* 0x000fe400078ff0ff */
[----:B------:R-:W-:Y:S01]  /*14fd0*/  LEA R25, R25, UR6, 0x4 ;  /* 0x0000000619197c11 */ /* 0x000fe2000f8e20ff */
[----:B------:R0:W-:Y:S01]  /*14fe0*/  @P6 STS [R96+0x40000], R97 ;  /* 0x0400006160006388 */ /* 0x0001e20000000800 */
[----:B------:R-:W-:-:S03]  /*14ff0*/  LEA R34, R112, UR6, 0x4 ;  /* 0x0000000670227c11 */ /* 0x000fc6000f8e20ff */
[----:B------:R-:W2:Y:S01]  /*15000*/  SHFL.BFLY PT, R112, R35, 0x1, 0x1f ;  /* 0x0c201f0023707f89 */ /* 0x000ea200000e0000 */
[----:B0-----:R-:W-:Y:S02]  /*15010*/  IADD3 R97, PT, PT, R118, R25, RZ ;  /* 0x0000001976617210 */ /* 0x001fe40007ffe0ff */
[----:B-1----:R-:W-:-:S03]  /*15020*/  LOP3.LUT R119, R122, 0x1c, RZ, 0xc0, !PT ;  /* 0x0000001c7a777812 */ /* 0x002fc600078ec0ff */
[----:B------:R0:W-:Y:S01]  /*15030*/  @P6 STS [R97+0x40000], R79 ;  /* 0x0400004f61006388 */ /* 0x0001e20000000800 */
[----:B------:R-:W-:Y:S02]  /*15040*/  LEA.HI R119, R119, 0x88, RZ, 0x1e ;  /* 0x0000008877777811 */ /* 0x000fe400078ff0ff */
[----:B0-----:R-:W-:Y:S01]  /*15050*/  LEA R79, R98, UR6, 0x4 ;  /* 0x00000006624f7c11 */ /* 0x001fe2000f8e20ff */
[----:B------:R-:W-:Y:S01]  /*15060*/  IMAD.IADD R98, R118, 0x1, R34 ;  /* 0x0000000176627824 */ /* 0x000fe200078e0222 */
[----:B------:R-:W-:-:S04]  /*15070*/  LEA R119, R119, UR6, 0x4 ;  /* 0x0000000677777c11 */ /* 0x000fc8000f8e20ff */
[----:B------:R0:W-:Y:S02]  /*15080*/  @P6 STS [R98+0x40000], R99 ;  /* 0x0400006362006388 */ /* 0x0001e40000000800 */
[----:B0-----:R-:W-:-:S05]  /*15090*/  IMAD.IADD R99, R118, 0x1, R79 ;  /* 0x0000000176637824 */ /* 0x001fca00078e024f */
[----:B------:R0:W-:Y:S01]  /*150a0*/  @P6 STS [R99+0x40000], R100 ;  /* 0x0400006463006388 */ /* 0x0001e20000000800 */
[----:B--2---:R-:W-:-:S03]  /*150b0*/  FMNMX R35, R35, R112, !PT ;  /* 0x0000007023237209 */ /* 0x004fc60007800000 */
[----:B------:R-:W2:Y:S01]  /*150c0*/  LDL R112, [R1+0x72c] ;  /* 0x00072c0001707983 */ /* 0x000ea20000100800 */
[----:B0-----:R-:W-:-:S05]  /*150d0*/  IMAD.IADD R100, R118, 0x1, R119 ;  /* 0x0000000176647824 */ /* 0x001fca00078e0277 */
[----:B------:R0:W-:Y:S04]  /*150e0*/  @P6 STS [R100+0x40000], R102 ;  /* 0x0400006664006388 */ /* 0x0001e80000000800 */
[----:B------:R1:W-:Y:S04]  /*150f0*/  @P6 STS [R15+0x40000], R103 ;  /* 0x040000670f006388 */ /* 0x0003e80000000800 */
[----:B---3--:R3:W-:Y:S04]  /*15100*/  @P6 STS [R47+0x40000], R110 ;  /* 0x0400006e2f006388 */ /* 0x0087e80000000800 */
[----:B0-----:R-:W2:Y:S04]  /*15110*/  LDL R102, [R1+0x730] ;  /* 0x0007300001667983 */ /* 0x001ea80000100800 */
[----:B-1----:R-:W2:Y:S04]  /*15120*/  LDL.LU R15, [R1+0xc48] ;  /* 0x000c4800010f7983 */ /* 0x002ea80000300800 */
[----:B------:R-:W2:Y:S04]  /*15130*/  LDL R103, [R1+0x734] ;  /* 0x0007340001677983 */ /* 0x000ea80000100800 */
[----:B---3--:R-:W3:Y:S04]  /*15140*/  LDL.LU R47, [R1+0xc44] ;  /* 0x000c4400012f7983 */ /* 0x008ee80000300800 */
[----:B------:R-:W2:Y:S04]  /*15150*/  LDL R110, [R1+0x738] ;  /* 0x00073800016e7983 */ /* 0x000ea80000100800 */
[----:B------:R0:W-:Y:S04]  /*15160*/  @P6 STS [R124+0x40000], R111 ;  /* 0x0400006f7c006388 */ /* 0x0001e80000000800 */
[----:B0-----:R-:W2:Y:S04]  /*15170*/  LDL.LU R124, [R1+0xc40] ;  /* 0x000c4000017c7983 */ /* 0x001ea80000300800 */
[----:B------:R-:W2:Y:S04]  /*15180*/  LDL R111, [R1+0x73c] ;  /* 0x00073c00016f7983 */ /* 0x000ea80000100800 */
[----:B----4-:R0:W-:Y:S04]  /*15190*/  @P6 STS [R125+0x40000], R35 ;  /* 0x040000237d006388 */ /* 0x0101e80000000800 */
[----:B0-----:R-:W4:Y:S04]  /*151a0*/  LDL.LU R125, [R1+0xc3c] ;  /* 0x000c3c00017d7983 */ /* 0x001f280000300800 */
[----:B------:R-:W0:Y:S04]  /*151b0*/  SHFL.BFLY PT, R113, R43, 0x1, 0x1f ;  /* 0x0c201f002b717f89 */ /* 0x000e2800000e0000 */
[----:B------:R-:W1:Y:S04]  /*151c0*/  SHFL.BFLY PT, R114, R57, 0x1, 0x1f ;  /* 0x0c201f0039727f89 */ /* 0x000e6800000e0000 */
[----:B------:R-:W1:Y:S04]  /*151d0*/  SHFL.BFLY PT, R115, R61, 0x1, 0x1f ;  /* 0x0c201f003d737f89 */ /* 0x000e6800000e0000 */
[----:B------:R-:W1:Y:S04]  /*151e0*/  SHFL.BFLY PT, R116, R63, 0x1, 0x1f ;  /* 0x0c201f003f747f89 */ /* 0x000e6800000e0000 */
[----:B------:R-:W1:Y:S01]  /*151f0*/  SHFL.BFLY PT, R117, R72, 0x1, 0x1f ;  /* 0x0c201f0048757f89 */ /* 0x000e6200000e0000 */
[----:B0-----:R-:W-:-:S02]  /*15200*/  FMNMX R35, R43, R113, !PT ;  /* 0x000000712b237209 */ /* 0x001fc40007800000 */
[----:B-1----:R-:W-:Y:S02]  /*15210*/  FMNMX R43, R57, R114, !PT ;  /* 0x00000072392b7209 */ /* 0x002fe40007800000 */
[----:B------:R-:W-:Y:S02]  /*15220*/  FMNMX R57, R61, R115, !PT ;  /* 0x000000733d397209 */ /* 0x000fe40007800000 */
[----:B------:R-:W-:Y:S02]  /*15230*/  FMNMX R63, R63, R116, !PT ;  /* 0x000000743f3f7209 */ /* 0x000fe40007800000 */
[----:B------:R-:W-:Y:S01]  /*15240*/  FMNMX R61, R72, R117, !PT ;  /* 0x00000075483d7209 */ /* 0x000fe20007800000 */
[----:B------:R-:W0:Y:S04]  /*15250*/  SHFL.BFLY PT, R118, R73, 0x1, 0x1f ;  /* 0x0c201f0049767f89 */ /* 0x000e2800000e0000 */
[----:B------:R-:W1:Y:S04]  /*15260*/  SHFL.BFLY PT, R119, R91, 0x1, 0x1f ;  /* 0x0c201f005b777f89 */ /* 0x000e6800000e0000 */
[----:B------:R-:W0:Y:S04]  /*15270*/  SHFL.BFLY PT, R120, R92, 0x1, 0x1f ;  /* 0x0c201f005c787f89 */ /* 0x000e2800000e0000 */
[----:B------:R-:W0:Y:S04]  /*15280*/  SHFL.BFLY PT, R121, R93, 0x1, 0x1f ;  /* 0x0c201f005d797f89 */ /* 0x000e2800000e0000 */
[----:B------:R-:W0:Y:S04]  /*15290*/  SHFL.BFLY PT, R122, R101, 0x1, 0x1f ;  /* 0x0c201f00657a7f89 */ /* 0x000e2800000e0000 */
[----:B--2---:R-:W-:Y:S04]  /*152a0*/  @P6 STS [R111+0x40000], R35 ;  /* 0x040000236f006388 */ /* 0x004fe80000000800 */
[----:B------:R-:W-:Y:S04]  /*152b0*/  @P6 STS [R110+0x40000], R43 ;  /* 0x0400002b6e006388 */ /* 0x000fe80000000800 */
[----:B------:R2:W-:Y:S04]  /*152c0*/  @P6 STS [R103+0x40000], R57 ;  /* 0x0400003967006388 */ /* 0x0005e80000000800 */
[----:B------:R1:W-:Y:S04]  /*152d0*/  @P6 STS [R102+0x40000], R63 ;  /* 0x0400003f66006388 */ /* 0x0003e80000000800 */
[----:B------:R3:W-:Y:S01]  /*152e0*/  @P6 STS [R112+0x40000], R61 ;  /* 0x0400003d70006388 */ /* 0x0007e20000000800 */
[----:B----4-:R-:W-:-:S02]  /*152f0*/  LOP3.LUT R116, R125, 0x1c, RZ, 0xc0, !PT ;  /* 0x0000001c7d747812 */ /* 0x010fc400078ec0ff */
[----:B------:R-:W-:Y:S01]  /*15300*/  LOP3.LUT R114, R125, 0x1c, RZ, 0xc0, !PT ;  /* 0x0000001c7d727812 */ /* 0x000fe200078ec0ff */
[----:B--2---:R-:W2:Y:S01]  /*15310*/  LDL R103, [R1+0x314] ;  /* 0x0003140001677983 */ /* 0x004ea20000100800 */
[----:B0-----:R-:W-:Y:S02]  /*15320*/  FMNMX R35, R73, R118, !PT ;  /* 0x0000007649237209 */ /* 0x001fe40007800000 */
[--C-:B------:R-:W-:Y:S01]  /*15330*/  SHF.R.U32.HI R115, RZ, 0x3, R125.reuse ;  /* 0x00000003ff737819 */ /* 0x100fe2000001167d */
[----:B-1----:R-:W4:Y:S01]  /*15340*/  LDL R102, [R1+0x318] ;  /* 0x0003180001667983 */ /* 0x002f220000100800 */
[----:B---3--:R-:W0:Y:S01]  /*15350*/  S2R R112, SR_TID.X ;  /* 0x0000000000707919 */ /* 0x008e220000002100 */
[----:B------:R-:W-:Y:S02]  /*15360*/  LEA.HI R116, R116, 0xe0, RZ, 0x1e ;  /* 0x000000e074747811 */ /* 0x000fe400078ff0ff */
[----:B------:R-:W-:Y:S02]  /*15370*/  LEA.HI R114, R114, 0xe8, RZ, 0x1e ;  /* 0x000000e872727811 */ /* 0x000fe400078ff0ff */
[----:B------:R-:W-:-:S02]  /*15380*/  SHF.R.U32.HI R113, RZ, 0x3, R125 ;  /* 0x00000003ff717819 */ /* 0x000fc4000001167d */
[----:B------:R-:W-:Y:S02]  /*15390*/  SHF.R.U32.HI R72, RZ, 0x3, R125 ;  /* 0x00000003ff487819 */ /* 0x000fe4000001167d */
[----:B------:R-:W-:Y:S02]  /*153a0*/  LEA R116, R116, UR6, 0x4 ;  /* 0x0000000674747c11 */ /* 0x000fe4000f8e20ff */
[----:B------:R-:W-:Y:S02]  /*153b0*/  LOP3.LUT R115, R115, 0xc, RZ, 0xc0, !PT ;  /* 0x0000000c73737812 */ /* 0x000fe400078ec0ff */
[----:B------:R-:W-:Y:S02]  /*153c0*/  LEA R114, R114, UR6, 0x4 ;  /* 0x0000000672727c11 */ /* 0x000fe4000f8e20ff */
[----:B0-----:R-:W-:Y:S02]  /*153d0*/  LOP3.LUT R111, R112, 0x1c, RZ, 0xc0, !PT ;  /* 0x0000001c706f7812 */ /* 0x001fe400078ec0ff */
[----:B------:R-:W-:-:S02]  /*153e0*/  SHF.R.U32.HI R110, RZ, 0x3, R112 ;  /* 0x00000003ff6e7819 */ /* 0x000fc40000011670 */
[----:B------:R-:W-:Y:S02]  /*153f0*/  LEA.HI R111, R111, 0xd8, RZ, 0x1e ;  /* 0x000000d86f6f7811 */ /* 0x000fe400078ff0ff */
[----:B------:R-:W-:Y:S02]  /*15400*/  LOP3.LUT R110, R110, 0xc, RZ, 0xc0, !PT ;  /* 0x0000000c6e6e7812 */ /* 0x000fe400078ec0ff */
[----:B------:R-:W-:Y:S02]  /*15410*/  LEA R111, R111, UR6, 0x4 ;  /* 0x000000066f6f7c11 */ /* 0x000fe4000f8e20ff */
[C---:B------:R-:W-:Y:S02]  /*15420*/  LOP3.LUT R112, R125.reuse, 0x1c, RZ, 0xc0, !PT ;  /* 0x0000001c7d707812 */ /* 0x040fe400078ec0ff */
[----:B------:R-:W-:Y:S02]  /*15430*/  IADD3 R110, PT, PT, R110, R111, RZ ;  /* 0x0000006f6e6e7210 */ /* 0x000fe40007ffe0ff */
[----:B------:R-:W-:-:S02]  /*15440*/  LOP3.LUT R111, R125, 0x1c, RZ, 0xc0, !PT ;  /* 0x0000001c7d6f7812 */ /* 0x000fc400078ec0ff */
[----:B------:R-:W-:Y:S01]  /*15450*/  LEA.HI R112, R112, 0xf0, RZ, 0x1e ;  /* 0x000000f070707811 */ /* 0x000fe200078ff0ff */
[----:B------:R0:W-:Y:S01]  /*15460*/  @P6 STS [R110+0x40000], R35 ;  /* 0x040000236e006388 */ /* 0x0001e20000000800 */
[----:B------:R-:W-:Y:S02]  /*15470*/  LEA.HI R111, R111, 0xf8, RZ, 0x1e ;  /* 0x000000f86f6f7811 */ /* 0x000fe400078ff0ff */
[----:B------:R-:W-:Y:S02]  /*15480*/  LOP3.LUT R113, R113, 0xc, RZ, 0xc0, !PT ;  /* 0x0000000c71717812 */ /* 0x000fe400078ec0ff */
[----:B------:R-:W-:Y:S02]  /*15490*/  LEA R112, R112, UR6, 0x4 ;  /* 0x0000000670707c11 */ /* 0x000fe4000f8e20ff */
[----:B------:R-:W-:Y:S02]  /*154a0*/  LOP3.LUT R72, R72, 0xc, RZ, 0xc0, !PT ;  /* 0x0000000c48487812 */ /* 0x000fe400078ec0ff */
[----:B0-----:R-:W-:Y:S01]  /*154b0*/  SHF.R.U32.HI R110, RZ, 0x3, R125 ;  /* 0x00000003ff6e7819 */ /* 0x001fe2000001167d */
[----:B------:R-:W-:Y:S01]  /*154c0*/  IMAD.IADD R115, R115, 0x1, R116 ;  /* 0x0000000173737824 */ /* 0x000fe200078e0274 */
[----:B------:R-:W-:-:S02]  /*154d0*/  LEA R111, R111, UR6, 0x4 ;  /* 0x000000066f6f7c11 */ /* 0x000fc4000f8e20ff */
[----:B------:R-:W-:Y:S01]  /*154e0*/  LOP3.LUT R110, R110, 0xc, RZ, 0xc0, !PT ;  /* 0x0000000c6e6e7812 */ /* 0x000fe200078ec0ff */
[----:B------:R-:W-:Y:S01]  /*154f0*/  IMAD.IADD R113, R113, 0x1, R114 ;  /* 0x0000000171717824 */ /* 0x000fe200078e0272 */
[----:B------:R-:W-:Y:S01]  /*15500*/  FMNMX R43, R91, R119, !PT ;  /* 0x000000775b2b7209 */ /* 0x000fe20007800000 */
[----:B------:R-:W-:Y:S01]  /*15510*/  IMAD.IADD R72, R72, 0x1, R112 ;  /* 0x0000000148487824 */ /* 0x000fe200078e0270 */
[----:B------:R-:W-:Y:S02]  /*15520*/  FMNMX R57, R92, R120, !PT ;  /* 0x000000785c397209 */ /* 0x000fe40007800000 */
[----:B------:R-:W-:Y:S02]  /*15530*/  FMNMX R61, R93, R121, !PT ;  /* 0x000000795d3d7209 */ /* 0x000fe40007800000 */
[----:B------:R-:W-:Y:S02]  /*15540*/  FMNMX R63, R101, R122, !PT ;  /* 0x0000007a653f7209 */ /* 0x000fe40007800000 */
[----:B------:R-:W-:Y:S01]  /*15550*/  IADD3 R110, PT, PT, R110, R111, RZ ;  /* 0x0000006f6e6e7210 */ /* 0x000fe20007ffe0ff */
[----:B------:R-:W-:Y:S04]  /*15560*/  @P6 STS [R115+0x40000], R43 ;  /* 0x0400002b73006388 */ /* 0x000fe80000000800 */
[----:B------:R-:W-:Y:S04]  /*15570*/  @P6 STS [R113+0x40000], R57 ;  /* 0x0400003971006388 */ /* 0x000fe80000000800 */
[----:B------:R0:W-:Y:S04]  /*15580*/  @P6 STS [R72+0x40000], R61 ;  /* 0x0400003d48006388 */ /* 0x0001e80000000800 */
[----:B------:R-:W-:Y:S01]  /*15590*/  @P6 STS [R110+0x40000], R63 ;  /* 0x0400003f6e006388 */ /* 0x000fe20000000800 */
[----:B0-----:R-:W-:Y:S01]  /*155a0*/  LEA R61, R124, UR6, 0x2 ;  /* 0x000000067c3d7c11 */ /* 0x001fe2000f8e10ff */
[----:B------:R-:W-:Y:S06]  /*155b0*/  BAR.SYNC.DEFER_BLOCKING 0x0 ;  /* 0x0000000000007b1d */ /* 0x000fec0000010000 */
[----:B------:R-:W0:Y:S01]  /*155c0*/  LDS R35, [R61+0x40000] ;  /* 0x040000003d237984 */ /* 0x000e220000000800 */
[----:B------:R-:W1:Y:S03]  /*155d0*/  S2R R72, SR_TID.X ;  /* 0x0000000000487919 */ /* 0x000e660000002100 */
[----:B0-----:R-:W0:Y:S02]  /*155e0*/  SHFL.BFLY PT, R43, R35, 0x2, 0x1f ;  /* 0x0c401f00232b7f89 */ /* 0x001e2400000e0000 */
[----:B0-----:R-:W-:-:S05]  /*155f0*/  FMNMX R35, R35, R43, !PT ;  /* 0x0000002b23237209 */ /* 0x001fca0007800000 */
[----:B------:R-:W0:Y:S01]  /*15600*/  SHFL.BFLY PT, R43, R35, 0x1, 0x1f ;  /* 0x0c201f00232b7f89 */ /* 0x000e2200000e0000 */
[----:B-1----:R-:W-:Y:S01]  /*15610*/  IMAD.SHL.U32 R57, R72, 0x4, RZ ;  /* 0x0000000448397824 */ /* 0x002fe200078e00ff */
[----:B0-----:R-:W-:Y:S01]  /*15620*/  FMNMX R43, R35, R43, !PT ;  /* 0x0000002b232b7209 */ /* 0x001fe20007800000 */
[----:B------:R-:W-:-:S05]  /*15630*/  IMAD.U32 R35, RZ, RZ, UR6 ;  /* 0x00000006ff237e24 */ /* 0x000fca000f8e00ff */
[----:B------:R-:W-:Y:S01]  /*15640*/  IADD3 R35, PT, PT, R35, 0x800, R57 ;  /* 0x0000080023237810 */ /* 0x000fe20007ffe039 */
[----:B------:R-:W-:Y:S04]  /*15650*/  @!P5 STS [R61+0x40000], R43 ;  /* 0x0400002b3d00d388 */ /* 0x000fe80000000800 */
[----:B------:R-:W0:Y:S04]  /*15660*/  LDS R43, [R35+0x40000] ;  /* 0x04000000232b7984 */ /* 0x000e280000000800 */
[----:B0-----:R-:W0:Y:S02]  /*15670*/  SHFL.BFLY PT, R57, R43, 0x2, 0x1f ;  /* 0x0c401f002b397f89 */ /* 0x001e2400000e0000 */
[----:B0-----:R-:W-:-:S05]  /*15680*/  FMNMX R43, R43, R57, !PT ;  /* 0x000000392b2b7209 */ /* 0x001fca0007800000 */
[----:B------:R-:W0:Y:S02]  /*15690*/  SHFL.BFLY PT, R57, R43, 0x1, 0x1f ;  /* 0x0c201f002b397f89 */ /* 0x000e2400000e0000 */
[----:B0-----:R-:W-:-:S05]  /*156a0*/  FMNMX R43, R43, R57, !PT ;  /* 0x000000392b2b7209 */ /* 0x001fca0007800000 */
[----:B------:R-:W-:Y:S01]  /*156b0*/  @!P5 STS [R35+0x40000], R43 ;  /* 0x0400002b2300d388 */ /* 0x000fe20000000800 */
[----:B------:R-:W-:Y:S06]  /*156c0*/  BAR.SYNC.DEFER_BLOCKING 0x0 ;  /* 0x0000000000007b1d */ /* 0x000fec0000010000 */
[----:B------:R-:W2:Y:S04]  /*156d0*/  LDS R57, [R123+0x40000] ;  /* 0x040000007b397984 */ /* 0x000ea80000000800 */
[----:B------:R-:W4:Y:S04]  /*156e0*/  LDS R43, [R76+0x40000] ;  /* 0x040000004c2b7984 */ /* 0x000f280000000800 */
[----:B------:R-:W-:Y:S04]  /*156f0*/  STL [R1+0xc14], R76 ;  /* 0x000c144c01007387 */ /* 0x000fe80000100800 */
[----:B------:R-:W-:Y:S04]  /*15700*/  LDS R118, [R16+0x40000] ;  /* 0x0400000010767984 */ /* 0x000fe80000000800 */
[----:B------:R-:W-:Y:S04]  /*15710*/  LDS R121, [R22+0x40000] ;  /* 0x0400000016797984 */ /* 0x000fe80000000800 */
[----:B------:R-:W-:Y:S04]  /*15720*/  LDS R113, [R77+0x40000] ;  /* 0x040000004d717984 */ /* 0x000fe80000000800 */
[----:B------:R-:W-:Y:S04]  /*15730*/  LDS R116, [R78+0x40000] ;  /* 0x040000004e747984 */ /* 0x000fe80000000800 */
[----:B------:R-:W-:Y:S04]  /*15740*/  LDS R117, [R17+0x40000] ;  /* 0x0400000011757984 */ /* 0x000fe80000000800 */
[----:B------:R-:W-:Y:S04]  /*15750*/  LDS R119, [R20+0x40000] ;  /* 0x0400000014777984 */ /* 0x000fe80000000800 */
[----:B------:R-:W-:Y:S01]  /*15760*/  LDS R120, [R19+0x40000] ;  /* 0x0400000013787984 */ /* 0x000fe20000000800 */
[----:B--2---:R-:W-:-:S03]  /*15770*/  FMNMX R61, R57, R103, !PT ;  /* 0x00000067393d7209 */ /* 0x004fc60007800000 */
[----:B------:R-:W-:Y:S01]  /*15780*/  LDS R122, [R21+0x40000] ;  /* 0x04000000157a7984 */ /* 0x000fe20000000800 */
[----:B----4-:R-:W-:Y:S01]  /*15790*/  FMNMX R63, R43, R102, !PT ;  /* 0x000000662b3f7209 */ /* 0x010fe20007800000 */
[--C-:B------:R-:W-:Y:S01]  /*157a0*/  FADD R15, R15, -R61.reuse ;  /* 0x8000003d0f0f7221 */ /* 0x100fe20000000000 */
[----:B------:R-:W0:Y:S01]  /*157b0*/  S2R R102, SR_TID.X ;  /* 0x0000000000667919 */ /* 0x000e220000002100 */
[----:B------:R-:W-:Y:S02]  /*157c0*/  FADD R43, R47, -R61 ;  /* 0x8000003d2f2b7221 */ /* 0x000fe40000000000 */
[----:B------:R-:W-:Y:S01]  /*157d0*/  FMUL R15, R15, 1.4426950216293334961 ;  /* 0x3fb8aa3b0f0f7820 */ /* 0x000fe20000400000 */
[----:B------:R-:W-:Y:S03]  /*157e0*/  LDS R123, [R27+0x40000] ;  /* 0x040000001b7b7984 */ /* 0x000fe60000000800 */
[----:B------:R1:W2:Y:S01]  /*157f0*/  MUFU.EX2 R57, R15 ;  /* 0x0000000f00397308 */ /* 0x0002a20000000800 */
[----:B------:R3:W-:Y:S04]  /*15800*/  STL [R1+0x42c], R61 ;  /* 0x00042c3d01007387 */ /* 0x0007e80000100800 */
[----:B------:R-:W-:Y:S01]  /*15810*/  LDS R124, [R29+0x40000] ;  /* 0x040000001d7c7984 */ /* 0x000fe20000000800 */
[----:B-1----:R-:W-:-:S03]  /*15820*/  FMUL R15, R43, 1.4426950216293334961 ;  /* 0x3fb8aa3b2b0f7820 */ /* 0x002fc60000400000 */
[----:B------:R-:W-:Y:S01]  /*15830*/  LDS R125, [R33+0x40000] ;  /* 0x04000000217d7984 */ /* 0x000fe20000000800 */
[----:B---3--:R1:W3:Y:S01]  /*15840*/  MUFU.EX2 R61, R15 ;  /* 0x0000000f003d7308 */ /* 0x0082e20000000800 */
[--C-:B------:R-:W-:Y:S02]  /*15850*/  FADD R14, R14, -R63.reuse ;  /* 0x8000003f0e0e7221 */ /* 0x100fe40000000000 */
[----:B------:R-:W-:Y:S02]  /*15860*/  STL [R1+0x428], R63 ;  /* 0x0004283f01007387 */ /* 0x000fe40000100800 */
[----:B------:R-:W-:Y:S02]  /*15870*/  FMUL R14, R14, 1.4426950216293334961 ;  /* 0x3fb8aa3b0e0e7820 */ /* 0x000fe40000400000 */
[----:B------:R-:W-:Y:S01]  /*15880*/  LDS R112, [R31+0x40000] ;  /* 0x040000001f707984 */ /* 0x000fe20000000800 */
[----:B-1----:R-:W-:-:S03]  /*15890*/  FADD R15, R67, -R63 ;  /* 0x8000003f430f7221 */ /* 0x002fc60000000000 */
[----:B--2---:R0:W-:Y:S01]  /*158a0*/  STL [R1+0xcc], R57 ;  /* 0x0000cc3901007387 */ /* 0x0041e20000100800 */
[----:B------:R-:W-:Y:S01]  /*158b0*/  FMUL R15, R15, 1.4426950216293334961 ;  /* 0x3fb8aa3b0f0f7820 */ /* 0x000fe20000400000 */
[----:B------:R-:W1:Y:S02]  /*158c0*/  MUFU.EX2 R14, R14 ;  /* 0x0000000e000e7308 */ /* 0x000e640000000800 */
[----:B------:R-:W-:Y:S01]  /*158d0*/  LDS R111, [R25+0x40000] ;  /* 0x04000000196f7984 */ /* 0x000fe20000000800 */
[----:B---3--:R-:W-:-:S03]  /*158e0*/  FADD R43, R57, R61 ;  /* 0x0000003d392b7221 */ /* 0x008fc60000000000 */
[----:B------:R2:W-:Y:S01]  /*158f0*/  STL [R1+0xc8], R61 ;  /* 0x0000c83d01007387 */ /* 0x0005e20000100800 */
[----:B0-----:R-:W-:Y:S01]  /*15900*/  LOP3.LUT R57, R102, 0x1c, RZ, 0xc0, !PT ;  /* 0x0000001c66397812 */ /* 0x001fe200078ec0ff */
[----:B------:R-:W0:Y:S02]  /*15910*/  MUFU.EX2 R47, R15 ;  /* 0x0000000f002f7308 */ /* 0x000e240000000800 */
[----:B------:R-:W-:Y:S01]  /*15920*/  LDS R91, [R34+0x40000] ;  /* 0x04000000225b7984 */ /* 0x000fe20000000800 */
[----:B------:R-:W-:-:S03]  /*15930*/  LEA.HI R57, R57, 0x98, RZ, 0x1e ;  /* 0x0000009839397811 */ /* 0x000fc600078ff0ff */
[----:B------:R-:W-:Y:S01]  /*15940*/  LDS R92, [R79+0x40000] ;  /* 0x040000004f5c7984 */ /* 0x000fe20000000800 */
[----:B--2---:R-:W-:-:S04]  /*15950*/  LOP3.LUT R61, R102, 0x1c, RZ, 0xc0, !PT ;  /* 0x0000001c663d7812 */ /* 0x004fc800078ec0ff */
[----:B------:R-:W-:Y:S02]  /*15960*/  LEA.HI R61, R61, 0x90, RZ, 0x1e ;  /* 0x000000903d3d7811 */ /* 0x000fe400078ff0ff */
[----:B------:R-:W-:Y:S02]  /*15970*/  LEA R57, R57, UR6, 0x4 ;  /* 0x0000000639397c11 */ /* 0x000fe4000f8e20ff */
[----:B------:R-:W-:Y:S02]  /*15980*/  LEA R61, R61, UR6, 0x4 ;  /* 0x000000063d3d7c11 */ /* 0x000fe4000f8e20ff */
[----:B------:R-:W-:Y:S01]  /*15990*/  LOP3.LUT R102, R102, 0x1c, RZ, 0xc0, !PT ;  /* 0x0000001c66667812 */ /* 0x000fe200078ec0ff */
[----:B------:R2:W-:Y:S04]  /*159a0*/  LDS R110, [R57+0x40000] ;  /* 0x04000000396e7984 */ /* 0x0005e80000000800 */
[----:B------:R3:W-:Y:S01]  /*159b0*/  LDS R103, [R61+0x40000] ;  /* 0x040000003d677984 */ /* 0x0007e20000000800 */
[----:B--2---:R-:W-:-:S02]  /*159c0*/  LOP3.LUT R57, R0, 0x1c, RZ, 0xc0, !PT ;  /* 0x0000001c00397812 */ /* 0x004fc400078ec0ff */
[C---:B---3--:R-:W-:Y:S02]  /*159d0*/  LOP3.LUT R61, R0.reuse, 0x1c, RZ, 0xc0, !PT ;  /* 0x0000001c003d7812 */ /* 0x048fe400078ec0ff */
[----:B------:R-:W-:Y:S01]  /*159e0*/  LOP3.LUT R0, R0, 0x1c, RZ, 0xc0, !PT ;  /* 0x0000001c00007812 */ /* 0x000fe200078ec0ff */
[----:B-1----:R-:W-:Y:S01]  /*159f0*/  STL [R1+0xc4], R14 ;  /* 0x0000c40e01007387 */ /* 0x002fe20000100800 */
[----:B------:R-:W-:Y:S02]  /*15a00*/  LEA.HI R102, R102, 0x88, RZ, 0x1e ;  /* 0x0000008866667811 */ /* 0x000fe400078ff0ff */
[----:B------:R-:W-:Y:S01]  /*15a10*/  LEA.HI R0, R0, 0xa0, RZ, 0x1e ;  /* 0x000000a000007811 */ /* 0x000fe200078ff0ff */
[----:B0-----:R-:W-:Y:S01]  /*15a20*/  STL [R1+0xc0], R47 ;  /* 0x0000c02f01007387 */ /* 0x001fe20000100800 */
[----:B------:R-:W-:-:S03]  /*15a30*/  LEA R102, R102, UR6, 0x4 ;  /* 0x0000000666667c11 */ /* 0x000fc6000f8e20ff */
[----:B------:R-:W-:Y:S01]  /*15a40*/  STL [R1+0xc18], R77 ;  /* 0x000c184d01007387 */ /* 0x000fe20000100800 */
[----:B------:R-:W-:-:S03]  /*15a50*/  LEA R0, R0, UR6, 0x4 ;  /* 0x0000000600007c11 */ /* 0x000fc6000f8e20ff */
[----:B------:R-:W-:Y:S04]  /*15a60*/  STL [R1+0xc1c], R78 ;  /* 0x000c1c4e01007387 */ /* 0x000fe80000100800 */
[----:B------:R-:W-:Y:S04]  /*15a70*/  STL [R1+0xc20], R17 ;  /* 0x000c201101007387 */ /* 0x000fe80000100800 */
[----:B------:R0:W-:Y:S04]  /*15a80*/  STL [R1+0xc24], R16 ;  /* 0x000c241001007387 */ /* 0x0001e80000100800 */
[----:B------:R-:W-:Y:S04]  /*15a90*/  STL [R1+0xc28], R20 ;  /* 0x000c281401007387 */ /* 0x000fe80000100800 */
[----:B------:R-:W-:Y:S04]  /*15aa0*/  STL [R1+0xc2c], R19 ;  /* 0x000c2c1301007387 */ /* 0x000fe80000100800 */
[----:B------:R-:W-:Y:S04]  /*15ab0*/  STL [R1+0xc30], R22 ;  /* 0x000c301601007387 */ /* 0x000fe80000100800 */
[----:B------:R-:W-:Y:S04]  /*15ac0*/  STL [R1+0xc34], R21 ;  /* 0x000c341501007387 */ /* 0x000fe80000100800 */
[----:B------:R-:W-:Y:S04]  /*15ad0*/  LDS R93, [R102+0x40000] ;  /* 0x04000000665d7984 */ /* 0x000fe80000000800 */
[----:B------:R-:W-:Y:S04]  /*15ae0*/  STL [R1+0xc38], R27 ;  /* 0x000c381b01007387 */ /* 0x000fe80000100800 */
[----:B------:R1:W-:Y:S04]  /*15af0*/  LDS R102, [R0+0x40000] ;  /* 0x0400000000667984 */ /* 0x0003e80000000800 */
[----:B0-----:R-:W2:Y:S04]  /*15b00*/  LDL R16, [R1+0x688] ;  /* 0x0006880001107983 */ /* 0x001ea80000100800 */
[----:B-1----:R-:W3:Y:S04]  /*15b10*/  LDL R0, [R1+0x644] ;  /* 0x0006440001007983 */ /* 0x002ee80000100800 */
[----:B------:R-:W4:Y:S01]  /*15b20*/  LDL.LU R22, [R1+0x2e4] ;  /* 0x0002e40001167983 */ /* 0x000f220000300800 */
[----:B------:R-:W-:-:S05]  /*15b30*/  FADD R14, R14, R47 ;  /* 0x0000002f0e0e7221 */ /* 0x000fca0000000000 */
[----:B------:R-:W0:Y:S04]  /*15b40*/  SHFL.BFLY PT, R15, R14, 0x2, 0x1f ;  /* 0x0c401f000e0f7f89 */ /* 0x000e2800000e0000 */
[----:B------:R-:W1:Y:S01]  /*15b50*/  SHFL.BFLY PT, R47, R43, 0x2, 0x1f ;  /* 0x0c401f002b2f7f89 */ /* 0x000e6200000e0000 */
[----:B------:R-:W1:Y:S01]  /*15b60*/  S2R R76, SR_TID.X ;  /* 0x00000000004c7919 */ /* 0x000e620000002100 */
[----:B------:R-:W-:Y:S02]  /*15b70*/  LEA.HI R57, R57, 0xb0, RZ, 0x1e ;  /* 0x000000b039397811 */ /* 0x000fe400078ff0ff */
[----:B------:R-:W-:Y:S02]  /*15b80*/  LEA.HI R61, R61, 0xa8, RZ, 0x1e ;  /* 0x000000a83d3d7811 */ /* 0x000fe400078ff0ff */
[----:B------:R-:W-:Y:S01]  /*15b90*/  LEA R57, R57, UR6, 0x4 ;  /* 0x0000000639397c11 */ /* 0x000fe2000f8e20ff */
[----:B0-----:R-:W-:Y:S01]  /*15ba0*/  FADD R14, R14, R15 ;  /* 0x0000000f0e0e7221 */ /* 0x001fe20000000000 */
[----:B------:R-:W-:-:S03]  /*15bb0*/  LEA R61, R61, UR6, 0x4 ;  /* 0x000000063d3d7c11 */ /* 0x000fc6000f8e20ff */
[----:B------:R0:W-:Y:S04]  /*15bc0*/  LDS R73, [R57+0x40000] ;  /* 0x0400000039497984 */ /* 0x0001e80000000800 */
[----:B------:R-:W1:Y:S02]  /*15bd0*/  SHFL.BFLY PT, R15, R14, 0x1, 0x1f ;  /* 0x0c201f000e0f7f89 */ /* 0x000e6400000e0000 */
[----:B-1----:R-:W-:Y:S01]  /*15be0*/  FADD R43, R43, R47 ;  /* 0x0000002f2b2b7221 */ /* 0x002fe20000000000 */
[C---:B------:R-:W-:Y:S01]  /*15bf0*/  LOP3.LUT R63, R72.reuse, 0x1c, RZ, 0xc0, !PT ;  /* 0x0000001c483f7812 */ /* 0x040fe200078ec0ff */
[----:B------:R1:W-:Y:S01]  /*15c00*/  LDS R101, [R61+0x40000] ;  /* 0x040000003d657984 */ /* 0x0003e20000000800 */
[C---:B0-----:R-:W-:Y:S02]  /*15c10*/  LOP3.LUT R57, R72.reuse, 0x1c, RZ, 0xc0, !PT ;  /* 0x0000001c48397812 */ /* 0x041fe400078ec0ff */
[----:B------:R-:W-:Y:S01]  /*15c20*/  LEA.HI R63, R63, 0xb8, RZ, 0x1e ;  /* 0x000000b83f3f7811 */ /* 0x000fe200078ff0ff */
[----:B------:R-:W0:Y:S01]  /*15c30*/  SHFL.BFLY PT, R47, R43, 0x1, 0x1f ;  /* 0x0c201f002b2f7f89 */ /* 0x000e2200000e0000 */
[----:B-1----:R-:W-:-:S02]  /*15c40*/  LOP3.LUT R61, R72, 0x1c, RZ, 0xc0, !PT ;  /* 0x0000001c483d7812 */ /* 0x002fc400078ec0ff */
[----:B------:R-:W-:Y:S02]  /*15c50*/  LEA.HI R57, R57, 0xc8, RZ, 0x1e ;  /* 0x000000c839397811 */ /* 0x000fe400078ff0ff */
[----:B------:R-:W-:Y:S02]  /*15c60*/  LEA.HI R61, R61, 0xc0, RZ, 0x1e ;  /* 0x000000c03d3d7811 */ /* 0x000fe400078ff0ff */
[----:B------:R-:W-:Y:S02]  /*15c70*/  LEA R63, R63, UR6, 0x4 ;  /* 0x000000063f3f7c11 */ /* 0x000fe4000f8e20ff */
[----:B------:R-:W-:Y:S02]  /*15c80*/  LEA R61, R61, UR6, 0x4 ;  /* 0x000000063d3d7c11 */ /* 0x000fe4000f8e20ff */
[----:B------:R-:W-:Y:S01]  /*15c90*/  LEA R57, R57, UR6, 0x4 ;  /* 0x0000000639397c11 */ /* 0x000fe2000f8e20ff */
[----:B------:R-:W-:Y:S01]  /*15ca0*/  LDS R72, [R63+0x40000] ;  /* 0x040000003f487984 */ /* 0x000fe20000000800 */
[----:B------:R-:W-:Y:S01]  /*15cb0*/  FADD R115, R14, R15 ;  /* 0x0000000f0e737221 */ /* 0x000fe20000000000 */
[----:B------:R-:W-:-:S02]  /*15cc0*/  LOP3.LUT R14, R76, 0x1c, RZ, 0xc0, !PT ;  /* 0x0000001c4c0e7812 */ /* 0x000fc400078ec0ff */
[----:B------:R1:W-:Y:S01]  /*15cd0*/  LDS R67, [R61+0x40000] ;  /* 0x040000003d437984 */ /* 0x0003e20000000800 */
[C---:B------:R-:W-:Y:S02]  /*15ce0*/  LOP3.LUT R15, R76.reuse, 0x1c, RZ, 0xc0, !PT ;  /* 0x0000001c4c0f7812 */ /* 0x040fe400078ec0ff */
[C---:B------:R-:W-:Y:S01]  /*15cf0*/  LOP3.LUT R17, R76.reuse, 0x1c, RZ, 0xc0, !PT ;  /* 0x0000001c4c117812 */ /* 0x040fe200078ec0ff */
[----:B------:R0:W-:Y:S01]  /*15d00*/  LDS R63, [R57+0x40000] ;  /* 0x04000000393f7984 */ /* 0x0001e20000000800 */
[C---:B------:R-:W-:Y:S02]  /*15d10*/  LOP3.LUT R77, R76.reuse, 0x1c, RZ, 0xc0, !PT ;  /* 0x0000001c4c4d7812 */ /* 0x040fe400078ec0ff */
[C---:B-1----:R-:W-:Y:S02]  /*15d20*/  LOP3.LUT R61, R76.reuse, 0x1c, RZ, 0xc0, !PT ;  /* 0x0000001c4c3d7812 */ /* 0x042fe400078ec0ff */
[----:B0-----:R-:W-:Y:S02]  /*15d30*/  LOP3.LUT R57, R76, 0x1c, RZ, 0xc0, !PT ;  /* 0x0000001c4c397812 */ /* 0x001fe400078ec0ff */
[----:B------:R-:W-:-:S02]  /*15d40*/  LEA.HI R61, R61, 0xd8, RZ, 0x1e ;  /* 0x000000d83d3d7811 */ /* 0x000fc400078ff0ff */
[----:B------:R-:W-:Y:S02]  /*15d50*/  LEA.HI R57, R57, 0xd0, RZ, 0x1e ;  /* 0x000000d039397811 */ /* 0x000fe400078ff0ff */
[----:B------:R-:W-:Y:S02]  /*15d60*/  LEA.HI R14, R14, 0xf8, RZ, 0x1e ;  /* 0x000000f80e0e7811 */ /* 0x000fe400078ff0ff */
[----:B------:R-:W-:Y:S02]  /*15d70*/  LEA.HI R17, R17, 0xe8, RZ, 0x1e ;  /* 0x000000e811117811 */ /* 0x000fe400078ff0ff */
[----:B------:R-:W-:Y:S02]  /*15d80*/  LEA.HI R15, R15, 0xf0, RZ, 0x1e ;  /* 0x000000f00f0f7811 */ /* 0x000fe400078ff0ff */
[----:B------:R-:W-:Y:S02]  /*15d90*/  LEA.HI R77, R77, 0xe0, RZ, 0x1e ;  /* 0x000000e04d4d7811 */ /* 0x000fe400078ff0ff */
[----:B------:R-:W-:-:S02]  /*15da0*/  LEA R57, R57, UR6, 0x4 ;  /* 0x0000000639397c11 */ /* 0x000fc4000f8e20ff */
[----:B------:R-:W-:Y:S02]  /*15db0*/  LEA R61, R61, UR6, 0x4 ;  /* 0x000000063d3d7c11 */ /* 0x000fe4000f8e20ff */
[----:B------:R-:W-:Y:S02]  /*15dc0*/  LEA R17, R17, UR6, 0x4 ;  /* 0x0000000611117c11 */ /* 0x000fe4000f8e20ff */
[----:B------:R-:W-:Y:S01]  /*15dd0*/  LEA R15, R15, UR6, 0x4 ;  /* 0x000000060f0f7c11 */ /* 0x000fe2000f8e20ff */
[----:B------:R-:W-:Y:S01]  /*15de0*/  FADD R114, R43, R47 ;  /* 0x0000002f2b727221 */ /* 0x000fe20000000000 */
[----:B------:R-:W-:Y:S01]  /*15df0*/  LEA R14, R14, UR6, 0x4 ;  /* 0x000000060e0e7c11 */ /* 0x000fe2000f8e20ff */
[----:B------:R2:W-:Y:S01]  /*15e00*/  LDS R43, [R17+0x40000] ;  /* 0x04000000112b7984 */ /* 0x0005e20000000800 */
[----:B------:R-:W-:-:S03]  /*15e10*/  LEA R77, R77, UR6, 0x4 ;  /* 0x000000064d4d7c11 */ /* 0x000fc6000f8e20ff */
[----:B------:R-:W-:Y:S04]  /*15e20*/  LDS R57, [R57+0x40000] ;  /* 0x0400000039397984 */ /* 0x000fe80000000800 */
[----:B------:R-:W-:Y:S04]  /*15e30*/  LDS R61, [R61+0x40000] ;  /* 0x040000003d3d7984 */ /* 0x000fe80000000800 */
[----:B------:R-:W-:Y:S04]  /*15e40*/  LDS R47, [R77+0x40000] ;  /* 0x040000004d2f7984 */ /* 0x000fe80000000800 */
[----:B------:R-:W-:Y:S04]  /*15e50*/  LDS R15, [R15+0x40000] ;  /* 0x040000000f0f7984 */ /* 0x000fe80000000800 */
[----:B------:R-:W-:Y:S01]  /*15e60*/  LDS R14, [R14+0x40000] ;  /* 0x040000000e0e7984 */ /* 0x000fe20000000800 */
[----:B------:R-:W-:Y:S06]  /*15e70*/  BAR.SYNC.DEFER_BLOCKING 0x0 ;  /* 0x0000000000007b1d */ /* 0x000fec0000010000 */
[----:B------:R-:W-:Y:S04]  /*15e80*/  @P6 STS [R105+0x40000], R114 ;  /* 0x0400007269006388 */ /* 0x000fe80000000800 */
[----:B------:R-:W-:Y:S01]  /*15e90*/  @P6 STS [R104+0x40000], R115 ;  /* 0x0400007368006388 */ /* 0x000fe20000000800 */
[----:B---3--:R-:W-:-:S05]  /*15ea0*/  FMNMX R0, R113, R0, !PT ;  /* 0x0000000071007209 */ /* 0x008fca0007800000 */
[--C-:B------:R-:W-:Y:S01]  /*15eb0*/  FADD R12, R12, -R0.reuse ;  /* 0x800000000c0c7221 */ /* 0x100fe20000000000 */
[----:B------:R-:W-:-:S03]  /*15ec0*/  FADD R65, R65, -R0 ;  /* 0x8000000041417221 */ /* 0x000fc60000000000 */
[----:B------:R-:W-:Y:S01]  /*15ed0*/  FMUL R12, R12, 1.4426950216293334961 ;  /* 0x3fb8aa3b0c0c7820 */ /* 0x000fe20000400000 */
[----:B------:R0:W-:Y:S01]  /*15ee0*/  STL [R1+0x424], R0 ;  /* 0x0004240001007387 */ /* 0x0001e20000100800 */
[----:B--2---:R-:W-:-:S03]  /*15ef0*/  FMNMX R17, R116, R16, !PT ;  /* 0x0000001074117209 */ /* 0x004fc60007800000 */
[----:B------:R-:W2:Y:S01]  /*15f00*/  LDL.LU R116, [R1+0x310] ;  /* 0x0003100001747983 */ /* 0x000ea20000300800 */
[----:B0-----:R0:W1:Y:S02]  /*15f10*/  MUFU.EX2 R0, R12 ;  /* 0x0000000c00007308 */ /* 0x0010640000000800 */
[----:B0-----:R-:W-:-:S06]  /*15f20*/  FMUL R12, R65, 1.4426950216293334961 ;  /* 0x3fb8aa3b410c7820 */ /* 0x001fcc0000400000 */
[----:B------:R0:W3:Y:S01]  /*15f30*/  MUFU.EX2 R16, R12 ;  /* 0x0000000c00107308 */ /* 0x0000e20000000800 */
[--C-:B------:R-:W-:Y:S01]  /*15f40*/  FADD R13, R13, -R17.reuse ;  /* 0x800000110d0d7221 */ /* 0x100fe20000000000 */
[----:B-1----:R-:W-:Y:S04]  /*15f50*/  STL [R1+0xbc], R0 ;  /* 0x0000bc0001007387 */ /* 0x002fe80000100800 */
[----:B------:R1:W-:Y:S01]  /*15f60*/  STL [R1+0x420], R17 ;  /* 0x0004201101007387 */ /* 0x0003e20000100800 */
[----:B0-----:R-:W-:Y:S01]  /*15f70*/  FADD R12, R66, -R17 ;  /* 0x80000011420c7221 */ /* 0x001fe20000000000 */
[----:B------:R-:W-:Y:S02]  /*15f80*/  FMUL R13, R13, 1.4426950216293334961 ;  /* 0x3fb8aa3b0d0d7820 */ /* 0x000fe40000400000 */
[----:B---3--:R0:W-:Y:S04]  /*15f90*/  STL [R1+0xac], R16 ;  /* 0x0000ac1001007387 */ /* 0x0081e80000100800 */
[----:B------:R-:W0:Y:S01]  /*15fa0*/  LDL.LU R20, [R1+0x300] ;  /* 0x0003000001147983 */ /* 0x000e220000300800 */
[----:B------:R-:W-:Y:S01]  /*15fb0*/  FMUL R12, R12, 1.4426950216293334961 ;  /* 0x3fb8aa3b0c0c7820 */ /* 0x000fe20000400000 */
[----:B------:R-:W3:Y:S08]  /*15fc0*/  MUFU.EX2 R114, R13 ;  /* 0x0000000d00727308 */ /* 0x000ef00000000800 */
[----:B------:R-:W1:Y:S01]  /*15fd0*/  MUFU.EX2 R115, R12 ;  /* 0x0000000c00737308 */ /* 0x000e620000000800 */
[----:B----4-:R-:W-:-:S05]  /*15fe0*/  FMNMX R19, R117, R22, !PT ;  /* 0x0000001675137209 */ /* 0x010fca0007800000 */
[----:B------:R-:W-:Y:S04]  /*15ff0*/  STL [R1+0x41c], R19 ;  /* 0x00041c1301007387 */ /* 0x000fe80000100800 */
[----:B---3--:R-:W-:Y:S04]  /*16000*/  STL [R1+0xa8], R114 ;  /* 0x0000a87201007387 */ /* 0x008fe80000100800 */
[----:B-1----:R-:W-:Y:S04]  /*16010*/  STL [R1+0xa4], R115 ;  /* 0x0000a47301007387 */ /* 0x002fe80000100800 */
[----:B------:R-:W3:Y:S04]  /*16020*/  LDL.LU R17, [R1+0x304] ;  /* 0x0003040001117983 */ /* 0x000ee80000300800 */
[----:B------:R-:W4:Y:S01]  /*16030*/  LDL.LU R77, [R1+0x308] ;  /* 0x00030800014d7983 */ /* 0x000f220000300800 */
[----:B------:R-:W-:-:S04]  /*16040*/  FADD R11, R11, -R19 ;  /* 0x800000130b0b7221 */ /* 0x000fc80000000000 */
[----:B------:R-:W-:Y:S01]  /*16050*/  FMUL R12, R11, 1.4426950216293334961 ;  /* 0x3fb8aa3b0b0c7820 */ /* 0x000fe20000400000 */
[----:B------:R-:W-:-:S03]  /*16060*/  FADD R11, R0, R16 ;  /* 0x00000010000b7221 */ /* 0x000fc60000000000 */
[----:B------:R1:W-:Y:S01]  /*16070*/  MUFU.EX2 R66, R12 ;  /* 0x0000000c00427308 */ /* 0x0003e20000000800 */
[----:B------:R-:W-:Y:S01]  /*16080*/  FADD R13, R64, -R19 ;  /* 0x80000013400d7221 */ /* 0x000fe20000000000 */
[----:B-1----:R-:W1:Y:S03]  /*16090*/  SHFL.BFLY PT, R12, R11, 0x2, 0x1f ;  /* 0x0c401f000b0c7f89 */ /* 0x002e6600000e0000 */
[----:B------:R-:W-:-:S04]  /*160a0*/  FMUL R13, R13, 1.4426950216293334961 ;  /* 0x3fb8aa3b0d0d7820 */ /* 0x000fc80000400000 */
[----:B------:R1:W-:Y:S01]  /*160b0*/  MUFU.EX2 R113, R13 ;  /* 0x0000000d00717308 */ /* 0x0003e20000000800 */
[----:B--2---:R-:W-:-:S05]  /*160c0*/  FMNMX R76, R118, R116, !PT ;  /* 0x00000074764c7209 */ /* 0x004fca0007800000 */
[--C-:B------:R-:W-:Y:S01]  /*160d0*/  FADD R9, R9, -R76.reuse ;  /* 0x8000004c09097221 */ /* 0x100fe20000000000 */
[----:B-1----:R-:W-:-:S03]  /*160e0*/  FADD R13, R82, -R76 ;  /* 0x8000004c520d7221 */ /* 0x002fc60000000000 */
[----:B------:R-:W-:-:S04]  /*160f0*/  FMUL R9, R9, 1.4426950216293334961 ;  /* 0x3fb8aa3b09097820 */ /* 0x000fc80000400000 */
[----:B------:R1:W-:Y:S02]  /*16100*/  MUFU.EX2 R0, R9 ;  /* 0x0000000900007308 */ /* 0x0003e40000000800 */
[----:B-1----:R-:W-:-:S06]  /*16110*/  FMUL R9, R13, 1.4426950216293334961 ;  /* 0x3fb8aa3b0d097820 */ /* 0x002fcc0000400000 */
[----:B------:R1:W2:Y:S01]  /*16120*/  MUFU.EX2 R65, R9 ;  /* 0x0000000900417308 */ /* 0x0002a20000000800 */
[----:B0-----:R-:W-:-:S05]  /*16130*/  FMNMX R16, R119, R20, !PT ;  /* 0x0000001477107209 */ /* 0x001fca0007800000 */
[--C-:B------:R-:W-:Y:S01]  /*16140*/  FADD R10, R10, -R16.reuse ;  /* 0x800000100a0a7221 */ /* 0x100fe20000000000 */
[----:B------:R-:W-:-:S03]  /*16150*/  FADD R13, R80, -R16 ;  /* 0x80000010500d7221 */ /* 0x000fc60000000000 */
[----:B------:R-:W-:Y:S01]  /*16160*/  FMUL R10, R10, 1.4426950216293334961 ;  /* 0x3fb8aa3b0a0a7820 */ /* 0x000fe20000400000 */
[----:B-1----:R-:W-:-:S03]  /*16170*/  FADD R9, R11, R12 ;  /* 0x0000000c0b097221 */ /* 0x002fc60000000000 */
[----:B------:R0:W-:Y:S02]  /*16180*/  MUFU.EX2 R21, R10 ;  /* 0x0000000a00157308 */ /* 0x0001e40000000800 */
[----:B0-----:R-:W-:-:S06]  /*16190*/  FMUL R10, R13, 1.4426950216293334961 ;  /* 0x3fb8aa3b0d0a7820 */ /* 0x001fcc0000400000 */
[----:B------:R0:W1:Y:S02]  /*161a0*/  MUFU.EX2 R105, R10 ;  /* 0x0000000a00697308 */ /* 0x0000640000000800 */
[----:B0-----:R-:W0:Y:S01]  /*161b0*/  SHFL.BFLY PT, R10, R9, 0x1, 0x1f ;  /* 0x0c201f00090a7f89 */ /* 0x001e2200000e0000 */
[----:B---3--:R-:W-:-:S05]  /*161c0*/  FMNMX R78, R120, R17, !PT ;  /* 0x00000011784e7209 */ /* 0x008fca0007800000 */
[--C-:B------:R-:W-:Y:S01]  /*161d0*/  FADD R11, R84, -R78.reuse ;  /* 0x8000004e540b7221 */ /* 0x100fe20000000000 */
[----:B------:R-:W-:Y:S01]  /*161e0*/  FADD R12, R81, -R78 ;  /* 0x8000004e510c7221 */ /* 0x000fe20000000000 */
[----:B----4-:R-:W-:Y:S02]  /*161f0*/  FMNMX R121, R121, R77, !PT ;  /* 0x0000004d79797209 */ /* 0x010fe40007800000 */
[----:B------:R-:W-:Y:S01]  /*16200*/  FMUL R11, R11, 1.4426950216293334961 ;  /* 0x3fb8aa3b0b0b7820 */ /* 0x000fe20000400000 */
[----:B------:R-:W-:Y:S01]  /*16210*/  FMUL R12, R12, 1.4426950216293334961 ;  /* 0x3fb8aa3b0c0c7820 */ /* 0x000fe20000400000 */
[----:B--2---:R-:W-:Y:S02]  /*16220*/  FADD R13, R0, R65 ;  /* 0x00000041000d7221 */ /* 0x004fe40000000000 */
[----:B------:R2:W3:Y:S01]  /*16230*/  MUFU.EX2 R27, R11 ;  /* 0x0000000b001b7308 */ /* 0x0004e20000000800 */
[----:B------:R-:W-:Y:S01]  /*16240*/  STL [R1+0x418], R76 ;  /* 0x0004184c01007387 */ /* 0x000fe20000100800 */
[----:B------:R-:W-:Y:S01]  /*16250*/  FADD R80, R58, -R121 ;  /* 0x800000793a507221 */ /* 0x000fe20000000000 */
[----:B------:R-:W-:-:S02]  /*16260*/  FADD R58, R66, R113 ;  /* 0x00000071423a7221 */ /* 0x000fc40000000000 */
[----:B------:R0:W-:Y:S01]  /*16270*/  STL [R1+0x9c], R66 ;  /* 0x00009c4201007387 */ /* 0x0001e20000100800 */
[----:B--2---:R-:W-:Y:S02]  /*16280*/  FADD R11, R83, -R121 ;  /* 0x80000079530b7221 */ /* 0x004fe40000000000 */
[----:B------:R2:W4:Y:S01]  /*16290*/  MUFU.EX2 R104, R12 ;  /* 0x0000000c00687308 */ /* 0x0005220000000800 */
[----:B------:R-:W-:Y:S01]  /*162a0*/  STL [R1+0x98], R113 ;  /* 0x0000987101007387 */ /* 0x000fe20000100800 */
[----:B------:R-:W-:-:S03]  /*162b0*/  FMUL R11, R11, 1.4426950216293334961 ;  /* 0x3fb8aa3b0b0b7820 */ /* 0x000fc60000400000 */
[----:B------:R-:W-:Y:S01]  /*162c0*/  STL [R1+0x414], R16 ;  /* 0x0004141001007387 */ /* 0x000fe20000100800 */
[----:B0-----:R-:W-:Y:S01]  /*162d0*/  FADD R66, R9, R10 ;  /* 0x0000000a09427221 */ /* 0x001fe20000000000 */
[----:B------:R-:W-:Y:S02]  /*162e0*/  FMUL R9, R80, 1.4426950216293334961 ;  /* 0x3fb8aa3b50097820 */ /* 0x000fe40000400000 */
[----:B--2---:R-:W0:Y:S01]  /*162f0*/  SHFL.BFLY PT, R12, R13, 0x2, 0x1f ;  /* 0x0c401f000d0c7f89 */ /* 0x004e2200000e0000 */
[----:B-1----:R-:W-:-:S03]  /*16300*/  FADD R10, R21, R105 ;  /* 0x00000069150a7221 */ /* 0x002fc60000000000 */
[----:B------:R1:W-:Y:S04]  /*16310*/  STL [R1+0x94], R0 ;  /* 0x0000940001007387 */ /* 0x0003e80000100800 */
[----:B------:R-:W-:Y:S04]  /*16320*/  STL [R1+0x90], R65 ;  /* 0x0000904101007387 */ /* 0x000fe80000100800 */
[----:B------:R-:W-:Y:S01]  /*16330*/  STL [R1+0x410], R78 ;  /* 0x0004104e01007387 */ /* 0x000fe20000100800 */
[----:B-1----:R-:W1:Y:S03]  /*16340*/  MUFU.EX2 R0, R11 ;  /* 0x0000000b00007308 */ /* 0x002e660000000800 */
[----:B------:R2:W-:Y:S05]  /*16350*/  STL [R1+0x8c], R21 ;  /* 0x00008c1501007387 */ /* 0x0005ea0000100800 */
[----:B--2---:R-:W2:Y:S01]  /*16360*/  MUFU.EX2 R21, R9 ;  /* 0x0000000900157308 */ /* 0x004ea20000000800 */
[----:B------:R-:W-:Y:S04]  /*16370*/  STL [R1+0x88], R105 ;  /* 0x0000886901007387 */ /* 0x000fe80000100800 */
[----:B------:R-:W-:Y:S04]  /*16380*/  STL [R1+0x40c], R121 ;  /* 0x00040c7901007387 */ /* 0x000fe80000100800 */
[----:B---3--:R3:W-:Y:S01]  /*16390*/  STL [R1+0x84], R27 ;  /* 0x0000841b01007387 */ /* 0x0087e20000100800 */
[----:B0-----:R-:W-:-:S03]  /*163a0*/  FADD R13, R13, R12 ;  /* 0x0000000c0d0d7221 */ /* 0x001fc60000000000 */
[----:B----4-:R-:W-:Y:S01]  /*163b0*/  STL [R1+0x7c], R104 ;  /* 0x00007c6801007387 */ /* 0x010fe20000100800 */
[----:B------:R-:W-:-:S03]  /*163c0*/  FADD R12, R27, R104 ;  /* 0x000000681b0c7221 */ /* 0x000fc60000000000 */
[----:B-1----:R-:W-:Y:S04]  /*163d0*/  STL [R1+0x78], R0 ;  /* 0x0000780001007387 */ /* 0x002fe80000100800 */
[----:B--2---:R-:W-:Y:S04]  /*163e0*/  STL [R1+0x74], R21 ;  /* 0x0000741501007387 */ /* 0x004fe80000100800 */
[----:B------:R-:W2:Y:S04]  /*163f0*/  LDL.LU R119, [R1] ;  /* 0x0000000001777983 */ /* 0x000ea80000300800 */
[----:B------:R-:W4:Y:S04]  /*16400*/  LDL R118, [R1+0x68c] ;  /* 0x00068c0001767983 */ /* 0x000f280000100800 */
[----:B------:R-:W2:Y:S04]  /*16410*/  LDL R113, [R1+0x6a0] ;  /* 0x0006a00001717983 */ /* 0x000ea80000100800 */
[----:B---3--:R-:W3:Y:S04]  /*16420*/  LDL.LU R27, [R1+0x3c] ;  /* 0x00003c00011b7983 */ /* 0x008ee80000300800 */
[----:B------:R-:W2:Y:S04]  /*16430*/  LDL.LU R84, [R1+0x5c] ;  /* 0x00005c0001547983 */ /* 0x000ea80000300800 */
[----:B------:R-:W2:Y:S04]  /*16440*/  LDL.LU R82, [R1+0x60] ;  /* 0x0000600001527983 */ /* 0x000ea80000300800 */
[----:B------:R-:W2:Y:S01]  /*16450*/  LDL.LU R120, [R1+0x30c] ;  /* 0x00030c0001787983 */ /* 0x000ea20000300800 */
[----:B------:R-:W-:-:S03]  /*16460*/  FADD R64, R114, R115 ;  /* 0x0000007372407221 */ /* 0x000fc60000000000 */
[----:B------:R-:W0:Y:S04]  /*16470*/  SHFL.BFLY PT, R11, R58, 0x2, 0x1f ;  /* 0x0c401f003a0b7f89 */ /* 0x000e2800000e0000 */
[----:B------:R-:W1:Y:S04]  /*16480*/  SHFL.BFLY PT, R65, R64, 0x2, 0x1f ;  /* 0x0c401f0040417f89 */ /* 0x000e6800000e0000 */
[----:B------:R-:W1:Y:S04]  /*16490*/  SHFL.BFLY PT, R9, R10, 0x2, 0x1f ;  /* 0x0c401f000a097f89 */ /* 0x000e6800000e0000 */
[----:B------:R0:W-:Y:S02]  /*164a0*/  @P6 STS [R109+0x40000], R66 ;  /* 0x040000426d006388 */ /* 0x0001e40000000800 */
[----:B0-----:R-:W-:Y:S01]  /*164b0*/  FADD R66, R0, R21 ;  /* 0x0000001500427221 */ /* 0x001fe20000000000 */
[----:B------:R-:W-:Y:S01]  /*164c0*/  FADD R11, R58, R11 ;  /* 0x0000000b3a0b7221 */ /* 0x000fe20000000000 */
[----:B-1----:R-:W-:-:S02]  /*164d0*/  FADD R65, R64, R65 ;  /* 0x0000004140417221 */ /* 0x002fc40000000000 */
[----:B------:R-:W0:Y:S01]  /*164e0*/  SHFL.BFLY PT, R64, R12, 0x2, 0x1f ;  /* 0x0c401f000c407f89 */ /* 0x000e2200000e0000 */
[----:B------:R-:W-:-:S03]  /*164f0*/  FADD R10, R10, R9 ;  /* 0x000000090a0a7221 */ /* 0x000fc60000000000 */
[----:B------:R-:W1:Y:S04]  /*16500*/  SHFL.BFLY PT, R58, R66, 0x2, 0x1f ;  /* 0x0c401f00423a7f89 */ /* 0x000e6800000e0000 */
[----:B------:R-:W1:Y:S04]  /*16510*/  SHFL.BFLY PT, R9, R65, 0x1, 0x1f ;  /* 0x0c201f0041097f89 */ /* 0x000e6800000e0000 */
[----:B------:R-:W1:Y:S01]  /*16520*/  SHFL.BFLY PT, R80, R11, 0x1, 0x1f ;  /* 0x0c201f000b507f89 */ /* 0x000e6200000e0000 */
[----:B0-----:R-:W-:-:S03]  /*16530*/  FADD R12, R12, R64 ;  /* 0x000000400c0c7221 */ /* 0x001fc60000000000 */
[----:B------:R-:W0:Y:S01]  /*16540*/  SHFL.BFLY PT, R64, R10, 0x1, 0x1f ;  /* 0x0c201f000a407f89 */ /* 0x000e2200000e0000 */
[----:B-1----:R-:W-:-:S03]  /*16550*/  FADD R66, R66, R58 ;  /* 0x0000003a42427221 */ /* 0x002fc60000000000 */
[----:B------:R-:W1:Y:S01]  /*16560*/  SHFL.BFLY PT, R58, R13, 0x1, 0x1f ;  /* 0x0c201f000d3a7f89 */ /* 0x000e6200000e0000 */
[----:B------:R-:W-:-:S03]  /*16570*/  FADD R9, R65, R9 ;  /* 0x0000000941097221 */ /* 0x000fc60000000000 */
[----:B------:R-:W1:Y:S01]  /*16580*/  SHFL.BFLY PT, R65, R12, 0x1, 0x1f ;  /* 0x0c201f000c417f89 */ /* 0x000e6200000e0000 */
[----:B------:R-:W-:-:S03]  /*16590*/  FADD R11, R11, R80 ;  /* 0x000000500b0b7221 */ /* 0x000fc60000000000 */
[----:B------:R-:W1:Y:S04]  /*165a0*/  SHFL.BFLY PT, R80, R66, 0x1, 0x1f ;  /* 0x0c201f0042507f89 */ /* 0x000e6800000e0000 */
[----:B------:R1:W-:Y:S04]  /*165b0*/  @P6 STS [R108+0x40000], R9 ;  /* 0x040000096c006388 */ /* 0x0003e80000000800 */
[----:B------:R1:W-:Y:S01]  /*165c0*/  @P6 STS [R87+0x40000], R11 ;  /* 0x0400000b57006388 */ /* 0x0003e20000000800 */
[----:B0-----:R-:W-:Y:S01]  /*165d0*/  FADD R10, R10, R64 ;  /* 0x000000400a0a7221 */ /* 0x001fe20000000000 */
[----:B-1----:R-:W-:Y:S01]  /*165e0*/  FADD R13, R13, R58 ;  /* 0x0000003a0d0d7221 */ /* 0x002fe20000000000 */
[----:B------:R-:W-:-:S04]  /*165f0*/  FADD R9, R12, R65 ;  /* 0x000000410c097221 */ /* 0x000fc80000000000 */
[----:B------:R-:W-:Y:S04]  /*16600*/  @P6 STS [R88+0x40000], R13 ;  /* 0x0400000d58006388 */ /* 0x000fe80000000800 */
[----:B------:R-:W-:Y:S04]  /*16610*/  @P6 STS [R89+0x40000], R10 ;  /* 0x0400000a59006388 */ /* 0x000fe80000000800 */
[----:B------:R0:W-:Y:S01]  /*16620*/  @P6 STS [R106+0x40000], R9 ;  /* 0x040000096a006388 */ /* 0x0001e20000000800 */
[----:B------:R-:W-:-:S03]  /*16630*/  FADD R11, R66, R80 ;  /* 0x00000050420b7221 */ /* 0x000fc60000000000 */
[----:B------:R-:W4:Y:S04]  /*16640*/  LDL.LU R65, [R1+0x58] ;  /* 0x0000580001417983 */ /* 0x000f280000300800 */
[----:B------:R-:W4:Y:S01]  /*16650*/  LDL.LU R66, [R1+0x50] ;  /* 0x0000500001427983 */ /* 0x000f220000300800 */
[----:B--2---:R-:W-:-:S05]  /*16660*/  FMNMX R117, R122, R120, !PT ;  /* 0x000000787a757209 */ /* 0x004fca0007800000 */
[----:B------:R-:W-:-:S04]  /*16670*/  FADD R5, R5, -R117 ;  /* 0x8000007505057221 */ /* 0x000fc80000000000 */
[----:B0-----:R-:W-:-:S04]  /*16680*/  FMUL R9, R5, 1.4426950216293334961 ;  /* 0x3fb8aa3b05097820 */ /* 0x001fc80000400000 */
[----:B------:R-:W0:Y:S01]  /*16690*/  MUFU.EX2 R114, R9 ;  /* 0x0000000900727308 */ /* 0x000e220000000800 */
[----:B---3--:R-:W-:Y:S01]  /*166a0*/  FMNMX R21, R123, R27, !PT ;  /* 0x0000001b7b157209 */ /* 0x008fe20007800000 */
[----:B------:R-:W-:Y:S01]  /*166b0*/  STL [R1+0x404], R117 ;  /* 0x0004047501007387 */ /* 0x000fe20000100800 */
[----:B------:R-:W-:-:S03]  /*166c0*/  FMNMX R81, R124, R82, !PT ;  /* 0x000000527c517209 */ /* 0x000fc60007800000 */
[----:B------:R-:W-:Y:S04]  /*166d0*/  STL [R1+0x400], R21 ;  /* 0x0004001501007387 */ /* 0x000fe80000100800 */
[----:B0-----:R-:W-:Y:S04]  /*166e0*/  STL [R1+0x68], R114 ;  /* 0x0000687201007387 */ /* 0x001fe80000100800 */
[----:B------:R-:W2:Y:S01]  /*166f0*/  LDL.LU R124, [R1+0x54] ;  /* 0x00005400017c7983 */ /* 0x000ea20000300800 */
[----:B------:R-:W-:Y:S01]  /*16700*/  FADD R5, R44, -R117 ;  /* 0x800000752c057221 */ /* 0x000fe20000000000 */
[----:B------:R-:W-:-:S03]  /*16710*/  FADD R6, R6, -R21 ;  /* 0x8000001506067221 */ /* 0x000fc60000000000 */
[----:B------:R-:W-:Y:S01]  /*16720*/  FMUL R5, R5, 1.4426950216293334961 ;  /* 0x3fb8aa3b05057820 */ /* 0x000fe20000400000 */
[----:B------:R-:W-:-:S03]  /*16730*/  FMUL R6, R6, 1.4426950216293334961 ;  /* 0x3fb8aa3b06067820 */ /* 0x000fc60000400000 */
[----:B------:R0:W1:Y:S08]  /*16740*/  MUFU.EX2 R115, R5 ;  /* 0x0000000500737308 */ /* 0x0000700000000800 */
[----:B------:R3:W1:Y:S01]  /*16750*/  MUFU.EX2 R104, R6 ;  /* 0x0000000600687308 */ /* 0x0006620000000800 */
[----:B0-----:R-:W-:-:S04]  /*16760*/  FADD R5, R59, -R21 ;  /* 0x800000153b057221 */ /* 0x001fc80000000000 */
[----:B------:R-:W-:Y:S01]  /*16770*/  FMUL R5, R5, 1.4426950216293334961 ;  /* 0x3fb8aa3b05057820 */ /* 0x000fe20000400000 */
[----:B---3--:R-:W-:-:S03]  /*16780*/  FADD R6, R8, -R81 ;  /* 0x8000005108067221 */ /* 0x008fc60000000000 */
[----:B------:R-:W0:Y:S01]  /*16790*/  MUFU.EX2 R105, R5 ;  /* 0x0000000500697308 */ /* 0x000e220000000800 */
[----:B------:R-:W-:Y:S01]  /*167a0*/  FMUL R6, R6, 1.4426950216293334961 ;  /* 0x3fb8aa3b06067820 */ /* 0x000fe20000400000 */
[----:B------:R-:W-:-:S06]  /*167b0*/  FMNMX R83, R91, R84, !PT ;  /* 0x000000545b537209 */ /* 0x000fcc0007800000 */
[----:B------:R4:W3:Y:S01]  /*167c0*/  MUFU.EX2 R0, R6 ;  /* 0x0000000600007308 */ /* 0x0008e20000000800 */
[----:B-1----:R-:W-:Y:S04]  /*167d0*/  STL [R1+0x38], R115 ;  /* 0x0000387301007387 */ /* 0x002fe80000100800 */
[----:B------:R-:W-:Y:S01]  /*167e0*/  STL [R1+0x3fc], R81 ;  /* 0x0003fc5101007387 */ /* 0x000fe20000100800 */
[----:B----4-:R-:W-:Y:S02]  /*167f0*/  FMNMX R6, R92, R118, !PT ;  /* 0x000000765c067209 */ /* 0x010fe40007800000 */
[----:B------:R-:W-:-:S05]  /*16800*/  FMNMX R125, R125, R66, !PT ;  /* 0x000000427d7d7209 */ /* 0x000fca0007800000 */
[----:B------:R-:W-:Y:S01]  /*16810*/  FADD R4, R4, -R125 ;  /* 0x8000007d04047221 */ /* 0x000fe20000000000 */
[----:B------:R-:W-:-:S03]  /*16820*/  FMNMX R64, R111, R65, !PT ;  /* 0x000000416f407209 */ /* 0x000fc60007800000 */
[----:B------:R-:W-:-:S04]  /*16830*/  FMUL R4, R4, 1.4426950216293334961 ;  /* 0x3fb8aa3b04047820 */ /* 0x000fc80000400000 */
[----:B------:R-:W-:Y:S01]  /*16840*/  MUFU.EX2 R109, R4 ;  /* 0x00000004006d7308 */ /* 0x000fe20000000800 */
[----:B------:R-:W-:Y:S01]  /*16850*/  FADD R7, R7, -R125 ;  /* 0x8000007d07077221 */ /* 0x000fe20000000000 */
[----:B------:R-:W-:Y:S03]  /*16860*/  STL [R1+0x2c], R104 ;  /* 0x00002c6801007387 */ /* 0x000fe60000100800 */
[----:B------:R-:W-:Y:S01]  /*16870*/  FMUL R7, R7, 1.4426950216293334961 ;  /* 0x3fb8aa3b07077820 */ /* 0x000fe20000400000 */
[----:B0-----:R-:W-:Y:S01]  /*16880*/  STL [R1+0x28], R105 ;  /* 0x0000286901007387 */ /* 0x001fe20000100800 */
[----:B------:R-:W-:Y:S02]  /*16890*/  FADD R5, R46, -R81 ;  /* 0x800000512e057221 */ /* 0x000fe40000000000 */
[----:B------:R0:W-:Y:S01]  /*168a0*/  MUFU.EX2 R88, R7 ;  /* 0x0000000700587308 */ /* 0x0001e20000000800 */
[----:B------:R-:W-:Y:S04]  /*168b0*/  STL [R1+0x3f8], R125 ;  /* 0x0003f87d01007387 */ /* 0x000fe80000100800 */
[----:B---3--:R-:W-:Y:S01]  /*168c0*/  STL [R1+0xc], R0 ;  /* 0x00000c0001007387 */ /* 0x008fe20000100800 */
[----:B0-----:R-:W-:Y:S01]  /*168d0*/  FMNMX R7, R93, R113, !PT ;  /* 0x000000715d077209 */ /* 0x001fe20007800000 */
[----:B------:R-:W-:-:S04]  /*168e0*/  FMUL R5, R5, 1.4426950216293334961 ;  /* 0x3fb8aa3b05057820 */ /* 0x000fc80000400000 */
[----:B------:R-:W0:Y:S02]  /*168f0*/  MUFU.EX2 R87, R5 ;  /* 0x0000000500577308 */ /* 0x000e240000000800 */
[----:B0-----:R-:W-:Y:S01]  /*16900*/  FADD R44, R0, R87 ;  /* 0x00000057002c7221 */ /* 0x001fe20000000000 */
[----:B--2---:R-:W-:-:S05]  /*16910*/  FMNMX R80, R112, R124, !PT ;  /* 0x0000007c70507209 */ /* 0x004fca0007800000 */
[----:B------:R-:W-:-:S04]  /*16920*/  FADD R3, R3, -R80 ;  /* 0x8000005003037221 */ /* 0x000fc80000000000 */
[----:B------:R-:W-:Y:S01]  /*16930*/  FMUL R4, R3, 1.4426950216293334961 ;  /* 0x3fb8aa3b03047820 */ /* 0x000fe20000400000 */
[----:B------:R-:W-:-:S04]  /*16940*/  FADD R3, R90, -R64 ;  /* 0x800000405a037221 */ /* 0x000fc80000000000 */
[----:B------:R-:W-:-:S04]  /*16950*/  FMUL R3, R3, 1.4426950216293334961 ;  /* 0x3fb8aa3b03037820 */ /* 0x000fc80000400000 */
[----:B------:R0:W-:Y:S02]  /*16960*/  MUFU.EX2 R90, R3 ;  /* 0x00000003005a7308 */ /* 0x0001e40000000800 */
[----:B0-----:R-:W-:-:S04]  /*16970*/  FADD R3, R119, -R83 ;  /* 0x8000005377037221 */ /* 0x001fc80000000000 */
[----:B------:R-:W-:Y:S01]  /*16980*/  FMUL R3, R3, 1.4426950216293334961 ;  /* 0x3fb8aa3b03037820 */ /* 0x000fe20000400000 */
[----:B------:R-:W-:Y:S03]  /*16990*/  STL [R1+0x3f4], R80 ;  /* 0x0003f45001007387 */ /* 0x000fe60000100800 */
[----:B------:R0:W-:Y:S01]  /*169a0*/  MUFU.EX2 R91, R3 ;  /* 0x00000003005b7308 */ /* 0x0001e20000000800 */
[----:B------:R-:W-:Y:S04]  /*169b0*/  STL [R1+0x3f0], R64 ;  /* 0x0003f04001007387 */ /* 0x000fe80000100800 */
[----:B------:R-:W-:Y:S01]  /*169c0*/  STL [R1+0x3ec], R83 ;  /* 0x0003ec5301007387 */ /* 0x000fe20000100800 */
[----:B0-----:R-:W-:-:S02]  /*169d0*/  FADD R3, R45, -R6 ;  /* 0x800000062d037221 */ /* 0x001fc40000000000 */
[----:B------:R0:W-:Y:S01]  /*169e0*/  MUFU.EX2 R108, R4 ;  /* 0x00000004006c7308 */ /* 0x0001e20000000800 */
[----:B------:R1:W-:Y:S04]  /*169f0*/  STL [R1+0x3e8], R6 ;  /* 0x0003e80601007387 */ /* 0x0003e80000100800 */
[----:B------:R2:W-:Y:S01]  /*16a00*/  STL [R1+0x3e4], R7 ;  /* 0x0003e40701007387 */ /* 0x0005e20000100800 */
[----:B0-----:R-:W-:Y:S01]  /*16a10*/  FMUL R4, R3, 1.4426950216293334961 ;  /* 0x3fb8aa3b03047820 */ /* 0x001fe20000400000 */
[----:B------:R-:W-:Y:S01]  /*16a20*/  FADD R3, R71, -R6 ;  /* 0x8000000647037221 */ /* 0x000fe20000000000 */
[--C-:B-1----:R-:W-:Y:S01]  /*16a30*/  FADD R6, R68, -R7.reuse ;  /* 0x8000000744067221 */ /* 0x102fe20000000000 */
[----:B------:R-:W3:Y:S01]  /*16a40*/  LDL R71, [R1+0x6a8] ;  /* 0x0006a80001477983 */ /* 0x000ee20000100800 */
[----:B--2---:R-:W-:-:S03]  /*16a50*/  FADD R7, R69, -R7 ;  /* 0x8000000745077221 */ /* 0x004fc60000000000 */
[----:B------:R-:W2:Y:S04]  /*16a60*/  LDL R0, [R1+0x6ac] ;  /* 0x0006ac0001007983 */ /* 0x000ea80000100800 */
[----:B------:R-:W4:Y:S01]  /*16a70*/  LDL R69, [R1+0x6a4] ;  /* 0x0006a40001457983 */ /* 0x000f220000100800 */
[----:B------:R-:W-:-:S03]  /*16a80*/  FADD R2, R2, -R64 ;  /* 0x8000004002027221 */ /* 0x000fc60000000000 */
[----:B------:R0:W-:Y:S01]  /*16a90*/  @P6 STS [R107+0x40000], R11 ;  /* 0x0400000b6b006388 */ /* 0x0001e20000000800 */
[----:B------:R-:W-:Y:S01]  /*16aa0*/  FMUL R2, R2, 1.4426950216293334961 ;  /* 0x3fb8aa3b02027820 */ /* 0x000fe20000400000 */
[----:B------:R1:W-:Y:S01]  /*16ab0*/  MUFU.EX2 R92, R4 ;  /* 0x00000004005c7308 */ /* 0x0003e20000000800 */
[----:B------:R-:W-:Y:S01]  /*16ac0*/  FADD R5, R86, -R80 ;  /* 0x8000005056057221 */ /* 0x000fe20000000000 */
[----:B------:R-:W-:Y:S01]  /*16ad0*/  FADD R45, R88, R109 ;  /* 0x0000006d582d7221 */ /* 0x000fe20000000000 */
[----:B------:R-:W-:Y:S04]  /*16ae0*/  SHFL.BFLY PT, R58, R44, 0x2, 0x1f ;  /* 0x0c401f002c3a7f89 */ /* 0x000fe800000e0000 */
[----:B------:R-:W2:Y:S01]  /*16af0*/  LDL R68, [R1+0x6b0] ;  /* 0x0006b00001447983 */ /* 0x000ea20000100800 */
[----:B0-----:R0:W-:Y:S01]  /*16b00*/  MUFU.EX2 R107, R2 ;  /* 0x00000002006b7308 */ /* 0x0011e20000000800 */
[----:B-1----:R-:W-:Y:S01]  /*16b10*/  FMUL R4, R3, 1.4426950216293334961 ;  /* 0x3fb8aa3b03047820 */ /* 0x002fe20000400000 */
[----:B------:R-:W-:Y:S01]  /*16b20*/  FADD R3, R104, R105 ;  /* 0x0000006968037221 */ /* 0x000fe20000000000 */
[----:B------:R-:W2:Y:S01]  /*16b30*/  LDL R59, [R1+0x6b4] ;  /* 0x0006b400013b7983 */ /* 0x000ea20000100800 */
[----:B0-----:R-:W-:-:S04]  /*16b40*/  FADD R2, R85, -R83 ;  /* 0x8000005355027221 */ /* 0x001fc80000000000 */
[----:B------:R-:W-:Y:S01]  /*16b50*/  FMUL R2, R2, 1.4426950216293334961 ;  /* 0x3fb8aa3b02027820 */ /* 0x000fe20000400000 */
[----:B------:R-:W-:Y:S01]  /*16b60*/  FMUL R5, R5, 1.4426950216293334961 ;  /* 0x3fb8aa3b05057820 */ /* 0x000fe20000400000 */
[----:B------:R0:W-:Y:S08]  /*16b70*/  MUFU.EX2 R105, R4 ;  /* 0x0000000400697308 */ /* 0x0001f00000000800 */
[----:B------:R1:W-:Y:S01]  /*16b80*/  MUFU.EX2 R106, R2 ;  /* 0x00000002006a7308 */ /* 0x0003e20000000800 */
[----:B0-----:R-:W0:Y:S01]  /*16b90*/  SHFL.BFLY PT, R4, R3, 0x2, 0x1f ;  /* 0x0c401f0003047f89 */ /* 0x001e2200000e0000 */
[----:B-1----:R-:W-:-:S06]  /*16ba0*/  FADD R2, R114, R115 ;  /* 0x0000007372027221 */ /* 0x002fcc0000000000 */
[----:B------:R1:W0:Y:S02]  /*16bb0*/  MUFU.EX2 R89, R5 ;  /* 0x0000000500597308 */ /* 0x0002240000000800 */
[----:B-1----:R-:W1:Y:S01]  /*16bc0*/  SHFL.BFLY PT, R5, R2, 0x2, 0x1f ;  /* 0x0c401f0002057f89 */ /* 0x002e6200000e0000 */
[----:B------:R-:W-:Y:S01]  /*16bd0*/  FMUL R6, R6, 1.4426950216293334961 ;  /* 0x3fb8aa3b06067820 */ /* 0x000fe20000400000 */
[----:B------:R-:W-:Y:S02]  /*16be0*/  FMUL R7, R7, 1.4426950216293334961 ;  /* 0x3fb8aa3b07077820 */ /* 0x000fe40000400000 */
[----:B------:R-:W1:Y:S02]  /*16bf0*/  SHFL.BFLY PT, R46, R45, 0x2, 0x1f ;  /* 0x0c401f002d2e7f89 */ /* 0x000e6400000e0000 */
[----:B------:R0:W-:Y:S02]  /*16c00*/  MUFU.EX2 R93, R6 ;  /* 0x00000006005d7308 */ /* 0x0001e40000000800 */
[----:B0-----:R-:W-:-:S06]  /*16c10*/  FADD R3, R3, R4 ;  /* 0x0000000403037221 */ /* 0x001fcc0000000000 */
[----:B------:R0:W1:Y:S01]  /*16c20*/  MUFU.EX2 R104, R7 ;  /* 0x0000000700687308 */ /* 0x0000620000000800 */
[----:B------:R-:W-:Y:S01]  /*16c30*/  FADD R4, R89, R108 ;  /* 0x0000006c59047221 */ /* 0x000fe20000000000 */
[----:B------:R-:W-:-:S04]  /*16c40*/  FADD R6, R91, R106 ;  /* 0x0000006a5b067221 */ /* 0x000fc80000000000 */
[----:B------:R-:W1:Y:S01]  /*16c50*/  SHFL.BFLY PT, R8, R4, 0x2, 0x1f ;  /* 0x0c401f0004087f89 */ /* 0x000e6200000e0000 */
[----:B0-----:R-:W-:Y:S01]  /*16c60*/  FADD R7, R92, R105 ;  /* 0x000000695c077221 */ /* 0x001fe20000000000 */
[----:B-1----:R-:W-:Y:S01]  /*16c70*/  FADD R2, R2, R5 ;  /* 0x0000000502027221 */ /* 0x002fe20000000000 */
[----:B------:R-:W-:Y:S01]  /*16c80*/  FADD R5, R90, R107 ;  /* 0x0000006b5a057221 */ /* 0x000fe20000000000 */
[----:B------:R-:W0:Y:S04]  /*16c90*/  SHFL.BFLY PT, R10, R6, 0x2, 0x1f ;  /* 0x0c401f00060a7f89 */ /* 0x000e2800000e0000 */
[----:B------:R-:W1:Y:S01]  /*16ca0*/  SHFL.BFLY PT, R12, R7, 0x2, 0x1f ;  /* 0x0c401f00070c7f89 */ /* 0x000e6200000e0000 */
[----:B------:R-:W-:-:S03]  /*16cb0*/  FADD R11, R93, R104 ;  /* 0x000000685d0b7221 */ /* 0x000fc60000000000 */
[----:B------:R-:W1:Y:S01]  /*16cc0*/  SHFL.BFLY PT, R9, R5, 0x2, 0x1f ;  /* 0x0c401f0005097f89 */ /* 0x000e6200000e0000 */
[----:B------:R-:W-:Y:S01]  /*16cd0*/  FADD R44, R44, R58 ;  /* 0x0000003a2c2c7221 */ /* 0x000fe20000000000 */
[----:B------:R-:W-:Y:S02]  /*16ce0*/  FADD R58, R45, R46 ;  /* 0x0000002e2d3a7221 */ /* 0x000fe40000000000 */
[----:B------:R-:W1:Y:S04]  /*16cf0*/  SHFL.BFLY PT, R13, R11, 0x2, 0x1f ;  /* 0x0c401f000b0d7f89 */ /* 0x000e6800000e0000 */
[----:B------:R-:W1:Y:S04]  /*16d00*/  SHFL.BFLY PT, R45, R3, 0x1, 0x1f ;  /* 0x0c201f00032d7f89 */ /* 0x000e6800000e0000 */
[----:B------:R-:W1:Y:S01]  /*16d10*/  SHFL.BFLY PT, R46, R2, 0x1, 0x1f ;  /* 0x0c201f00022e7f89 */ /* 0x000e6200000e0000 */
[----:B------:R-:W-:Y:S01]  /*16d20*/  FADD R4, R4, R8 ;  /* 0x0000000804047221 */ /* 0x000fe20000000000 */
[----:B0-----:R-:W-:-:S02]  /*16d30*/  FADD R10, R6, R10 ;  /* 0x0000000a060a7221 */ /* 0x001fc40000000000 */
[----:B------:R-:W0:Y:S01]  /*16d40*/  SHFL.BFLY PT, R6, R44, 0x1, 0x1f ;  /* 0x0c201f002c067f89 */ /* 0x000e2200000e0000 */
[----:B-1----:R-:W-:-:S03]  /*16d50*/  FADD R7, R7, R12 ;  /* 0x0000000c07077221 */ /* 0x002fc60000000000 */
[----:B------:R-:W1:Y:S01]  /*16d60*/  SHFL.BFLY PT, R12, R58, 0x1, 0x1f ;  /* 0x0c201f003a0c7f89 */ /* 0x000e6200000e0000 */
[----:B------:R-:W-:-:S03]  /*16d70*/  FADD R5, R5, R9 ;  /* 0x0000000905057221 */ /* 0x000fc60000000000 */
[----:B------:R-:W0:Y:S01]  /*16d80*/  SHFL.BFLY PT, R9, R4, 0x1, 0x1f ;  /* 0x0c201f0004097f89 */ /* 0x000e2200000e0000 */
[----:B------:R-:W-:-:S03]  /*16d90*/  FADD R11, R11, R13 ;  /* 0x0000000d0b0b7221 */ /* 0x000fc60000000000 */
[----:B------:R-:W1:Y:S01]  /*16da0*/  SHFL.BFLY PT, R8, R5, 0x1, 0x1f ;  /* 0x0c201f0005087f89 */ /* 0x000e6200000e0000 */
[----:B------:R-:W-:-:S03]  /*16db0*/  FADD R3, R3, R45 ;  /* 0x0000002d03037221 */ /* 0x000fc60000000000 */
[----:B------:R-:W-:Y:S01]  /*16dc0*/  SHFL.BFLY PT, R45, R7, 0x1, 0x1f ;  /* 0x0c201f00072d7f89 */ /* 0x000fe200000e0000 */
[----:B------:R-:W-:-:S03]  /*16dd0*/  FADD R2, R2, R46 ;  /* 0x0000002e02027221 */ /* 0x000fc60000000000 */
[----:B------:R-:W1:Y:S04]  /*16de0*/  SHFL.BFLY PT, R13, R10, 0x1, 0x1f ;  /* 0x0c201f000a0d7f89 */ /* 0x000e6800000e0000 */
[----:B------:R-:W1:Y:S04]  /*16df0*/  SHFL.BFLY PT, R46, R11, 0x1, 0x1f ;  /* 0x0c201f000b2e7f89 */ /* 0x000e6800000e0000 */
[----:B------:R-:W-:Y:S04]  /*16e00*/  STL [R1+0xbc0], R87 ;  /* 0x000bc05701007387 */ /* 0x000fe80000100800 */
[----:B------:R-:W-:Y:S01]  /*16e10*/  STL [R1+0xbb4], R88 ;  /* 0x000bb45801007387 */ /* 0x000fe20000100800 */
[----:B0-----:R-:W-:-:S03]  /*16e20*/  FADD R6, R44, R6 ;  /* 0x000000062c067221 */ /* 0x001fc60000000000 */
[----:B------:R-:W-:Y:S04]  /*16e30*/  STL [R1+0xbb0], R109 ;  /* 0x000bb06d01007387 */ /* 0x000fe80000100800 */
[----:B------:R-:W-:Y:S04]  /*16e40*/  STL [R1+0xbbc], R89 ;  /* 0x000bbc5901007387 */ /* 0x000fe80000100800 */
[----:B------:R-:W-:Y:S04]  /*16e50*/  STL [R1+0xbb8], R108 ;  /* 0x000bb86c01007387 */ /* 0x000fe80000100800 */
[----:B------:R-:W-:Y:S04]  /*16e60*/  STL [R1+0xbc8], R90 ;  /* 0x000bc85a01007387 */ /* 0x000fe80000100800 */
[----:B------:R1:W-:Y:S04]  /*16e70*/  @P6 STS [R74+0x40000], R2 ;  /* 0x040000024a006388 */ /* 0x0003e80000000800 */
[----:B------:R-:W-:Y:S04]  /*16e80*/  STL [R1+0xbc4], R107 ;  /* 0x000bc46b01007387 */ /* 0x000fe80000100800 */
[----:B------:R0:W-:Y:S01]  /*16e90*/  @P6 STS [R75+0x40000], R3 ;  /* 0x040000034b006388 */ /* 0x0001e20000000800 */
[----:B-1----:R-:W-:-:S03]  /*16ea0*/  FADD R2, R58, R12 ;  /* 0x0000000c3a027221 */ /* 0x002fc60000000000 */
[----:B------:R-:W-:Y:S04]  /*16eb0*/  STL [R1+0xbd0], R91 ;  /* 0x000bd05b01007387 */ /* 0x000fe80000100800 */
[----:B------:R-:W-:Y:S01]  /*16ec0*/  STL [R1+0xbcc], R106 ;  /* 0x000bcc6a01007387 */ /* 0x000fe20000100800 */
[----:B0-----:R-:W-:-:S03]  /*16ed0*/  FADD R3, R4, R9 ;  /* 0x0000000904037221 */ /* 0x001fc60000000000 */
[----:B------:R-:W-:Y:S01]  /*16ee0*/  STL [R1+0xbd8], R92 ;  /* 0x000bd85c01007387 */ /* 0x000fe20000100800 */
[----:B------:R-:W-:-:S03]  /*16ef0*/  FADD R5, R5, R8 ;  /* 0x0000000805057221 */ /* 0x000fc60000000000 */
[----:B------:R-:W-:Y:S04]  /*16f00*/  STL [R1+0xbd4], R105 ;  /* 0x000bd46901007387 */ /* 0x000fe80000100800 */
[----:B------:R-:W-:Y:S04]  /*16f10*/  @P6 STS [R94+0x40000], R6 ;  /* 0x040000065e006388 */ /* 0x000fe80000000800 */
[----:B------:R-:W-:Y:S04]  /*16f20*/  STL [R1+0xbe0], R93 ;  /* 0x000be05d01007387 */ /* 0x000fe80000100800 */
[----:B------:R0:W-:Y:S04]  /*16f30*/  @P6 STS [R95+0x40000], R2 ;  /* 0x040000025f006388 */ /* 0x0001e80000000800 */
[----:B------:R-:W-:Y:S04]  /*16f40*/  STL [R1+0xbdc], R104 ;  /* 0x000bdc6801007387 */ /* 0x000fe80000100800 */
[----:B------:R1:W-:Y:S01]  /*16f50*/  @P6 STS [R96+0x40000], R3 ;  /* 0x0400000360006388 */ /* 0x0003e20000000800 */
[----:B0-----:R-:W-:Y:S01]  /*16f60*/  FADD R2, R10, R13 ;  /* 0x0000000d0a027221 */ /* 0x001fe20000000000 */
[----:B------:R-:W-:-:S02]  /*16f70*/  FADD R4, R11, R46 ;  /* 0x0000002e0b047221 */ /* 0x000fc40000000000 */
[----:B------:R-:W-:Y:S01]  /*16f80*/  @P6 STS [R97+0x40000], R5 ;  /* 0x0400000561006388 */ /* 0x000fe20000000800 */
[----:B-1----:R-:W-:-:S03]  /*16f90*/  FADD R3, R7, R45 ;  /* 0x0000002d07037221 */ /* 0x002fc60000000000 */
[----:B------:R-:W-:Y:S04]  /*16fa0*/  @P6 STS [R98+0x40000], R2 ;  /* 0x0400000262006388 */ /* 0x000fe80000000800 */
[----:B------:R-:W-:Y:S04]  /*16fb0*/  @P6 STS [R99+0x40000], R3 ;  /* 0x0400000363006388 */ /* 0x000fe80000000800 */
[----:B------:R3:W-:Y:S01]  /*16fc0*/  @P6 STS [R100+0x40000], R4 ;  /* 0x0400000464006388 */ /* 0x0007e20000000800 */
[----:B----4-:R-:W-:-:S05]  /*16fd0*/  FMNMX R69, R103, R69, !PT ;  /* 0x0000004567457209 */ /* 0x010fca0007800000 */
[----:B------:R-:W-:Y:S04]  /*16fe0*/  STL [R1+0x3e0], R69 ;  /* 0x0003e04501007387 */ /* 0x000fe80000100800 */
[----:B------:R-:W4:Y:S01]  /*16ff0*/  LDL R7, [R1+0x6b8] ;  /* 0x0006b80001077983 */ /* 0x000f220000100800 */
[----:B---3--:R-:W-:Y:S02]  /*17000*/  FMNMX R4, R110, R71, !PT ;  /* 0x000000476e047209 */ /* 0x008fe40007800000 */
[----:B--2---:R-:W-:-:S03]  /*17010*/  FMNMX R5, R102, R0, !PT ;  /* 0x0000000066057209 */ /* 0x004fc60007800000 */
[----:B------:R0:W-:Y:S04]  /*17020*/  STL [R1+0x3dc], R4 ;  /* 0x0003dc0401007387 */ /* 0x0001e80000100800 */
[----:B------:R-:W2:Y:S01]  /*17030*/  LDL R0, [R1+0x6bc] ;  /* 0x0006bc0001007983 */ /* 0x000ea20000100800 */
[--C-:B------:R-:W-:Y:S01]  /*17040*/  FADD R2, R30, -R69.reuse ;  /* 0x800000451e027221 */ /* 0x100fe20000000000 */
[----:B------:R-:W-:-:S03]  /*17050*/  FADD R3, R70, -R69 ;  /* 0x8000004546037221 */ /* 0x000fc60000000000 */
[----:B------:R-:W-:Y:S01]  /*17060*/  FMUL R2, R2, 1.4426950216293334961 ;  /* 0x3fb8aa3b02027820 */ /* 0x000fe20000400000 */
[----:B------:R-:W-:-:S03]  /*17070*/  FMUL R3, R3, 1.4426950216293334961 ;  /* 0x3fb8aa3b03037820 */ /* 0x000fc60000400000 */
[----:B------:R1:W3:Y:S02]  /*17080*/  MUFU.EX2 R94, R2 ;  /* 0x00000002005e7308 */ /* 0x0002e40000000800 */
[----:B-1----:R-:W-:-:S06]  /*17090*/  FADD R2, R28, -R4 ;  /* 0x800000041c027221 */ /* 0x002fcc0000000000 */
[----:B------:R1:W2:Y:S02]  /*170a0*/  MUFU.EX2 R103, R3 ;  /* 0x0000000300677308 */ /* 0x0002a40000000800 */
[----:B-1----:R-:W-:Y:S01]  /*170b0*/  FMUL R3, R2, 1.4426950216293334961 ;  /* 0x3fb8aa3b02037820 */ /* 0x002fe20000400000 */
[----:B------:R-:W-:-:S05]  /*170c0*/  FADD R2, R62, -R4 ;  /* 0x800000043e027221 */ /* 0x000fca0000000000 */
[----:B------:R1:W2:Y:S01]  /*170d0*/  MUFU.EX2 R95, R3 ;  /* 0x00000003005f7308 */ /* 0x0002a20000000800 */
[----:B0-----:R-:W-:Y:S01]  /*170e0*/  FMNMX R4, R101, R68, !PT ;  /* 0x0000004465047209 */ /* 0x001fe20007800000 */
[----:B-1----:R-:W-:Y:S01]  /*170f0*/  FMUL R3, R2, 1.4426950216293334961 ;  /* 0x3fb8aa3b02037820 */ /* 0x002fe20000400000 */
[----:B------:R-:W-:-:S05]  /*17100*/  FADD R2, R52, -R5 ;  /* 0x8000000534027221 */ /* 0x000fca0000000000 */
[----:B------:R0:W1:Y:S01]  /*17110*/  MUFU.EX2 R102, R3 ;  /* 0x0000000300667308 */ /* 0x0000620000000800 */
[----:B------:R-:W-:Y:S01]  /*17120*/  FMUL R2, R2, 1.4426950216293334961 ;  /* 0x3fb8aa3b02027820 */ /* 0x000fe20000400000 */
[----:B0-----:R-:W-:-:S06]  /*17130*/  FADD R3, R56, -R5 ;  /* 0x8000000538037221 */ /* 0x001fcc0000000000 */
[----:B------:R0:W1:Y:S01]  /*17140*/  MUFU.EX2 R100, R2 ;  /* 0x0000000200647308 */ /* 0x0000620000000800 */
[----:B------:R-:W-:Y:S01]  /*17150*/  FMUL R3, R3, 1.4426950216293334961 ;  /* 0x3fb8aa3b03037820 */ /* 0x000fe20000400000 */
[----:B------:R-:W-:Y:S01]  /*17160*/  FMNMX R8, R73, R59, !PT ;  /* 0x0000003b49087209 */ /* 0x000fe20007800000 */
[----:B0-----:R-:W-:-:S05]  /*17170*/  FADD R2, R38, -R4 ;  /* 0x8000000426027221 */ /* 0x001fca0000000000 */
[----:B------:R0:W1:Y:S01]  /*17180*/  MUFU.EX2 R101, R3 ;  /* 0x0000000300657308 */ /* 0x0000620000000800 */
[----:B------:R1:W-:Y:S04]  /*17190*/  STL [R1+0x3d8], R5 ;  /* 0x0003d80501007387 */ /* 0x0003e80000100800 */
[----:B------:R-:W3:Y:S01]  /*171a0*/  LDL R6, [R1+0x6c0] ;  /* 0x0006c00001067983 */ /* 0x000ee20000100800 */
[----:B0-----:R-:W-:Y:S01]  /*171b0*/  FMUL R3, R2, 1.4426950216293334961 ;  /* 0x3fb8aa3b02037820 */ /* 0x001fe20000400000 */
[----:B------:R-:W-:-:S03]  /*171c0*/  FADD R2, R60, -R4 ;  /* 0x800000043c027221 */ /* 0x000fc60000000000 */
[----:B------:R0:W2:Y:S01]  /*171d0*/  MUFU.EX2 R99, R3 ;  /* 0x0000000300637308 */ /* 0x0000a20000000800 */
[----:B------:R0:W-:Y:S04]  /*171e0*/  STL [R1+0x3d4], R4 ;  /* 0x0003d40401007387 */ /* 0x0001e80000100800 */
[----:B-1----:R-:W3:Y:S01]  /*171f0*/  LDL R5, [R1+0x6c8] ;  /* 0x0006c80001057983 */ /* 0x002ee20000100800 */
[----:B0-----:R-:W-:Y:S01]  /*17200*/  FMUL R3, R2, 1.4426950216293334961 ;  /* 0x3fb8aa3b02037820 */ /* 0x001fe20000400000 */
[--C-:B------:R-:W-:Y:S02]  /*17210*/  FADD R2, R36, -R8.reuse ;  /* 0x8000000824027221 */ /* 0x100fe40000000000 */
[----:B------:R-:W3:Y:S01]  /*17220*/  LDL R4, [R1+0x6c4] ;  /* 0x0006c40001047983 */ /* 0x000ee20000100800 */
[----:B------:R0:W1:Y:S01]  /*17230*/  MUFU.EX2 R98, R3 ;  /* 0x0000000300627308 */ /* 0x0000620000000800 */
[----:B------:R-:W-:Y:S01]  /*17240*/  FMUL R2, R2, 1.4426950216293334961 ;  /* 0x3fb8aa3b02027820 */ /* 0x000fe20000400000 */
[----:B0-----:R-:W-:-:S06]  /*17250*/  FADD R3, R55, -R8 ;  /* 0x8000000837037221 */ /* 0x001fcc0000000000 */
[----:B------:R0:W0:Y:S01]  /*17260*/  MUFU.EX2 R97, R2 ;  /* 0x0000000200617308 */ /* 0x0000220000000800 */
[----:B------:R-:W-:-:S07]  /*17270*/  FMUL R3, R3, 1.4426950216293334961 ;  /* 0x3fb8aa3b03037820 */ /* 0x000fce0000400000 */
[----:B------:R0:W0:Y:S01]  /*17280*/  MUFU.EX2 R96, R3 ;  /* 0x0000000300607308 */ /* 0x0000220000000800 */
[----:B------:R-:W-:Y:S01]  /*17290*/  STL [R1+0x3d0], R8 ;  /* 0x0003d00801007387 */ /* 0x000fe20000100800 */
[----:B----4-:R-:W-:-:S05]  /*172a0*/  FMNMX R7, R72, R7, !PT ;  /* 0x0000000748077209 */ /* 0x010fca0007800000 */
[----:B0-----:R-:W-:-:S04]  /*172b0*/  FADD R2, R49, -R7 ;  /* 0x8000000731027221 */ /* 0x001fc80000000000 */
[----:B------:R-:W-:Y:S01]  /*172c0*/  FMUL R3, R2, 1.4426950216293334961 ;  /* 0x3fb8aa3b02037820 */ /* 0x000fe20000400000 */
[----:B------:R-:W-:Y:S01]  /*172d0*/  FADD R2, R51, -R7 ;  /* 0x8000000733027221 */ /* 0x000fe20000000000 */
[----:B--2---:R-:W-:Y:S02]  /*172e0*/  FMNMX R0, R67, R0, !PT ;  /* 0x0000000043007209 */ /* 0x004fe40007800000 */
[----:B------:R0:W-:Y:S01]  /*172f0*/  MUFU.EX2 R74, R3 ;  /* 0x00000003004a7308 */ /* 0x0001e20000000800 */
[----:B------:R-:W-:Y:S01]  /*17300*/  STL [R1+0x3cc], R7 ;  /* 0x0003cc0701007387 */ /* 0x000fe20000100800 */
[----:B0-----:R-:W-:-:S03]  /*17310*/  FMUL R3, R2, 1.4426950216293334961 ;  /* 0x3fb8aa3b02037820 */ /* 0x001fc60000400000 */
[----:B------:R0:W-:Y:S01]  /*17320*/  STL [R1+0x3c8], R0 ;  /* 0x0003c80001007387 */ /* 0x0001e20000100800 */
[--C-:B------:R-:W-:Y:S02]  /*17330*/  FADD R2, R50, -R0.reuse ;  /* 0x8000000032027221 */ /* 0x100fe40000000000 */
[----:B------:R2:W-:Y:S02]  /*17340*/  MUFU.EX2 R75, R3 ;  /* 0x00000003004b7308 */ /* 0x0005e40000000800 */
[----:B--2---:R-:W-:Y:S02]  /*17350*/  FADD R3, R53, -R0 ;  /* 0x8000000035037221 */ /* 0x004fe40000000000 */
[----:B0-----:R-:W2:Y:S01]  /*17360*/  LDL R0, [R1+0x6cc] ;  /* 0x0006cc0001007983 */ /* 0x001ea20000100800 */
[----:B------:R-:W-:Y:S01]  /*17370*/  FMUL R2, R2, 1.4426950216293334961 ;  /* 0x3fb8aa3b02027820 */ /* 0x000fe20000400000 */
[----:B------:R-:W-:-:S03]  /*17380*/  FMUL R3, R3, 1.4426950216293334961 ;  /* 0x3fb8aa3b03037820 */ /* 0x000fc60000400000 */
[----:B------:R0:W-:Y:S08]  /*17390*/  MUFU.EX2 R68, R2 ;  /* 0x0000000200447308 */ /* 0x0001f00000000800 */
[----:B------:R4:W0:Y:S01]  /*173a0*/  MUFU.EX2 R69, R3 ;  /* 0x0000000300457308 */ /* 0x0008220000000800 */
[----:B---3--:R-:W-:-:S05]  /*173b0*/  FMNMX R6, R63, R6, !PT ;  /* 0x000000063f067209 */ /* 0x008fca0007800000 */
[----:B0-----:R-:W-:-:S04]  /*173c0*/  FADD R2, R48, -R6 ;  /* 0x8000000630027221 */ /* 0x001fc80000000000 */
[----:B----4-:R-:W-:Y:S01]  /*173d0*/  FMUL R3, R2, 1.4426950216293334961 ;  /* 0x3fb8aa3b02037820 */ /* 0x010fe20000400000 */
[----:B------:R-:W-:Y:S03]  /*173e0*/  STL [R1+0x3c4], R6 ;  /* 0x0003c40601007387 */ /* 0x000fe60000100800 */
[----:B------:R0:W-:Y:S01]  /*173f0*/  MUFU.EX2 R70, R3 ;  /* 0x0000000300467308 */ /* 0x0001e20000000800 */
[----:B------:R-:W-:Y:S02]  /*17400*/  FMNMX R12, R61, R5, !PT ;  /* 0x000000053d0c7209 */ /* 0x000fe40007800000 */
[----:B------:R-:W-:-:S05]  /*17410*/  FMNMX R4, R57, R4, !PT ;  /* 0x0000000439047209 */ /* 0x000fca0007800000 */
[----:B------:R3:W-:Y:S01]  /*17420*/  STL [R1+0x3c0], R4 ;  /* 0x0003c00401007387 */ /* 0x0007e20000100800 */
[----:B0-----:R-:W-:-:S03]  /*17430*/  FADD R3, R26, -R4 ;  /* 0x800000041a037221 */ /* 0x001fc60000000000 */
[----:B------:R2:W-:Y:S04]  /*17440*/  STL [R1+0x3bc], R12 ;  /* 0x0003bc0c01007387 */ /* 0x0005e80000100800 */
[----:B------:R-:W4:Y:S01]  /*17450*/  LDL R11, [R1+0x6d0] ;  /* 0x0006d000010b7983 */ /* 0x000f220000100800 */
[----:B---3--:R-:W-:-:S03]  /*17460*/  FADD R4, R54, -R4 ;  /* 0x8000000436047221 */ /* 0x008fc60000000000 */
[----:B------:R-:W3:Y:S01]  /*17470*/  LDL R10, [R1+0x6d4] ;  /* 0x0006d400010a7983 */ /* 0x000ee20000100800 */
[----:B------:R-:W-:-:S03]  /*17480*/  FMUL R8, R4, 1.4426950216293334961 ;  /* 0x3fb8aa3b04087820 */ /* 0x000fc60000400000 */
[----:B------:R-:W-:Y:S01]  /*17490*/  STL [R1+0xbe8], R94 ;  /* 0x000be85e01007387 */ /* 0x000fe20000100800 */
[--C-:B------:R-:W-:Y:S01]  /*174a0*/  FADD R5, R32, -R12.reuse ;  /* 0x8000000c20057221 */ /* 0x100fe20000000000 */
[----:B------:R0:W-:Y:S02]  /*174b0*/  MUFU.EX2 R73, R8 ;  /* 0x0000000800497308 */ /* 0x0001e40000000800 */
[----:B------:R-:W-:Y:S04]  /*174c0*/  STL [R1+0xbe4], R103 ;  /* 0x000be46701007387 */ /* 0x000fe80000100800 */
[----:B------:R-:W-:Y:S01]  /*174d0*/  STL [R1+0xbf0], R95 ;  /* 0x000bf05f01007387 */ /* 0x000fe20000100800 */
[----:B0-----:R-:W-:-:S03]  /*174e0*/  FADD R8, R41, -R12 ;  /* 0x8000000c29087221 */ /* 0x001fc60000000000 */
[----:B------:R-:W-:Y:S04]  /*174f0*/  STL [R1+0xbec], R102 ;  /* 0x000bec6601007387 */ /* 0x000fe80000100800 */
[----:B------:R-:W-:Y:S04]  /*17500*/  STL [R1+0xbf8], R100 ;  /* 0x000bf86401007387 */ /* 0x000fe80000100800 */
[----:B------:R-:W-:Y:S01]  /*17510*/  STL [R1+0xbf4], R101 ;  /* 0x000bf46501007387 */ /* 0x000fe20000100800 */
[----:B--2---:R-:W-:-:S03]  /*17520*/  FMNMX R12, R47, R0, !PT ;  /* 0x000000002f0c7209 */ /* 0x004fc60007800000 */
[----:B------:R-:W2:Y:S04]  /*17530*/  LDL R0, [R1+0x6d8] ;  /* 0x0006d80001007983 */ /* 0x000ea80000100800 */
[----:B------:R-:W-:Y:S04]  /*17540*/  STL [R1+0x3b8], R12 ;  /* 0x0003b80c01007387 */ /* 0x000fe80000100800 */
[----:B------:R-:W2:Y:S04]  /*17550*/  LDL.LU R118, [R1+0x4] ;  /* 0x0000040001767983 */ /* 0x000ea80000300800 */
[----:B------:R-:W2:Y:S01]  /*17560*/  LDL.LU R122, [R1+0x8] ;  /* 0x00000800017a7983 */ /* 0x000ea20000300800 */
[----:B------:R-:W-:-:S04]  /*17570*/  FADD R2, R42, -R6 ;  /* 0x800000062a027221 */ /* 0x000fc80000000000 */
[----:B------:R-:W-:-:S04]  /*17580*/  FMUL R2, R2, 1.4426950216293334961 ;  /* 0x3fb8aa3b02027820 */ /* 0x000fc80000400000 */
[----:B------:R0:W1:Y:S02]  /*17590*/  MUFU.EX2 R71, R2 ;  /* 0x0000000200477308 */ /* 0x0000640000000800 */
[----:B0-----:R-:W-:-:S05]  /*175a0*/  FADD R2, R94, R103 ;  /* 0x000000675e027221 */ /* 0x001fca0000000000 */
[----:B------:R-:W0:Y:S01]  /*175b0*/  SHFL.BFLY PT, R7, R2, 0x2, 0x1f ;  /* 0x0c401f0002077f89 */ /* 0x000e2200000e0000 */
[----:B------:R-:W-:-:S04]  /*175c0*/  FMUL R9, R5, 1.4426950216293334961 ;  /* 0x3fb8aa3b05097820 */ /* 0x000fc80000400000 */
[----:B------:R1:W-:Y:S02]  /*175d0*/  MUFU.EX2 R111, R9 ;  /* 0x00000009006f7308 */ /* 0x0003e40000000800 */
[----:B-1----:R-:W-:Y:S01]  /*175e0*/  FMUL R9, R8, 1.4426950216293334961 ;  /* 0x3fb8aa3b08097820 */ /* 0x002fe20000400000 */
[----:B------:R-:W-:Y:S01]  /*175f0*/  FADD R8, R24, -R12 ;  /* 0x8000000c18087221 */ /* 0x000fe20000000000 */
[----:B0-----:R-:W-:-:S03]  /*17600*/  FADD R2, R2, R7 ;  /* 0x0000000702027221 */ /* 0x001fc60000000000 */
[----:B------:R-:W-:Y:S01]  /*17610*/  FMUL R7, R8, 1.4426950216293334961 ;  /* 0x3fb8aa3b08077820 */ /* 0x000fe20000400000 */
[----:B----4-:R-:W-:Y:S02]  /*17620*/  FMNMX R8, R43, R11, !PT ;  /* 0x0000000b2b087209 */ /* 0x010fe40007800000 */
[----:B---3--:R-:W-:-:S03]  /*17630*/  FMNMX R13, R15, R10, !PT ;  /* 0x0000000a0f0d7209 */ /* 0x008fc60007800000 */
[----:B------:R-:W-:Y:S04]  /*17640*/  STL [R1+0x3b4], R8 ;  /* 0x0003b40801007387 */ /* 0x000fe80000100800 */
[----:B------:R-:W-:Y:S04]  /*17650*/  STL [R1+0x3b0], R13 ;  /* 0x0003b00d01007387 */ /* 0x000fe80000100800 */
[----:B------:R-:W-:Y:S04]  /*17660*/  STL [R1+0xc00], R99 ;  /* 0x000c006301007387 */ /* 0x000fe80000100800 */
[----:B------:R-:W-:Y:S04]  /*17670*/  STL [R1+0xbfc], R98 ;  /* 0x000bfc6201007387 */ /* 0x000fe80000100800 */
[----:B------:R-:W-:Y:S04]  /*17680*/  STL [R1+0xc08], R97 ;  /* 0x000c086101007387 */ /* 0x000fe80000100800 */
[----:B------:R-:W-:Y:S01]  /*17690*/  STL [R1+0xc04], R96 ;  /* 0x000c046001007387 */ /* 0x000fe20000100800 */
[----:B------:R-:W-:Y:S01]  /*176a0*/  FMUL R3, R3, 1.4426950216293334961 ;  /* 0x3fb8aa3b03037820 */ /* 0x000fe20000400000 */
[----:B------:R-:W-:-:S03]  /*176b0*/  FADD R4, R100, R101 ;  /* 0x0000006564047221 */ /* 0x000fc60000000000 */
[----:B------:R0:W1:Y:S02]  /*176c0*/  MUFU.EX2 R72, R3 ;  /* 0x0000000300487308 */ /* 0x0000640000000800 */
[----:B------:R-:W3:Y:S01]  /*176d0*/  SHFL.BFLY PT, R5, R4, 0x2, 0x1f ;  /* 0x0c401f0004057f89 */ /* 0x000ee200000e0000 */
[----:B0-----:R-:W-:Y:S01]  /*176e0*/  FADD R3, R95, R102 ;  /* 0x000000665f037221 */ /* 0x001fe20000000000 */
[----:B--2---:R-:W-:-:S05]  /*176f0*/  FMNMX R0, R14, R0, !PT ;  /* 0x000000000e007209 */ /* 0x004fca0007800000 */
[----:B------:R-:W-:Y:S04]  /*17700*/  STL [R1+0x36c], R0 ;  /* 0x00036c0001007387 */ /* 0x000fe80000100800 */
[----:B------:R-:W2:Y:S04]  /*17710*/  LDL R105, [R1+0x74c] ;  /* 0x00074c0001697983 */ /* 0x000ea80000100800 */
[----:B------:R-:W4:Y:S04]  /*17720*/  LDL R92, [R1+0x748] ;  /* 0x00074800015c7983 */ /* 0x000f280000100800 */
        /* <DEDUP_REMOVED lines=12> */
[----:B------:R-:W0:Y:S01]  /*177f0*/  SHFL.BFLY PT, R6, R3, 0x2, 0x1f ;  /* 0x0c401f0003067f89 */ /* 0x000e2200000e0000 */
[----:B---3--:R-:W-:Y:S01]  /*17800*/  FADD R4, R4, R5 ;  /* 0x0000000504047221 */ /* 0x008fe20000000000 */
[--C-:B------:R-:W-:Y:S01]  /*17810*/  FADD R5, R18, -R8.reuse ;  /* 0x8000000812057221 */ /* 0x100fe20000000000 */
[----:B------:R3:W-:Y:S01]  /*17820*/  MUFU.EX2 R115, R7 ;  /* 0x0000000700737308 */ /* 0x0007e20000000800 */
[----:B------:R-:W1:Y:S02]  /*17830*/  SHFL.BFLY PT, R11, R2, 0x1, 0x1f ;  /* 0x0c201f00020b7f89 */ /* 0x000e6400000e0000 */
[----:B------:R-:W-:Y:S01]  /*17840*/  FMUL R5, R5, 1.4426950216293334961 ;  /* 0x3fb8aa3b05057820 */ /* 0x000fe20000400000 */
[----:B---3--:R-:W-:-:S04]  /*17850*/  FADD R7, R39, -R8 ;  /* 0x8000000827077221 */ /* 0x008fc80000000000 */
[----:B------:R3:W-:Y:S01]  /*17860*/  MUFU.EX2 R113, R5 ;  /* 0x0000000500717308 */ /* 0x0007e20000000800 */
[----:B0-----:R-:W-:Y:S01]  /*17870*/  FADD R3, R3, R6 ;  /* 0x0000000603037221 */ /* 0x001fe20000000000 */
[----:B------:R-:W-:-:S04]  /*17880*/  FADD R6, R40, -R12 ;  /* 0x8000000c28067221 */ /* 0x000fc80000000000 */
[----:B------:R-:W-:Y:S01]  /*17890*/  FMUL R6, R6, 1.4426950216293334961 ;  /* 0x3fb8aa3b06067820 */ /* 0x000fe20000400000 */
[----:B------:R-:W-:Y:S01]  /*178a0*/  FMUL R7, R7, 1.4426950216293334961 ;  /* 0x3fb8aa3b07077820 */ /* 0x000fe20000400000 */
[----:B---3--:R-:W-:Y:S02]  /*178b0*/  FADD R5, R99, R98 ;  /* 0x0000006263057221 */ /* 0x008fe40000000000 */
[----:B------:R0:W-:Y:S01]  /*178c0*/  MUFU.EX2 R114, R6 ;  /* 0x0000000600727308 */ /* 0x0001e20000000800 */
[----:B------:R-:W-:Y:S01]  /*178d0*/  SHFL.BFLY PT, R10, R3, 0x1, 0x1f ;  /* 0x0c201f00030a7f89 */ /* 0x000fe200000e0000 */
[----:B0-----:R-:W-:-:S06]  /*178e0*/  FADD R6, R97, R96 ;  /* 0x0000006061067221 */ /* 0x001fcc0000000000 */
[----:B------:R0:W-:Y:S01]  /*178f0*/  MUFU.EX2 R112, R7 ;  /* 0x0000000700707308 */ /* 0x0001e20000000800 */
[----:B------:R-:W3:Y:S07]  /*17900*/  SHFL.BFLY PT, R8, R5, 0x2, 0x1f ;  /* 0x0c401f0005087f89 */ /* 0x000eee00000e0000 */
[----:B------:R1:W3:Y:S01]  /*17910*/  MUFU.EX2 R110, R9 ;  /* 0x00000009006e7308 */ /* 0x0002e20000000800 */
[----:B0-----:R-:W0:Y:S04]  /*17920*/  SHFL.BFLY PT, R7, R6, 0x2, 0x1f ;  /* 0x0c401f0006077f89 */ /* 0x001e2800000e0000 */
[----:B-1----:R-:W1:Y:S01]  /*17930*/  SHFL.BFLY PT, R9, R4, 0x1, 0x1f ;  /* 0x0c201f0004097f89 */ /* 0x002e6200000e0000 */
[----:B------:R-:W-:Y:S01]  /*17940*/  FADD R12, R23, -R13 ;  /* 0x8000000d170c7221 */ /* 0x000fe20000000000 */
[----:B------:R-:W-:Y:S01]  /*17950*/  FADD R2, R2, R11 ;  /* 0x0000000b02027221 */ /* 0x000fe20000000000 */
[----:B------:R-:W-:-:S02]  /*17960*/  FADD R11, R122, -R0 ;  /* 0x800000007a0b7221 */ /* 0x000fc40000000000 */
[----:B------:R-:W-:Y:S01]  /*17970*/  FMUL R12, R12, 1.4426950216293334961 ;  /* 0x3fb8aa3b0c0c7820 */ /* 0x000fe20000400000 */
[----:B------:R-:W-:Y:S01]  /*17980*/  FADD R13, R37, -R13 ;  /* 0x8000000d250d7221 */ /* 0x000fe20000000000 */
[----:B------:R-:W-:Y:S02]  /*17990*/  FMUL R11, R11, 1.4426950216293334961 ;  /* 0x3fb8aa3b0b0b7820 */ /* 0x000fe40000400000 */
[----:B------:R0:W-:Y:S01]  /*179a0*/  MUFU.EX2 R119, R12 ;  /* 0x0000000c00777308 */ /* 0x0001e20000000800 */
[----:B------:R-:W-:Y:S01]  /*179b0*/  FMUL R13, R13, 1.4426950216293334961 ;  /* 0x3fb8aa3b0d0d7820 */ /* 0x000fe20000400000 */
[----:B---3--:R-:W-:Y:S01]  /*179c0*/  FADD R5, R5, R8 ;  /* 0x0000000805057221 */ /* 0x008fe20000000000 */
[----:B------:R-:W-:Y:S01]  /*179d0*/  FADD R8, R68, R69 ;  /* 0x0000004544087221 */ /* 0x000fe20000000000 */
[----:B0-----:R-:W-:Y:S01]  /*179e0*/  FADD R12, R118, -R0 ;  /* 0x80000000760c7221 */ /* 0x001fe20000000000 */
[----:B------:R-:W-:-:S03]  /*179f0*/  FADD R6, R6, R7 ;  /* 0x0000000706067221 */ /* 0x000fc60000000000 */
[----:B------:R0:W-:Y:S01]  /*17a00*/  MUFU.EX2 R122, R11 ;  /* 0x0000000b007a7308 */ /* 0x0001e20000000800 */
[----:B------:R-:W-:Y:S01]  /*17a10*/  FADD R7, R74, R75 ;  /* 0x0000004b4a077221 */ /* 0x000fe20000000000 */
[----:B------:R-:W-:Y:S01]  /*17a20*/  FMUL R12, R12, 1.4426950216293334961 ;  /* 0x3fb8aa3b0c0c7820 */ /* 0x000fe20000400000 */
[----:B------:R-:W-:Y:S01]  /*17a30*/  FADD R3, R3, R10 ;  /* 0x0000000a03037221 */ /* 0x000fe20000000000 */
[----:B-1----:R-:W-:Y:S01]  /*17a40*/  FADD R4, R4, R9 ;  /* 0x0000000904047221 */ /* 0x002fe20000000000 */
[----:B------:R-:W-:Y:S01]  /*17a50*/  FADD R9, R70, R71 ;  /* 0x0000004746097221 */ /* 0x000fe20000000000 */
[----:B------:R-:W-:Y:S01]  /*17a60*/  FADD R10, R72, R73 ;  /* 0x00000049480a7221 */ /* 0x000fe20000000000 */
[----:B0-----:R-:W-:Y:S01]  /*17a70*/  FADD R11, R111, R110 ;  /* 0x0000006e6f0b7221 */ /* 0x001fe20000000000 */
[----:B------:R0:W1:Y:S01]  /*17a80*/  MUFU.EX2 R118, R13 ;  /* 0x0000000d00767308 */ /* 0x0000620000000800 */
[----:B------:R-:W-:Y:S01]  /*17a90*/  FADD R14, R113, R112 ;  /* 0x00000070710e7221 */ /* 0x000fe20000000000 */
[----:B------:R-:W3:Y:S06]  /*17aa0*/  SHFL.BFLY PT, R37, R7, 0x2, 0x1f ;  /* 0x0c401f0007257f89 */ /* 0x000eec00000e0000 */
[----:B------:R1:W3:Y:S01]  /*17ab0*/  MUFU.EX2 R123, R12 ;  /* 0x0000000c007b7308 */ /* 0x0002e20000000800 */
[----:B0-----:R-:W-:Y:S01]  /*17ac0*/  FADD R13, R115, R114 ;  /* 0x00000072730d7221 */ /* 0x001fe20000000000 */
[----:B------:R-:W-:Y:S04]  /*17ad0*/  SHFL.BFLY PT, R26, R8, 0x2, 0x1f ;  /* 0x0c401f00081a7f89 */ /* 0x000fe800000e0000 */
[----:B------:R-:W-:Y:S04]  /*17ae0*/  SHFL.BFLY PT, R24, R9, 0x2, 0x1f ;  /* 0x0c401f0009187f89 */ /* 0x000fe800000e0000 */
[----:B-1----:R-:W0:Y:S04]  /*17af0*/  SHFL.BFLY PT, R12, R11, 0x2, 0x1f ;  /* 0x0c401f000b0c7f89 */ /* 0x002e2800000e0000 */
[----:B------:R-:W1:Y:S04]  /*17b00*/  SHFL.BFLY PT, R23, R10, 0x2, 0x1f ;  /* 0x0c401f000a177f89 */ /* 0x000e6800000e0000 */
[----:B------:R-:W1:Y:S04]  /*17b10*/  SHFL.BFLY PT, R15, R14, 0x2, 0x1f ;  /* 0x0c401f000e0f7f89 */ /* 0x000e6800000e0000 */
[----:B------:R-:W1:Y:S01]  /*17b20*/  SHFL.BFLY PT, R18, R13, 0x2, 0x1f ;  /* 0x0c401f000d127f89 */ /* 0x000e6200000e0000 */
[----:B------:R-:W-:Y:S01]  /*17b30*/  FADD R28, R119, R118 ;  /* 0x00000076771c7221 */ /* 0x000fe20000000000 */
[----:B---3--:R-:W-:-:S04]  /*17b40*/  FADD R30, R123, R122 ;  /* 0x0000007a7b1e7221 */ /* 0x008fc80000000000 */
[----:B------:R-:W3:Y:S04]  /*17b50*/  SHFL.BFLY PT, R36, R28, 0x2, 0x1f ;  /* 0x0c401f001c247f89 */ /* 0x000ee800000e0000 */
[----:B------:R-:W3:Y:S01]  /*17b60*/  SHFL.BFLY PT, R32, R30, 0x2, 0x1f ;  /* 0x0c401f001e207f89 */ /* 0x000ee200000e0000 */
[----:B------:R-:W-:Y:S01]  /*17b70*/  FADD R7, R7, R37 ;  /* 0x0000002507077221 */ /* 0x000fe20000000000 */
[----:B0-----:R-:W-:Y:S01]  /*17b80*/  FADD R11, R11, R12 ;  /* 0x0000000c0b0b7221 */ /* 0x001fe20000000000 */
[----:B------:R-:W-:Y:S01]  /*17b90*/  FADD R8, R8, R26 ;  /* 0x0000001a08087221 */ /* 0x000fe20000000000 */
[----:B------:R-:W0:Y:S01]  /*17ba0*/  SHFL.BFLY PT, R12, R5, 0x1, 0x1f ;  /* 0x0c201f00050c7f89 */ /* 0x000e2200000e0000 */
[----:B------:R-:W-:Y:S01]  /*17bb0*/  FADD R9, R9, R24 ;  /* 0x0000001809097221 */ /* 0x000fe20000000000 */
[----:B-1----:R-:W-:Y:S01]  /*17bc0*/  FADD R10, R10, R23 ;  /* 0x000000170a0a7221 */ /* 0x002fe20000000000 */
[----:B------:R-:W-:-:S02]  /*17bd0*/  FADD R14, R14, R15 ;  /* 0x0000000f0e0e7221 */ /* 0x000fc40000000000 */
[----:B------:R-:W1:Y:S01]  /*17be0*/  SHFL.BFLY PT, R15, R6, 0x1, 0x1f ;  /* 0x0c201f00060f7f89 */ /* 0x000e6200000e0000 */
[----:B------:R-:W-:-:S03]  /*17bf0*/  FADD R13, R13, R18 ;  /* 0x000000120d0d7221 */ /* 0x000fc60000000000 */
[----:B------:R-:W1:Y:S04]  /*17c00*/  SHFL.BFLY PT, R18, R7, 0x1, 0x1f ;  /* 0x0c201f0007127f89 */ /* 0x000e6800000e0000 */
[----:B------:R-:W-:Y:S04]  /*17c10*/  SHFL.BFLY PT, R23, R8, 0x1, 0x1f ;  /* 0x0c201f0008177f89 */ /* 0x000fe800000e0000 */
[----:B------:R-:W-:Y:S04]  /*17c20*/  SHFL.BFLY PT, R24, R9, 0x1, 0x1f ;  /* 0x0c201f0009187f89 */ /* 0x000fe800000e0000 */
[----:B------:R-:W1:Y:S01]  /*17c30*/  SHFL.BFLY PT, R26, R10, 0x1, 0x1f ;  /* 0x0c201f000a1a7f89 */ /* 0x000e6200000e0000 */
[----:B---3--:R-:W-:Y:S01]  /*17c40*/  FADD R28, R28, R36 ;  /* 0x000000241c1c7221 */ /* 0x008fe20000000000 */
[----:B------:R-:W-:-:S02]  /*17c50*/  FADD R30, R30, R32 ;  /* 0x000000201e1e7221 */ /* 0x000fc40000000000 */
[----:B------:R-:W3:Y:S01]  /*17c60*/  SHFL.BFLY PT, R32, R11, 0x1, 0x1f ;  /* 0x0c201f000b207f89 */ /* 0x000ee200000e0000 */
[----:B0-----:R-:W-:-:S03]  /*17c70*/  FADD R5, R5, R12 ;  /* 0x0000000c05057221 */ /* 0x001fc60000000000 */
[----:B------:R-:W0:Y:S04]  /*17c80*/  SHFL.BFLY PT, R36, R13, 0x1, 0x1f ;  /* 0x0c201f000d247f89 */ /* 0x000e2800000e0000 */
[----:B------:R-:W0:Y:S04]  /*17c90*/  SHFL.BFLY PT, R37, R14, 0x1, 0x1f ;  /* 0x0c201f000e257f89 */ /* 0x000e2800000e0000 */
[----:B------:R-:W0:Y:S04]  /*17ca0*/  SHFL.BFLY PT, R38, R28, 0x1, 0x1f ;  /* 0x0c201f001c267f89 */ /* 0x000e2800000e0000 */
[----:B------:R-:W0:Y:S04]  /*17cb0*/  SHFL.BFLY PT, R39, R30, 0x1, 0x1f ;  /* 0x0c201f001e277f89 */ /* 0x000e2800000e0000 */
[----:B--2---:R1:W-:Y:S04]  /*17cc0*/  @P6 STS [R105+0x40000], R2 ;  /* 0x0400000269006388 */ /* 0x0043e80000000800 */
[----:B----4-:R2:W-:Y:S04]  /*17cd0*/  @P6 STS [R92+0x40000], R3 ;  /* 0x040000035c006388 */ /* 0x0105e80000000800 */
[----:B------:R4:W-:Y:S01]  /*17ce0*/  @P6 STS [R106+0x40000], R4 ;  /* 0x040000046a006388 */ /* 0x0009e20000000800 */
[----:B-1----:R-:W-:-:S03]  /*17cf0*/  FADD R2, R6, R15 ;  /* 0x0000000f06027221 */ /* 0x002fc60000000000 */
[----:B------:R1:W-:Y:S01]  /*17d00*/  @P6 STS [R91+0x40000], R5 ;  /* 0x040000055b006388 */ /* 0x0003e20000000800 */
[----:B--2---:R-:W-:Y:S01]  /*17d10*/  FADD R3, R7, R18 ;  /* 0x0000001207037221 */ /* 0x004fe20000000000 */
[----:B------:R-:W-:Y:S01]  /*17d20*/  FADD R6, R10, R26 ;  /* 0x0000001a0a067221 */ /* 0x000fe20000000000 */
[----:B----4-:R-:W-:Y:S01]  /*17d30*/  FADD R4, R8, R23 ;  /* 0x0000001708047221 */ /* 0x010fe20000000000 */
[----:B------:R3:W-:Y:S01]  /*17d40*/  @P6 STS [R107+0x40000], R2 ;  /* 0x040000026b006388 */ /* 0x0007e20000000800 */
[----:B-1----:R-:W-:-:S03]  /*17d50*/  FADD R5, R9, R24 ;  /* 0x0000001809057221 */ /* 0x002fc60000000000 */
[----:B------:R0:W-:Y:S04]  /*17d60*/  @P6 STS [R90+0x40000], R3 ;  /* 0x040000035a006388 */ /* 0x0001e80000000800 */
[----:B------:R-:W-:Y:S04]  /*17d70*/  @P6 STS [R108+0x40000], R4 ;  /* 0x040000046c006388 */ /* 0x000fe80000000800 */
[----:B------:R-:W-:Y:S04]  /*17d80*/  @P6 STS [R89+0x40000], R5 ;  /* 0x0400000559006388 */ /* 0x000fe80000000800 */
[----:B------:R1:W-:Y:S01]  /*17d90*/  @P6 STS [R59+0x40000], R6 ;  /* 0x040000063b006388 */ /* 0x0003e20000000800 */
[----:B---3--:R-:W-:Y:S01]  /*17da0*/  FADD R2, R11, R32 ;  /* 0x000000200b027221 */ /* 0x008fe20000000000 */
[----:B0-----:R-:W-:Y:S01]  /*17db0*/  FADD R3, R13, R36 ;  /* 0x000000240d037221 */ /* 0x001fe20000000000 */
[----:B-1----:R-:W0:Y:S01]  /*17dc0*/  S2R R59, SR_TID.X ;  /* 0x00000000003b7919 */ /* 0x002e220000002100 */
[----:B------:R-:W-:Y:S01]  /*17dd0*/  FADD R4, R14, R37 ;  /* 0x000000250e047221 */ /* 0x000fe20000000000 */
[----:B------:R-:W-:Y:S01]  /*17de0*/  FADD R5, R28, R38 ;  /* 0x000000261c057221 */ /* 0x000fe20000000000 */
[----:B------:R-:W-:Y:S01]  /*17df0*/  FADD R6, R30, R39 ;  /* 0x000000271e067221 */ /* 0x000fe20000000000 */
[----:B------:R-:W-:Y:S04]  /*17e00*/  @P6 STS [R109+0x40000], R2 ;  /* 0x040000026d006388 */ /* 0x000fe80000000800 */
[----:B------:R-:W-:Y:S04]  /*17e10*/  @P6 STS [R88+0x40000], R3 ;  /* 0x0400000358006388 */ /* 0x000fe80000000800 */
[----:B------:R-:W-:Y:S04]  /*17e20*/  @P6 STS [R87+0x40000], R4 ;  /* 0x0400000457006388 */ /* 0x000fe80000000800 */
[----:B------:R-:W-:Y:S04]  /*17e30*/  @P6 STS [R85+0x40000], R5 ;  /* 0x0400000555006388 */ /* 0x000fe80000000800 */
[----:B------:R-:W-:Y:S01]  /*17e40*/  @P6 STS [R86+0x40000], R6 ;  /* 0x0400000656006388 */ /* 0x000fe20000000800 */
[----:B------:R-:W-:Y:S01]  /*17e50*/  BAR.SYNC.DEFER_BLOCKING 0x0 ;  /* 0x0000000000007b1d */ /* 0x000fe20000010000 */
[----:B0-----:R-:W-:-:S04]  /*17e60*/  LOP3.LUT R59, R59, 0x1ff, RZ, 0xc0, !PT ;  /* 0x000001ff3b3b7812 */ /* 0x001fc800078ec0ff */
[----:B------:R-:W-:-:S05]  /*17e70*/  LEA R59, R59, UR6, 0x2 ;  /* 0x000000063b3b7c11 */ /* 0x000fca000f8e10ff */
[----:B------:R-:W0:Y:S04]  /*17e80*/  LDS R2, [R59+0x40000] ;  /* 0x040000003b027984 */ /* 0x000e280000000800 */
[----:B0-----:R-:W0:Y:S02]  /*17e90*/  SHFL.BFLY PT, R3, R2, 0x2, 0x1f ;  /* 0x0c401f0002037f89 */ /* 0x001e2400000e0000 */
[----:B0-----:R-:W-:-:S05]  /*17ea0*/  FADD R3, R2, R3 ;  /* 0x0000000302037221 */ /* 0x001fca0000000000 */
[----:B------:R-:W0:Y:S02]  /*17eb0*/  SHFL.BFLY PT, R2, R3, 0x1, 0x1f ;  /* 0x0c201f0003027f89 */ /* 0x000e2400000e0000 */
[----:B0-----:R-:W-:-:S05]  /*17ec0*/  FADD R2, R3, R2 ;  /* 0x0000000203027221 */ /* 0x001fca0000000000 */
[----:B------:R-:W-:Y:S04]  /*17ed0*/  @!P5 STS [R59+0x40000], R2 ;  /* 0x040000023b00d388 */ /* 0x000fe80000000800 */
[----:B------:R-:W0:Y:S04]  /*17ee0*/  LDS R2, [R35+0x40000] ;  /* 0x0400000023027984 */ /* 0x000e280000000800 */
[----:B0-----:R-:W0:Y:S02]  /*17ef0*/  SHFL.BFLY PT, R3, R2, 0x2, 0x1f ;  /* 0x0c401f0002037f89 */ /* 0x001e2400000e0000 */
[----:B0-----:R-:W-:-:S05]  /*17f00*/  FADD R3, R2, R3 ;  /* 0x0000000302037221 */ /* 0x001fca0000000000 */
[----:B------:R-:W0:Y:S04]  /*17f10*/  SHFL.BFLY PT, R2, R3, 0x1, 0x1f ;  /* 0x0c201f0003027f89 */ /* 0x000e2800000e0000 */
[----:B------:R1:W-:Y:S04]  /*17f20*/  STL [R1+0xba0], R0 ;  /* 0x000ba00001007387 */ /* 0x0003e80000100800 */
[----:B------:R-:W-:Y:S04]  /*17f30*/  STL [R1+0xc10], R74 ;  /* 0x000c104a01007387 */ /* 0x000fe80000100800 */
[----:B------:R-:W-:Y:S01]  /*17f40*/  STL [R1+0xc0c], R75 ;  /* 0x000c0c4b01007387 */ /* 0x000fe20000100800 */
[----:B0-----:R-:W-:Y:S01]  /*17f50*/  FADD R2, R3, R2 ;  /* 0x0000000203027221 */ /* 0x001fe20000000000 */
[----:B------:R-:W-:-:S02]  /*17f60*/  FADD R3, -R21, R27 ;  /* 0x0000001b15037221 */ /* 0x000fc40000000100 */
[----:B------:R-:W2:Y:S04]  /*17f70*/  LDL.LU R27, [R1+0xc38] ;  /* 0x000c3800011b7983 */ /* 0x000ea80000300800 */
[----:B------:R-:W3:Y:S04]  /*17f80*/  LDL.LU R21, [R1+0xc34] ;  /* 0x000c340001157983 */ /* 0x000ee80000300800 */
[----:B------:R-:W-:Y:S04]  /*17f90*/  @!P5 STS [R35+0x40000], R2 ;  /* 0x040000022300d388 */ /* 0x000fe80000000800 */
[----:B------:R-:W4:Y:S01]  /*17fa0*/  LDL.LU.64 R50, [R1+0x48] ;  /* 0x0000480001327983 */ /* 0x000f220000300a00 */
[----:B------:R-:W-:Y:S06]  /*17fb0*/  BAR.SYNC.DEFER_BLOCKING 0x0 ;  /* 0x0000000000007b1d */ /* 0x000fec0000010000 */
[----:B------:R-:W3:Y:S04]  /*17fc0*/  LDL.LU.64 R48, [R1+0x40] ;  /* 0x0000400001307983 */ /* 0x000ee80000300a00 */
[----:B------:R-:W3:Y:S04]  /*17fd0*/  LDL.LU.64 R46, [R1+0x30] ;  /* 0x00003000012e7983 */ /* 0x000ee80000300a00 */
[----:B------:R-:W3:Y:S04]  /*17fe0*/  LDL.64 R42, [R1+0x990] ;  /* 0x00099000012a7983 */ /* 0x000ee80000100a00 */
[----:B------:R-:W3:Y:S04]  /*17ff0*/  LDL.64 R40, [R1+0x988] ;  /* 0x0009880001287983 */ /* 0x000ee80000100a00 */
[----:B-1----:R-:W3:Y:S04]  /*18000*/  LDL R0, [R1+0x320] ;  /* 0x0003200001007983 */ /* 0x002ee80000100800 */
[----:B------:R-:W3:Y:S04]  /*18010*/  LDL.64 R44, [R1+0x998] ;  /* 0x00099800012c7983 */ /* 0x000ee80000100a00 */
[----:B------:R-:W3:Y:S04]  /*18020*/  LDL.64 R14, [R1+0x978] ;  /* 0x00097800010e7983 */ /* 0x000ee80000100a00 */
[----:B------:R-:W3:Y:S04]  /*18030*/  LDL.64 R38, [R1+0x970] ;  /* 0x0009700001267983 */ /* 0x000ee80000100a00 */
[----:B------:R0:W-:Y:S04]  /*18040*/  LDS R4, [R25+0x40000] ;  /* 0x0400000019047984 */ /* 0x0001e80000000800 */
[----:B------:R-:W3:Y:S04]  /*18050*/  LDL.64 R12, [R1+0x960] ;  /* 0x00096000010c7983 */ /* 0x000ee80000100a00 */
[----:B0-----:R-:W3:Y:S04]  /*18060*/  LDL.64 R24, [R1+0x980] ;  /* 0x0009800001187983 */ /* 0x001ee80000100a00 */
[----:B------:R0:W4:Y:S04]  /*18070*/  LDS R5, [R34+0x40000] ;  /* 0x0400000022057984 */ /* 0x0001280000000800 */
[----:B------:R1:W-:Y:S04]  /*18080*/  LDS R6, [R33+0x40000] ;  /* 0x0400000021067984 */ /* 0x0003e80000000800 */
[----:B------:R0:W3:Y:S04]  /*18090*/  LDS R7, [R31+0x40000] ;  /* 0x040000001f077984 */ /* 0x0000e80000000800 */
[----:B------:R-:W-:Y:S01]  /*180a0*/  LDS R9, [R29+0x40000] ;  /* 0x040000001d097984 */ /* 0x000fe20000000800 */
[----:B------:R-:W-:Y:S01]  /*180b0*/  FMUL R3, R3, 1.4426950216293334961 ;  /* 0x3fb8aa3b03037820 */ /* 0x000fe20000400000 */
[----:B------:R-:W-:Y:S01]  /*180c0*/  FADD R10, -R64, R65 ;  /* 0x00000041400a7221 */ /* 0x000fe20000000100 */
[----:B------:R-:W-:Y:S01]  /*180d0*/  FADD R11, -R83, R84 ;  /* 0x00000054530b7221 */ /* 0x000fe20000000100 */
[----:B------:R-:W-:Y:S01]  /*180e0*/  FADD R2, -R125, R66 ;  /* 0x000000427d027221 */ /* 0x000fe20000000100 */
[----:B------:R-:W3:Y:S01]  /*180f0*/  LDL.64 R36, [R1+0x968] ;  /* 0x0009680001247983 */ /* 0x000ee20000100a00 */
[----:B------:R1:W-:Y:S01]  /*18100*/  MUFU.EX2 R66, R3 ;  /* 0x0000000300427308 */ /* 0x0003e20000000800 */
[----:B------:R-:W-:Y:S01]  /*18110*/  FMUL R10, R10, 1.4426950216293334961 ;  /* 0x3fb8aa3b0a0a7820 */ /* 0x000fe20000400000 */
[----:B------:R-:W-:Y:S01]  /*18120*/  FMUL R11, R11, 1.4426950216293334961 ;  /* 0x3fb8aa3b0b0b7820 */ /* 0x000fe20000400000 */
[----:B------:R-:W-:Y:S01]  /*18130*/  FMUL R2, R2, 1.4426950216293334961 ;  /* 0x3fb8aa3b02027820 */ /* 0x000fe20000400000 */
[----:B0-----:R-:W3:Y:S04]  /*18140*/  LDL.64 R34, [R1+0x958] ;  /* 0x0009580001227983 */ /* 0x001ee80000100a00 */
[----:B-1----:R-:W3:Y:S01]  /*18150*/  LDL.64 R32, [R1+0x950] ;  /* 0x0009500001207983 */ /* 0x002ee20000100a00 */
[----:B------:R-:W-:Y:S01]  /*18160*/  FADD R3, -R80, R124 ;  /* 0x0000007c50037221 */ /* 0x000fe20000000100 */
[----:B------:R-:W-:Y:S03]  /*18170*/  MUFU.EX2 R125, R11 ;  /* 0x0000000b007d7308 */ /* 0x000fe60000000800 */
[----:B------:R-:W-:-:S05]  /*18180*/  FMUL R3, R3, 1.4426950216293334961 ;  /* 0x3fb8aa3b03037820 */ /* 0x000fca0000400000 */
[----:B------:R0:W1:Y:S02]  /*18190*/  MUFU.EX2 R124, R10 ;  /* 0x0000000a007c7308 */ /* 0x0000640000000800 */
[----:B0-----:R-:W-:-:S06]  /*181a0*/  FADD R10, -R81, R82 ;  /* 0x00000052510a7221 */ /* 0x001fcc0000000100 */
[----:B------:R-:W-:Y:S01]  /*181b0*/  MUFU.EX2 R2, R2 ;  /* 0x0000000200027308 */ /* 0x000fe20000000800 */
[----:B------:R-:W-:-:S07]  /*181c0*/  FMUL R10, R10, 1.4426950216293334961 ;  /* 0x3fb8aa3b0a0a7820 */ /* 0x000fce0000400000 */
[----:B------:R-:W3:Y:S08]  /*181d0*/  MUFU.EX2 R3, R3 ;  /* 0x0000000300037308 */ /* 0x000ef00000000800 */
[----:B------:R-:W0:Y:S01]  /*181e0*/  MUFU.EX2 R67, R10 ;  /* 0x0000000a00437308 */ /* 0x000e220000000800 */
[----:B-1----:R-:W-:Y:S04]  /*181f0*/  STL [R1+0xba8], R124 ;  /* 0x000ba87c01007387 */ /* 0x002fe80000100800 */
[----:B--2---:R-:W0:Y:S01]  /*18200*/  LDS R8, [R27+0x40000] ;  /* 0x040000001b087984 */ /* 0x004e220000000800 */
[----:B----4-:R-:W-:-:S05]  /*18210*/  FFMA2 R4, R50.F32x2.HI_LO, R124.F32x2.HI_LO, R4.F32x2.HI_LO ;  /* 0x0000007c32047249 */ /* 0x010fca0000000004 */
[----:B------:R3:W-:Y:S04]  /*18220*/  STL.64 [R1+0x3a8], R4 ;  /* 0x0003a80401007387 */ /* 0x0007e80000100a00 */
[----:B------:R-:W-:Y:S04]  /*18230*/  STL [R1+0xba4], R125 ;  /* 0x000ba47d01007387 */ /* 0x000fe80000100800 */
[----:B------:R-:W2:Y:S01]  /*18240*/  LDL.64 R30, [R1+0x948] ;  /* 0x00094800011e7983 */ /* 0x000ea20000100a00 */
[----:B---3--:R-:W-:-:S03]  /*18250*/  FFMA2 R4, R48.F32x2.HI_LO, R2.F32x2.HI_LO, R6.F32x2.HI_LO ;  /* 0x0000000230047249 */ /* 0x008fc60000000006 */
[----:B------:R-:W-:Y:S04]  /*18260*/  STL [R1+0xbac], R3 ;  /* 0x000bac0301007387 */ /* 0x000fe80000100800 */
[----:B------:R1:W-:Y:S04]  /*18270*/  STL.64 [R1+0x3a0], R4 ;  /* 0x0003a00401007387 */ /* 0x0003e80000100a00 */
[----:B------:R-:W3:Y:S01]  /*18280*/  LDL.64 R28, [R1+0x940] ;  /* 0x00094000011c7983 */ /* 0x000ee20000100a00 */
[----:B0-----:R-:W-:Y:S02]  /*18290*/  FFMA2 R6, R46.F32x2.HI_LO, R66.F32x2.HI_LO, R8.F32x2.HI_LO ;  /* 0x000000422e067249 */ /* 0x001fe40000000008 */
[----:B------:R-:W-:-:S03]  /*182a0*/  IMAD.WIDE R8, R0, 0x2, R40 ;  /* 0x0000000200087825 */ /* 0x000fc600078e0228 */
[----:B------:R0:W-:Y:S01]  /*182b0*/  STL.64 [R1+0x398], R6 ;  /* 0x0003980601007387 */ /* 0x0001e20000100a00 */
[----:B-1----:R-:W-:-:S03]  /*182c0*/  IMAD.WIDE R4, R0, 0x2, R44 ;  /* 0x0000000200047825 */ /* 0x002fc600078e022c */
[----:B------:R1:W4:Y:S04]  /*182d0*/  LDG.E.U16 R105, desc[UR12][R8.64] ;  /* 0x0000000c08697981 */ /* 0x000328000c1e1500 */
[----:B------:R-:W4:Y:S01]  /*182e0*/  LDL.64 R26, [R1+0x938] ;  /* 0x00093800011a7983 */ /* 0x000f220000100a00 */
[----:B0-----:R-:W-:-:S03]  /*182f0*/  IMAD.WIDE R6, R0, 0x2, R42 ;  /* 0x0000000200067825 */ /* 0x001fc600078e022a */
[----:B------:R0:W4:Y:S01]  /*18300*/  LDG.E.U16 R107, desc[UR12][R4.64] ;  /* 0x0000000c046b7981 */ /* 0x000122000c1e1500 */
[----:B-1----:R-:W-:-:S03]  /*18310*/  IMAD.WIDE R8, R0, 0x2, R38 ;  /* 0x0000000200087825 */ /* 0x002fc600078e0226 */
[----:B------:R1:W4:Y:S04]  /*18320*/  LDG.E.U16 R106, desc[UR12][R6.64] ;  /* 0x0000000c066a7981 */ /* 0x000328000c1e1500 */
[----:B------:R1:W4:Y:S01]  /*18330*/  LDG.E.U16 R94, desc[UR12][R8.64] ;  /* 0x0000000c085e7981 */ /* 0x000322000c1e1500 */
[----:B0-----:R-:W-:-:S03]  /*18340*/  IMAD.WIDE R4, R0, 0x2, R24 ;  /* 0x0000000200047825 */ /* 0x001fc600078e0218 */
[----:B------:R-:W4:Y:S01]  /*18350*/  LDL.64 R24, [R1+0x930] ;  /* 0x0009300001187983 */ /* 0x000f220000100a00 */
[----:B-1----:R-:W-:-:S03]  /*18360*/  IMAD.WIDE R6, R0, 0x2, R14 ;  /* 0x0000000200067825 */ /* 0x002fc600078e020e */
[----:B------:R-:W4:Y:S01]  /*18370*/  LDL.64 R14, [R1+0x928] ;  /* 0x00092800010e7983 */ /* 0x000f220000100a00 */
[----:B------:R-:W-:-:S03]  /*18380*/  IMAD.WIDE R8, R0, 0x2, R12 ;  /* 0x0000000200087825 */ /* 0x000fc600078e020c */
[----:B------:R-:W4:Y:S04]  /*18390*/  LDL.64 R12, [R1+0x920] ;  /* 0x00092000010c7983 */ /* 0x000f280000100a00 */
[----:B------:R-:W4:Y:S04]  /*183a0*/  LDL.64 R10, [R1+0x918] ;  /* 0x00091800010a7983 */ /* 0x000f280000100a00 */
[----:B------:R-:W4:Y:S04]  /*183b0*/  LDL.64 R46, [R1+0x910] ;  /* 0x00091000012e7983 */ /* 0x000f280000100a00 */
[----:B------:R-:W4:Y:S04]  /*183c0*/  LDL.64 R40, [R1+0x8f8] ;  /* 0x0008f80001287983 */ /* 0x000f280000100a00 */
[----:B------:R0:W4:Y:S04]  /*183d0*/  LDG.E.U16 R104, desc[UR12][R4.64] ;  /* 0x0000000c04687981 */ /* 0x000128000c1e1500 */
[----:B------:R1:W4:Y:S04]  /*183e0*/  LDG.E.U16 R103, desc[UR12][R6.64] ;  /* 0x0000000c06677981 */ /* 0x000328000c1e1500 */
[----:B------:R1:W4:Y:S01]  /*183f0*/  LDG.E.U16 R92, desc[UR12][R8.64] ;  /* 0x0000000c085c7981 */ /* 0x000322000c1e1500 */
[----:B0-----:R-:W-:-:S03]  /*18400*/  IMAD.WIDE R4, R0, 0x2, R34 ;  /* 0x0000000200047825 */ /* 0x001fc600078e0222 */
[----:B------:R-:W4:Y:S01]  /*18410*/  LDL.64 R34, [R1+0x8e0] ;  /* 0x0008e00001227983 */ /* 0x000f220000100a00 */
[----:B-1----:R-:W-:-:S03]  /*18420*/  IMAD.WIDE R6, R0, 0x2, R36 ;  /* 0x0000000200067825 */ /* 0x002fc600078e0224 */
[----:B------:R-:W4:Y:S01]  /*18430*/  LDG.E.U16 R91, desc[UR12][R4.64] ;  /* 0x0000000c045b7981 */ /* 0x000f22000c1e1500 */
[----:B------:R-:W-:-:S03]  /*18440*/  IMAD.WIDE R8, R0, 0x2, R32 ;  /* 0x0000000200087825 */ /* 0x000fc600078e0220 */
[----:B------:R2:W4:Y:S04]  /*18450*/  LDG.E.U16 R93, desc[UR12][R6.64] ;  /* 0x0000000c065d7981 */ /* 0x000528000c1e1500 */
[----:B------:R4:W4:Y:S04]  /*18460*/  LDG.E.U16 R90, desc[UR12][R8.64] ;  /* 0x0000000c085a7981 */ /* 0x000928000c1e1500 */
[----:B------:R-:W4:Y:S04]  /*18470*/  LDL.64 R44, [R1+0x908] ;  /* 0x00090800012c7983 */ /* 0x000f280000100a00 */
[----:B------:R-:W4:Y:S04]  /*18480*/  LDL.64 R42, [R1+0x900] ;  /* 0x00090000012a7983 */ /* 0x000f280000100a00 */
[----:B------:R-:W4:Y:S04]  /*18490*/  LDL.64 R38, [R1+0x8f0] ;  /* 0x0008f00001267983 */ /* 0x000f280000100a00 */
[----:B------:R-:W4:Y:S04]  /*184a0*/  LDL.64 R36, [R1+0x8e8] ;  /* 0x0008e80001247983 */ /* 0x000f280000100a00 */
[----:B------:R-:W4:Y:S01]  /*184b0*/  LDL.64 R32, [R1+0x8d8] ;  /* 0x0008d80001207983 */ /* 0x000f220000100a00 */
[----:B--2---:R-:W-:-:S03]  /*184c0*/  IMAD.WIDE R6, R0, 0x2, R30 ;  /* 0x0000000200067825 */ /* 0x004fc600078e021e */
[----:B------:R-:W2:Y:S04]  /*184d0*/  LDL.64 R30, [R1+0x8d0] ;  /* 0x0008d000011e7983 */ /* 0x000ea80000100a00 */
[----:B------:R-:W2:Y:S01]  /*184e0*/  LDG.E.U16 R89, desc[UR12][R6.64] ;  /* 0x0000000c06597981 */ /* 0x000ea2000c1e1500 */
[----:B---3--:R-:W-:-:S03]  /*184f0*/  IMAD.WIDE R4, R0, 0x2, R28 ;  /* 0x0000000200047825 */ /* 0x008fc600078e021c */
[----:B------:R-:W3:Y:S04]  /*18500*/  LDL.64 R28, [R1+0x8c8] ;  /* 0x0008c800011c7983 */ /* 0x000ee80000100a00 */
[----:B------:R0:W2:Y:S01]  /*18510*/  LDG.E.U16 R87, desc[UR12][R4.64] ;  /* 0x0000000c04577981 */ /* 0x0000a2000c1e1500 */
[----:B----4-:R-:W-:-:S03]  /*18520*/  IMAD.WIDE R8, R0, 0x2, R26 ;  /* 0x0000000200087825 */ /* 0x010fc600078e021a */
[----:B------:R-:W4:Y:S04]  /*18530*/  LDL.64 R26, [R1+0x8c0] ;  /* 0x0008c000011a7983 */ /* 0x000f280000100a00 */
[----:B------:R1:W2:Y:S01]  /*18540*/  LDG.E.U16 R74, desc[UR12][R8.64] ;  /* 0x0000000c084a7981 */ /* 0x0002a2000c1e1500 */
[----:B0-----:R-:W-:-:S03]  /*18550*/  IMAD.WIDE R4, R0, 0x2, R14 ;  /* 0x0000000200047825 */ /* 0x001fc600078e020e */
[----:B------:R-:W2:Y:S01]  /*18560*/  LDL.64 R14, [R1+0x8b0] ;  /* 0x0008b000010e7983 */ /* 0x000ea20000100a00 */
[----:B------:R-:W-:-:S03]  /*18570*/  IMAD.WIDE R6, R0, 0x2, R24 ;  /* 0x0000000200067825 */ /* 0x000fc600078e0218 */
[----:B------:R-:W4:Y:S01]  /*18580*/  LDL.64 R24, [R1+0x8b8] ;  /* 0x0008b80001187983 */ /* 0x000f220000100a00 */
[----:B-1----:R-:W-:-:S03]  /*18590*/  IMAD.WIDE R8, R0, 0x2, R12 ;  /* 0x0000000200087825 */ /* 0x002fc600078e020c */
[----:B------:R-:W4:Y:S04]  /*185a0*/  LDL.64 R12, [R1+0x8a8] ;  /* 0x0008a800010c7983 */ /* 0x000f280000100a00 */
[----:B------:R0:W4:Y:S04]  /*185b0*/  LDG.E.U16 R75, desc[UR12][R6.64] ;  /* 0x0000000c064b7981 */ /* 0x000128000c1e1500 */
[----:B------:R1:W4:Y:S04]  /*185c0*/  LDG.E.U16 R97, desc[UR12][R4.64] ;  /* 0x0000000c04617981 */ /* 0x000328000c1e1500 */
[----:B------:R-:W4:Y:S01]  /*185d0*/  LDG.E.U16 R96, desc[UR12][R8.64] ;  /* 0x0000000c08607981 */ /* 0x000f22000c1e1500 */
[----:B0-----:R-:W-:-:S03]  /*185e0*/  IMAD.WIDE R6, R0, 0x2, R10 ;  /* 0x0000000200067825 */ /* 0x001fc600078e020a */
[----:B------:R-:W4:Y:S01]  /*185f0*/  LDL.64 R10, [R1+0x8a0] ;  /* 0x0008a000010a7983 */ /* 0x000f220000100a00 */
[----:B-1----:R-:W-:-:S03]  /*18600*/  IMAD.WIDE R4, R0, 0x2, R46 ;  /* 0x0000000200047825 */ /* 0x002fc600078e022e */
[----:B------:R-:W4:Y:S04]  /*18610*/  LDG.E.U16 R99, desc[UR12][R6.64] ;  /* 0x0000000c06637981 */ /* 0x000f28000c1e1500 */
[----:B------:R0:W4:Y:S02]  /*18620*/  LDG.E.U16 R98, desc[UR12][R4.64] ;  /* 0x0000000c04627981 */ /* 0x000124000c1e1500 */
[----:B0-----:R-:W-:-:S05]  /*18630*/  IMAD.WIDE R4, R0, 0x2, R40 ;  /* 0x0000000200047825 */ /* 0x001fca00078e0228 */
[----:B------:R0:W4:Y:S02]  /*18640*/  LDG.E.U16 R95, desc[UR12][R4.64] ;  /* 0x0000000c045f7981 */ /* 0x000124000c1e1500 */
[----:B0-----:R-:W-:-:S05]  /*18650*/  IMAD.WIDE R4, R0, 0x2, R34 ;  /* 0x0000000200047825 */ /* 0x001fca00078e0222 */
[----:B------:R-:W4:Y:S01]  /*18660*/  LDG.E.U16 R86, desc[UR12][R4.64] ;  /* 0x0000000c04567981 */ /* 0x000f22000c1e1500 */
[----:B------:R-:W-:-:S04]  /*18670*/  IMAD.WIDE R8, R0, 0x2, R44 ;  /* 0x0000000200087825 */ /* 0x000fc800078e022c */
[C---:B------:R-:W-:Y:S01]  /*18680*/  IMAD.WIDE R6, R0.reuse, 0x2, R42 ;  /* 0x0000000200067825 */ /* 0x040fe200078e022a */
[----:B------:R0:W4:Y:S04]  /*18690*/  LDG.E.U16 R100, desc[UR12][R8.64] ;  /* 0x0000000c08647981 */ /* 0x000128000c1e1500 */
[----:B------:R1:W4:Y:S01]  /*186a0*/  LDG.E.U16 R101, desc[UR12][R6.64] ;  /* 0x0000000c06657981 */ /* 0x000322000c1e1500 */
[----:B0-----:R-:W-:-:S04]  /*186b0*/  IMAD.WIDE R8, R0, 0x2, R38 ;  /* 0x0000000200087825 */ /* 0x001fc800078e0226 */
[C---:B-1----:R-:W-:Y:S01]  /*186c0*/  IMAD.WIDE R6, R0.reuse, 0x2, R36 ;  /* 0x0000000200067825 */ /* 0x042fe200078e0224 */
[----:B------:R0:W4:Y:S04]  /*186d0*/  LDG.E.U16 R102, desc[UR12][R8.64] ;  /* 0x0000000c08667981 */ /* 0x000128000c1e1500 */
[----:B------:R-:W4:Y:S01]  /*186e0*/  LDG.E.U16 R109, desc[UR12][R6.64] ;  /* 0x0000000c066d7981 */ /* 0x000f22000c1e1500 */
[----:B0-----:R-:W-:-:S05]  /*186f0*/  IMAD.WIDE R8, R0, 0x2, R32 ;  /* 0x0000000200087825 */ /* 0x001fca00078e0220 */
[----:B------:R-:W4:Y:S01]  /*18700*/  LDG.E.U16 R85, desc[UR12][R8.64] ;  /* 0x0000000c08557981 */ /* 0x000f22000c1e1500 */
[----:B---3--:R-:W-:-:S05]  /*18710*/  IMAD.WIDE R4, R0, 0x2, R28 ;  /* 0x0000000200047825 */ /* 0x008fca00078e021c */
[----:B------:R2:W3:Y:S02]  /*18720*/  LDG.E.U16 R83, desc[UR12][R4.64] ;  /* 0x0000000c04537981 */ /* 0x0004e4000c1e1500 */
[----:B--2---:R-:W-:-:S05]  /*18730*/  IMAD.WIDE R4, R0, 0x2, R14 ;  /* 0x0000000200047825 */ /* 0x004fca00078e020e */
[----:B------:R4:W2:Y:S02]  /*18740*/  LDG.E.U16 R80, desc[UR12][R4.64] ;  /* 0x0000000c04507981 */ /* 0x0008a4000c1e1500 */
[----:B----4-:R-:W-:-:S05]  /*18750*/  IMAD.WIDE R4, R0, 0x2, R12 ;  /* 0x0000000200047825 */ /* 0x010fca00078e020c */
[----:B------:R0:W4:Y:S02]  /*18760*/  LDG.E.U16 R108, desc[UR12][R4.64] ;  /* 0x0000000c046c7981 */ /* 0x000124000c1e1500 */
[----:B0-----:R-:W-:-:S05]  /*18770*/  IMAD.WIDE R4, R0, 0x2, R10 ;  /* 0x0000000200047825 */ /* 0x001fca00078e020a */
[----:B------:R0:W2:Y:S01]  /*18780*/  LDG.E.U16 R88, desc[UR12][R4.64] ;  /* 0x0000000c04587981 */ /* 0x0000a2000c1e1500 */
[----:B------:R-:W-:Y:S01]  /*18790*/  FADD R10, -R78, R17 ;  /* 0x000000114e0a7221 */ /* 0x000fe20000000100 */
[----:B0-----:R-:W-:Y:S01]  /*187a0*/  FADD R5, -R19, R22 ;  /* 0x0000001613057221 */ /* 0x001fe20000000100 */
[----:B------:R-:W-:Y:S01]  /*187b0*/  FADD R4, -R16, R20 ;  /* 0x0000001410047221 */ /* 0x000fe20000000100 */
[----:B------:R-:W2:Y:S04]  /*187c0*/  LDL.LU R22, [R1+0xc30] ;  /* 0x000c300001167983 */ /* 0x000ea80000300800 */
[----:B------:R-:W3:Y:S04]  /*187d0*/  LDL.LU R19, [R1+0xc2c] ;  /* 0x000c2c0001137983 */ /* 0x000ee80000300800 */
[----:B------:R-:W4:Y:S04]  /*187e0*/  LDL.LU R20, [R1+0xc28] ;  /* 0x000c280001147983 */ /* 0x000f280000300800 */
[----:B------:R-:W4:Y:S04]  /*187f0*/  LDL.LU R16, [R1+0xc24] ;  /* 0x000c240001107983 */ /* 0x000f280000300800 */
[----:B------:R-:W4:Y:S04]  /*18800*/  LDL.LU R17, [R1+0xc20] ;  /* 0x000c200001117983 */ /* 0x000f280000300800 */
[----:B------:R-:W4:Y:S01]  /*18810*/  LDL.LU R78, [R1+0xc1c] ;  /* 0x000c1c00014e7983 */ /* 0x000f220000300800 */
[----:B------:R-:W-:-:S03]  /*18820*/  IMAD.WIDE R6, R0, 0x2, R30 ;  /* 0x0000000200067825 */ /* 0x000fc600078e021e */
[----:B------:R-:W4:Y:S04]  /*18830*/  LDL.LU.64 R40, [R1+0x2f8] ;  /* 0x0002f80001287983 */ /* 0x000f280000300a00 */
[----:B------:R-:W4:Y:S04]  /*18840*/  LDL.LU.64 R38, [R1+0x2f0] ;  /* 0x0002f00001267983 */ /* 0x000f280000300a00 */
[----:B------:R-:W4:Y:S04]  /*18850*/  LDL.LU.64 R36, [R1+0x2e8] ;  /* 0x0002e80001247983 */ /* 0x000f280000300a00 */
[----:B------:R-:W4:Y:S04]  /*18860*/  LDL.LU R32, [R1+0x270] ;  /* 0x0002700001207983 */ /* 0x000f280000300800 */
[----:B------:R-:W4:Y:S04]  /*18870*/  LDL.LU R31, [R1+0x274] ;  /* 0x00027400011f7983 */ /* 0x000f280000300800 */
[----:B------:R-:W4:Y:S01]  /*18880*/  LDL.LU R30, [R1+0x260] ;  /* 0x00026000011e7983 */ /* 0x000f220000300800 */
[----:B------:R-:W-:-:S03]  /*18890*/  IMAD.WIDE R8, R0, 0x2, R26 ;  /* 0x0000000200087825 */ /* 0x000fc600078e021a */
[----:B------:R-:W4:Y:S04]  /*188a0*/  LDL.LU R29, [R1+0x264] ;  /* 0x00026400011d7983 */ /* 0x000f280000300800 */
[----:B------:R-:W4:Y:S04]  /*188b0*/  LDL.LU R12, [R1+0x250] ;  /* 0x00025000010c7983 */ /* 0x000f280000300800 */
[----:B------:R-:W4:Y:S04]  /*188c0*/  LDL.LU R13, [R1+0x254] ;  /* 0x00025400010d7983 */ /* 0x000f280000300800 */
[----:B------:R-:W4:Y:S04]  /*188d0*/  LDL.LU R28, [R1+0x240] ;  /* 0x00024000011c7983 */ /* 0x000f280000300800 */
[----:B------:R0:W4:Y:S04]  /*188e0*/  LDG.E.U16 R84, desc[UR12][R6.64] ;  /* 0x0000000c06547981 */ /* 0x000128000c1e1500 */
[----:B------:R-:W4:Y:S04]  /*188f0*/  LDL.LU R27, [R1+0x244] ;  /* 0x00024400011b7983 */ /* 0x000f280000300800 */
[----:B------:R-:W4:Y:S01]  /*18900*/  LDL.LU R26, [R1+0x278] ;  /* 0x00027800011a7983 */ /* 0x000f220000300800 */
[----:B0-----:R-:W-:-:S03]  /*18910*/  IMAD.WIDE R6, R0, 0x2, R24 ;  /* 0x0000000200067825 */ /* 0x001fc600078e0218 */
[----:B------:R-:W4:Y:S04]  /*18920*/  LDL.LU R25, [R1+0x27c] ;  /* 0x00027c0001197983 */ /* 0x000f280000300800 */
[----:B------:R-:W4:Y:S04]  /*18930*/  LDL.LU R24, [R1+0x268] ;  /* 0x0002680001187983 */ /* 0x000f280000300800 */
[----:B------:R-:W4:Y:S01]  /*18940*/  LDL.LU R23, [R1+0x26c] ;  /* 0x00026c0001177983 */ /* 0x000f220000300800 */
[----:B------:R-:W-:Y:S01]  /*18950*/  FMUL R5, R5, 1.4426950216293334961 ;  /* 0x3fb8aa3b05057820 */ /* 0x000fe20000400000 */
[----:B------:R-:W-:-:S02]  /*18960*/  FMUL R4, R4, 1.4426950216293334961 ;  /* 0x3fb8aa3b04047820 */ /* 0x000fc40000400000 */
[----:B------:R3:W4:Y:S01]  /*18970*/  LDG.E.U16 R81, desc[UR12][R6.64] ;  /* 0x0000000c06517981 */ /* 0x000722000c1e1500 */
[----:B------:R0:W-:Y:S03]  /*18980*/  MUFU.EX2 R18, R5 ;  /* 0x0000000500127308 */ /* 0x0001e60000000800 */
[----:B------:R1:W4:Y:S01]  /*18990*/  LDG.E.U16 R82, desc[UR12][R8.64] ;  /* 0x0000000c08527981 */ /* 0x000322000c1e1500 */
[----:B------:R-:W-:-:S03]  /*189a0*/  FMUL R11, R10, 1.4426950216293334961 ;  /* 0x3fb8aa3b0a0b7820 */ /* 0x000fc60000400000 */
[----:B------:R-:W4:Y:S01]  /*189b0*/  LDL.LU R14, [R1+0x258] ;  /* 0x00025800010e7983 */ /* 0x000f220000300800 */
[----:B------:R-:W-:Y:S03]  /*189c0*/  MUFU.EX2 R34, R4 ;  /* 0x0000000400227308 */ /* 0x000fe60000000800 */
[----:B0-----:R-:W-:Y:S01]  /*189d0*/  LDS R5, [R21+0x40000] ;  /* 0x0400000015057984 */ /* 0x001fe20000000800 */
[----:B------:R-:W-:-:S03]  /*189e0*/  FADD R10, -R121, R77 ;  /* 0x0000004d790a7221 */ /* 0x000fc60000000100 */
[----:B------:R-:W4:Y:S01]  /*189f0*/  LDL.LU R15, [R1+0x25c] ;  /* 0x00025c00010f7983 */ /* 0x000f220000300800 */
[----:B------:R-:W-:Y:S01]  /*18a00*/  FMUL R10, R10, 1.4426950216293334961 ;  /* 0x3fb8aa3b0a0a7820 */ /* 0x000fe20000400000 */
[----:B------:R0:W-:Y:S02]  /*18a10*/  MUFU.EX2 R35, R11 ;  /* 0x0000000b00237308 */ /* 0x0001e40000000800 */
[----:B------:R-:W4:Y:S04]  /*18a20*/  LDL.LU R3, [R1+0x248] ;  /* 0x0002480001037983 */ /* 0x000f280000300800 */
[----:B------:R-:W4:Y:S02]  /*18a30*/  LDL.LU R0, [R1+0x24c] ;  /* 0x00024c0001007983 */ /* 0x000f240000300800 */
[----:B------:R1:W-:Y:S01]  /*18a40*/  MUFU.EX2 R50, R10 ;  /* 0x0000000a00327308 */ /* 0x0003e20000000800 */
[----:B0-----:R-:W-:Y:S01]  /*18a50*/  FADD R11, -R117, R120 ;  /* 0x00000078750b7221 */ /* 0x001fe20000000100 */
[----:B------:R-:W4:Y:S03]  /*18a60*/  LDL.LU R77, [R1+0xc18] ;  /* 0x000c1800014d7983 */ /* 0x000f260000300800 */
[----:B------:R-:W-:Y:S01]  /*18a70*/  FMUL R11, R11, 1.4426950216293334961 ;  /* 0x3fb8aa3b0b0b7820 */ /* 0x000fe20000400000 */
[----:B-1----:R-:W-:-:S03]  /*18a80*/  FADD R10, -R76, R116 ;  /* 0x000000744c0a7221 */ /* 0x002fc60000000100 */
[----:B------:R-:W0:Y:S01]  /*18a90*/  MUFU.EX2 R51, R11 ;  /* 0x0000000b00337308 */ /* 0x000e220000000800 */
[----:B------:R-:W-:Y:S01]  /*18aa0*/  FMUL R10, R10, 1.4426950216293334961 ;  /* 0x3fb8aa3b0a0a7820 */ /* 0x000fe20000400000 */
[----:B--2---:R-:W0:Y:S04]  /*18ab0*/  LDS R4, [R22+0x40000] ;  /* 0x0400000016047984 */ /* 0x004e280000000800 */
[----:B---3--:R1:W-:Y:S04]  /*18ac0*/  LDS R7, [R19+0x40000] ;  /* 0x0400000013077984 */ /* 0x0083e80000000800 */
[----:B----4-:R-:W2:Y:S04]  /*18ad0*/  LDS R6, [R20+0x40000] ;  /* 0x0400000014067984 */ /* 0x010ea80000000800 */
[----:B------:R-:W-:Y:S04]  /*18ae0*/  LDS R9, [R16+0x40000] ;  /* 0x0400000010097984 */ /* 0x000fe80000000800 */
[----:B------:R-:W3:Y:S01]  /*18af0*/  LDS R8, [R17+0x40000] ;  /* 0x0400000011087984 */ /* 0x000ee20000000800 */
[----:B-1----:R2:W3:Y:S03]  /*18b00*/  MUFU.EX2 R19, R10 ;  /* 0x0000000a00137308 */ /* 0x0024e60000000800 */
[----:B------:R-:W-:Y:S01]  /*18b10*/  LDS R78, [R78+0x40000] ;  /* 0x040000004e4e7984 */ /* 0x000fe20000000800 */
[----:B0-----:R-:W-:-:S02]  /*18b20*/  FFMA2 R4, R40.F32x2.HI_LO, R50.F32x2.HI_LO, R4.F32x2.HI_LO ;  /* 0x0000003228047249 */ /* 0x001fc40000000004 */
[----:B--2---:R-:W-:-:S03]  /*18b30*/  FFMA2 R10, R38.F32x2.HI_LO, R34.F32x2.HI_LO, R6.F32x2.HI_LO ;  /* 0x00000022260a7249 */ /* 0x004fc60000000006 */
[----:B------:R0:W-:Y:S01]  /*18b40*/  STL.64 [R1+0x390], R4 ;  /* 0x0003900401007387 */ /* 0x0001e20000100a00 */
[----:B---3--:R-:W-:-:S03]  /*18b50*/  FFMA2 R6, R36.F32x2.HI_LO, R18.F32x2.HI_LO, R8.F32x2.HI_LO ;  /* 0x0000001224067249 */ /* 0x008fc60000000008 */
[----:B------:R-:W-:Y:S04]  /*18b60*/  STL.64 [R1+0x388], R10 ;  /* 0x0003880a01007387 */ /* 0x000fe80000100a00 */
[----:B------:R1:W-:Y:S01]  /*18b70*/  STL.64 [R1+0x380], R6 ;  /* 0x0003800601007387 */ /* 0x0003e20000100a00 */
[----:B------:R-:W-:-:S03]  /*18b80*/  FMUL R16, R18, R28 ;  /* 0x0000001c12107220 */ /* 0x000fc60000400000 */
[----:B------:R-:W2:Y:S01]  /*18b90*/  LDL.LU R20, [R1+0x230] ;  /* 0x0002300001147983 */ /* 0x000ea20000300800 */
[----:B------:R-:W-:-:S03]  /*18ba0*/  FMUL R9, R18, R29 ;  /* 0x0000001d12097220 */ /* 0x000fc60000400000 */
[----:B------:R-:W3:Y:S01]  /*18bb0*/  LDL.LU R21, [R1+0x234] ;  /* 0x0002340001157983 */ /* 0x000ee20000300800 */
[----:B0-----:R-:W-:Y:S01]  /*18bc0*/  FMUL R4, R18, R32 ;  /* 0x0000002012047220 */ /* 0x001fe20000400000 */
[C---:B-1----:R-:W-:Y:S01]  /*18bd0*/  FMUL R7, R19.reuse, R25 ;  /* 0x0000001913077220 */ /* 0x042fe20000400000 */
[C---:B------:R-:W-:Y:S02]  /*18be0*/  FMUL R10, R19.reuse, R24 ;  /* 0x00000018130a7220 */ /* 0x040fe40000400000 */
[----:B------:R-:W4:Y:S04]  /*18bf0*/  LDL.LU R24, [R1+0x220] ;  /* 0x0002200001187983 */ /* 0x000f280000300800 */
[----:B------:R-:W4:Y:S04]  /*18c00*/  LDL.LU R25, [R1+0x224] ;  /* 0x0002240001197983 */ /* 0x000f280000300800 */
[----:B------:R-:W4:Y:S01]  /*18c10*/  LDL.LU R28, [R1+0x210] ;  /* 0x00021000011c7983 */ /* 0x000f220000300800 */
[----:B------:R-:W-:-:S03]  /*18c20*/  FMUL R11, R19, R23 ;  /* 0x00000017130b7220 */ /* 0x000fc60000400000 */
        /* <DEDUP_REMOVED lines=8> */
[----:B------:R-:W4:Y:S04]  /*18cb0*/  LDL.LU R23, [R1+0x23c] ;  /* 0x00023c0001177983 */ /* 0x000f280000300800 */
        /* <DEDUP_REMOVED lines=14> */
[----:B------:R-:W4:Y:S01]  /*18da0*/  LDL.LU R38, [R1+0x1f8] ;  /* 0x0001f80001267983 */ /* 0x000f220000300800 */
[----:B------:R-:W-:-:S03]  /*18db0*/  FMUL R12, R18, R12 ;  /* 0x0000000c120c7220 */ /* 0x000fc60000400000 */
[----:B------:R-:W4:Y:S01]  /*18dc0*/  LDL.LU R39, [R1+0x1fc] ;  /* 0x0001fc0001277983 */ /* 0x000f220000300800 */
[----:B------:R-:W-:-:S03]  /*18dd0*/  FMUL R13, R18, R13 ;  /* 0x0000000d120d7220 */ /* 0x000fc60000400000 */
[----:B------:R-:W4:Y:S01]  /*18de0*/  LDL.LU R42, [R1+0x1e8] ;  /* 0x0001e800012a7983 */ /* 0x000f220000300800 */
[C---:B------:R-:W-:Y:S01]  /*18df0*/  FMUL R14, R19.reuse, R14 ;  /* 0x0000000e130e7220 */ /* 0x040fe20000400000 */
[C---:B------:R-:W-:Y:S02]  /*18e00*/  FMUL R15, R19.reuse, R15 ;  /* 0x0000000f130f7220 */ /* 0x040fe40000400000 */
[----:B------:R-:W4:Y:S01]  /*18e10*/  LDL.LU R43, [R1+0x1ec] ;  /* 0x0001ec00012b7983 */ /* 0x000f220000300800 */
[C---:B------:R-:W-:Y:S01]  /*18e20*/  FMUL R18, R19.reuse, R3 ;  /* 0x0000000313127220 */ /* 0x040fe20000400000 */
[----:B------:R-:W-:Y:S02]  /*18e30*/  FMUL R19, R19, R0 ;  /* 0x0000000013137220 */ /* 0x000fe40000400000 */
[----:B------:R-:W4:Y:S04]  /*18e40*/  LDL.LU R46, [R1+0x1d8] ;  /* 0x0001d800012e7983 */ /* 0x000f280000300800 */
[----:B------:R-:W4:Y:S04]  /*18e50*/  LDL.LU R47, [R1+0x1dc] ;  /* 0x0001dc00012f7983 */ /* 0x000f280000300800 */
[----:B------:R-:W4:Y:S04]  /*18e60*/  LDL.LU R3, [R1+0x1c8] ;  /* 0x0001c80001037983 */ /* 0x000f280000300800 */
[----:B------:R-:W4:Y:S01]  /*18e70*/  LDL.LU R0, [R1+0x1cc] ;  /* 0x0001cc0001007983 */ /* 0x000f220000300800 */
[C---:B--2---:R-:W-:Y:S01]  /*18e80*/  FMUL R20, R34.reuse, R20 ;  /* 0x0000001422147220 */ /* 0x044fe20000400000 */
[C---:B---3--:R-:W-:Y:S01]  /*18e90*/  FMUL R21, R34.reuse, R21 ;  /* 0x0000001522157220 */ /* 0x048fe20000400000 */
[C---:B----4-:R-:W-:Y:S01]  /*18ea0*/  FMUL R24, R34.reuse, R24 ;  /* 0x0000001822187220 */ /* 0x050fe20000400000 */
[C---:B------:R-:W-:Y:S01]  /*18eb0*/  FMUL R25, R34.reuse, R25 ;  /* 0x0000001922197220 */ /* 0x040fe20000400000 */
[C---:B------:R-:W-:Y:S01]  /*18ec0*/  FMUL R28, R34.reuse, R28 ;  /* 0x0000001c221c7220 */ /* 0x040fe20000400000 */
[C---:B------:R-:W-:Y:S01]  /*18ed0*/  FMUL R29, R34.reuse, R29 ;  /* 0x0000001d221d7220 */ /* 0x040fe20000400000 */
[C---:B------:R-:W-:Y:S01]  /*18ee0*/  FMUL R32, R34.reuse, R32 ;  /* 0x0000002022207220 */ /* 0x040fe20000400000 */
[----:B------:R-:W-:Y:S01]  /*18ef0*/  FMUL R33, R34, R33 ;  /* 0x0000002122217220 */ /* 0x000fe20000400000 */
[C---:B------:R-:W-:Y:S01]  /*18f00*/  FMUL R22, R35.reuse, R22 ;  /* 0x0000001623167220 */ /* 0x040fe20000400000 */
[C---:B------:R-:W-:Y:S01]  /*18f10*/  FMUL R23, R35.reuse, R23 ;  /* 0x0000001723177220 */ /* 0x040fe20000400000 */
[C---:B------:R-:W-:Y:S01]  /*18f20*/  FMUL R26, R35.reuse, R26 ;  /* 0x0000001a231a7220 */ /* 0x040fe20000400000 */
[C---:B------:R-:W-:Y:S01]  /*18f30*/  FMUL R27, R35.reuse, R27 ;  /* 0x0000001b231b7220 */ /* 0x040fe20000400000 */
[C---:B------:R-:W-:Y:S01]  /*18f40*/  FMUL R30, R35.reuse, R30 ;  /* 0x0000001e231e7220 */ /* 0x040fe20000400000 */
[C---:B------:R-:W-:Y:S01]  /*18f50*/  FMUL R31, R35.reuse, R31 ;  /* 0x0000001f231f7220 */ /* 0x040fe20000400000 */
[C---:B------:R-:W-:Y:S01]  /*18f60*/  FMUL R34, R35.reuse, R53 ;  /* 0x0000003523227220 */ /* 0x040fe20000400000 */
[----:B------:R-:W-:-:S02]  /*18f70*/  FMUL R35, R35, R52 ;  /* 0x0000003423237220 */ /* 0x000fc40000400000 */
[----:B------:R-:W2:Y:S04]  /*18f80*/  LDL.LU R52, [R1+0x1b0] ;  /* 0x0001b00001347983 */ /* 0x000ea80000300800 */
[----:B------:R-:W3:Y:S04]  /*18f90*/  LDL.LU R53, [R1+0x1b4] ;  /* 0x0001b40001357983 */ /* 0x000ee80000300800 */
        /* <DEDUP_REMOVED lines=14> */
[C---:B------:R-:W-:Y:S01]  /*19080*/  FMUL R37, R50.reuse, R37 ;  /* 0x0000002532257220 */ /* 0x040fe20000400000 */
[C---:B------:R-:W-:Y:S02]  /*19090*/  FMUL R40, R50.reuse, R40 ;  /* 0x0000002832287220 */ /* 0x040fe40000400000 */
[----:B------:R-:W4:Y:S01]  /*190a0*/  LDL.LU R116, [R1+0x430] ;  /* 0x0004300001747983 */ /* 0x000f220000300800 */
[C---:B------:R-:W-:Y:S01]  /*190b0*/  FMUL R41, R50.reuse, R41 ;  /* 0x0000002932297220 */ /* 0x040fe20000400000 */
[C---:B------:R-:W-:Y:S01]  /*190c0*/  FMUL R44, R50.reuse, R44 ;  /* 0x0000002c322c7220 */ /* 0x040fe20000400000 */
[C---:B------:R-:W-:Y:S01]  /*190d0*/  FMUL R45, R50.reuse, R45 ;  /* 0x0000002d322d7220 */ /* 0x040fe20000400000 */
[----:B------:R-:W4:Y:S01]  /*190e0*/  LDL.LU R117, [R1+0x434] ;  /* 0x0004340001757983 */ /* 0x000f220000300800 */
[C---:B------:R-:W-:Y:S01]  /*190f0*/  FMUL R48, R50.reuse, R48 ;  /* 0x0000003032307220 */ /* 0x040fe20000400000 */
[----:B------:R-:W-:Y:S01]  /*19100*/  FMUL R49, R50, R49 ;  /* 0x0000003132317220 */ /* 0x000fe20000400000 */
[C---:B------:R-:W-:Y:S01]  /*19110*/  FMUL R50, R51.reuse, R3 ;  /* 0x0000000333327220 */ /* 0x040fe20000400000 */
[----:B------:R-:W4:Y:S01]  /*19120*/  LDL.LU R120, [R1+0x440] ;  /* 0x0004400001787983 */ /* 0x000f220000300800 */
[C---:B------:R-:W-:Y:S01]  /*19130*/  FMUL R38, R51.reuse, R38 ;  /* 0x0000002633267220 */ /* 0x040fe20000400000 */
[----:B------:R-:W-:-:S02]  /*19140*/  FMUL R39, R51, R39 ;  /* 0x0000002733277220 */ /* 0x000fc40000400000 */
[----:B------:R-:W4:Y:S01]  /*19150*/  LDL.LU R121, [R1+0x444] ;  /* 0x0004440001797983 */ /* 0x000f220000300800 */
[C---:B------:R-:W-:Y:S01]  /*19160*/  FMUL R42, R51.reuse, R42 ;  /* 0x0000002a332a7220 */ /* 0x040fe20000400000 */
[C---:B------:R-:W-:Y:S01]  /*19170*/  FMUL R43, R51.reuse, R43 ;  /* 0x0000002b332b7220 */ /* 0x040fe20000400000 */
[C---:B------:R-:W-:Y:S01]  /*19180*/  FMUL R46, R51.reuse, R46 ;  /* 0x0000002e332e7220 */ /* 0x040fe20000400000 */
[----:B------:R-:W4:Y:S01]  /*19190*/  LDL.LU R3, [R1+0x170] ;  /* 0x0001700001037983 */ /* 0x000f220000300800 */
[C---:B------:R-:W-:Y:S01]  /*191a0*/  FMUL R47, R51.reuse, R47 ;  /* 0x0000002f332f7220 */ /* 0x040fe20000400000 */
[----:B------:R-:W-:Y:S02]  /*191b0*/  FMUL R51, R51, R0 ;  /* 0x0000000033337220 */ /* 0x000fe40000400000 */
        /* <DEDUP_REMOVED lines=10> */
[----:B------:R-:W-:-:S02]  /*19260*/  FMUL R65, R66, R65 ;  /* 0x0000004142417220 */ /* 0x000fc40000400000 */
[----:B------:R-:W2:Y:S01]  /*19270*/  LDL.LU R66, [R1+0x188] ;  /* 0x0001880001427983 */ /* 0x000ea20000300800 */
[C---:B------:R-:W-:Y:S01]  /*19280*/  FMUL R54, R67.reuse, R54 ;  /* 0x0000003643367220 */ /* 0x040fe20000400000 */
        /* <DEDUP_REMOVED lines=8> */
[----:B------:R-:W-:Y:S01]  /*19310*/  FMUL R121, R2, R121 ;  /* 0x0000007902797220 */ /* 0x000fe20000400000 */
[C---:B--2---:R-:W-:Y:S01]  /*19320*/  FMUL R66, R67.reuse, R66 ;  /* 0x0000004243427220 */ /* 0x044fe20000400000 */
[----:B------:R-:W-:-:S02]  /*19330*/  FMUL R67, R67, R76 ;  /* 0x0000004c43437220 */ /* 0x000fc40000400000 */
[----:B------:R-:W2:Y:S01]  /*19340*/  LDL.LU R76, [R1+0xc14] ;  /* 0x000c1400014c7983 */ /* 0x000ea20000300800 */
[C---:B------:R-:W-:Y:S01]  /*19350*/  FMUL R3, R2.reuse, R3 ;  /* 0x0000000302037220 */ /* 0x040fe20000400000 */
[C---:B------:R-:W-:Y:S01]  /*19360*/  FMUL R124, R2.reuse, R124 ;  /* 0x0000007c027c7220 */ /* 0x040fe20000400000 */
[C---:B------:R-:W-:Y:S01]  /*19370*/  FMUL R125, R2.reuse, R125 ;  /* 0x0000007d027d7220 */ /* 0x040fe20000400000 */
[----:B------:R-:W-:Y:S02]  /*19380*/  FMUL R0, R2, R0 ;  /* 0x0000000002007220 */ /* 0x000fe40000400000 */
[----:B------:R-:W0:Y:S02]  /*19390*/  S2R R2, SR_TID.X ;  /* 0x0000000000027919 */ /* 0x000e240000002100 */
[----:B0-----:R-:W-:-:S04]  /*193a0*/  LOP3.LUT R2, R2, 0x1c, RZ, 0xc0, !PT ;  /* 0x0000001c02027812 */ /* 0x001fc800078ec0ff */
[----:B------:R-:W-:-:S06]  /*193b0*/  LEA R2, R2, UR6, 0x2 ;  /* 0x0000000602027c11 */ /* 0x000fcc000f8e10ff */
[----:B------:R-:W0:Y:S04]  /*193c0*/  LDS R2, [R2+0x40000] ;  /* 0x0400000002027984 */ /* 0x000e280000000800 */
[----:B0-----:R0:W-:Y:S02]  /*193d0*/  STL [R1+0x378], R2 ;  /* 0x0003780201007387 */ /* 0x0011e40000100800 */
[----:B0-----:R-:W0:Y:S02]  /*193e0*/  S2R R2, SR_TID.X ;  /* 0x0000000000027919 */ /* 0x001e240000002100 */
[----:B--2---:R-:W1:Y:S04]  /*193f0*/  LDS R76, [R76+0x40000] ;  /* 0x040000004c4c7984 */ /* 0x004e680000000800 */
[----:B-1----:R-:W-:Y:S04]  /*19400*/  STL [R1+0x37c], R76 ;  /* 0x00037c4c01007387 */ /* 0x002fe80000100800 */
[----:B------:R-:W1:Y:S04]  /*19410*/  LDS R76, [R77+0x40000] ;  /* 0x040000004d4c7984 */ /* 0x000e680000000800 */
[----:B------:R-:W2:Y:S04]  /*19420*/  LDS R77, [R79+0x40000] ;  /* 0x040000004f4d7984 */ /* 0x000ea80000000800 */
[----:B-1----:R0:W-:Y:S02]  /*19430*/  STL [R1+0x370], R76 ;  /* 0x0003704c01007387 */ /* 0x0021e40000100800 */
[----:B0-----:R-:W-:-:S02]  /*19440*/  LOP3.LUT R76, R2, 0x1c, RZ, 0xc0, !PT ;  /* 0x0000001c024c7812 */ /* 0x001fc400078ec0ff */
[----:B------:R-:W-:-:S04]  /*19450*/  LOP3.LUT R2, R2, 0x1c, RZ, 0xc0, !PT ;  /* 0x0000001c02027812 */ /* 0x000fc800078ec0ff */
[----:B------:R-:W-:-:S04]  /*19460*/  LEA.HI R2, R2, 0x88, RZ, 0x1e ;  /* 0x0000008802027811 */ /* 0x000fc800078ff0ff */
[----:B------:R-:W-:-:S05]  /*19470*/  LEA R2, R2, UR6, 0x4 ;  /* 0x0000000602027c11 */ /* 0x000fca000f8e20ff */
[----:B------:R-:W0:Y:S04]  /*19480*/  LDS R79, [R2+0x40000] ;  /* 0x04000000024f7984 */ /* 0x000e280000000800 */
[----:B------:R1:W-:Y:S02]  /*19490*/  STL [R1+0x374], R78 ;  /* 0x0003744e01007387 */ /* 0x0003e40000100800 */
[----:B-1----:R-:W1:Y:S01]  /*194a0*/  S2R R78, SR_TID.X ;  /* 0x00000000004e7919 */ /* 0x002e620000002100 */
[----:B------:R-:W-:Y:S01]  /*194b0*/  LEA.HI R76, R76, 0x90, RZ, 0x1e ;  /* 0x000000904c4c7811 */ /* 0x000fe200078ff0ff */
[----:B--2---:R-:W-:Y:S03]  /*194c0*/  STL [R1+0x360], R77 ;  /* 0x0003604d01007387 */ /* 0x004fe60000100800 */
[----:B------:R-:W-:Y:S01]  /*194d0*/  LEA R76, R76, UR6, 0x4 ;  /* 0x000000064c4c7c11 */ /* 0x000fe2000f8e20ff */
[----:B------:R-:W2:Y:S04]  /*194e0*/  LDL R2, [R1+0x368] ;  /* 0x0003680001027983 */ /* 0x000ea80000100800 */
[----:B------:R-:W3:Y:S04]  /*194f0*/  LDS R77, [R76+0x40000] ;  /* 0x040000004c4d7984 */ /* 0x000ee80000000800 */
[----:B0-----:R1:W-:Y:S02]  /*19500*/  STL [R1+0x364], R79 ;  /* 0x0003644f01007387 */ /* 0x0013e40000100800 */
[----:B-1----:R-:W-:-:S04]  /*19510*/  LOP3.LUT R79, R78, 0x1c, RZ, 0xc0, !PT ;  /* 0x0000001c4e4f7812 */ /* 0x002fc800078ec0ff */
[----:B------:R-:W-:-:S04]  /*19520*/  LEA.HI R79, R79, 0x98, RZ, 0x1e ;  /* 0x000000984f4f7811 */ /* 0x000fc800078ff0ff */
[----:B------:R-:W-:-:S06]  /*19530*/  LEA R79, R79, UR6, 0x4 ;  /* 0x000000064f4f7c11 */ /* 0x000fcc000f8e20ff */
[----:B------:R-:W0:Y:S04]  /*19540*/  LDS R79, [R79+0x40000] ;  /* 0x040000004f4f7984 */ /* 0x000e280000000800 */
[----:B---3--:R1:W-:Y:S02]  /*19550*/  STL [R1+0x358], R77 ;  /* 0x0003584d01007387 */ /* 0x0083e40000100800 */
[----:B-1----:R-:W-:-:S04]  /*19560*/  LOP3.LUT R77, R78, 0x1c, RZ, 0xc0, !PT ;  /* 0x0000001c4e4d7812 */ /* 0x002fc800078ec0ff */
[----:B------:R-:W-:-:S04]  /*19570*/  LEA.HI R77, R77, 0xa0, RZ, 0x1e ;  /* 0x000000a04d4d7811 */ /* 0x000fc800078ff0ff */
[----:B------:R-:W-:Y:S01]  /*19580*/  LEA R77, R77, UR6, 0x4 ;  /* 0x000000064d4d7c11 */ /* 0x000fe2000f8e20ff */
[----:B0-----:R-:W-:Y:S04]  /*19590*/  STL [R1+0x35c], R79 ;  /* 0x00035c4f01007387 */ /* 0x001fe80000100800 */
[----:B------:R-:W0:Y:S01]  /*195a0*/  LDS R79, [R77+0x40000] ;  /* 0x040000004d4f7984 */ /* 0x000e220000000800 */
[----:B------:R-:W-:-:S04]  /*195b0*/  LOP3.LUT R76, R78, 0x1c, RZ, 0xc0, !PT ;  /* 0x0000001c4e4c7812 */ /* 0x000fc800078ec0ff */
[----:B------:R-:W-:-:S04]  /*195c0*/  LEA.HI R76, R76, 0xa8, RZ, 0x1e ;  /* 0x000000a84c4c7811 */ /* 0x000fc800078ff0ff */
[----:B------:R-:W-:-:S05]  /*195d0*/  LEA R76, R76, UR6, 0x4 ;  /* 0x000000064c4c7c11 */ /* 0x000fca000f8e20ff */
[----:B------:R-:W1:Y:S04]  /*195e0*/  LDS R77, [R76+0x40000] ;  /* 0x040000004c4d7984 */ /* 0x000e680000000800 */
[----:B0-----:R0:W-:Y:S02]  /*195f0*/  STL [R1+0x350], R79 ;  /* 0x0003504f01007387 */ /* 0x0011e40000100800 */
[----:B0-----:R-:W-:-:S04]  /*19600*/  LOP3.LUT R79, R78, 0x1c, RZ, 0xc0, !PT ;  /* 0x0000001c4e4f7812 */ /* 0x001fc800078ec0ff */
[----:B------:R-:W-:-:S04]  /*19610*/  LEA.HI R79, R79, 0xb0, RZ, 0x1e ;  /* 0x000000b04f4f7811 */ /* 0x000fc800078ff0ff */
[----:B------:R-:W-:-:S06]  /*19620*/  LEA R79, R79, UR6, 0x4 ;  /* 0x000000064f4f7c11 */ /* 0x000fcc000f8e20ff */
[----:B------:R-:W0:Y:S01]  /*19630*/  LDS R79, [R79+0x40000] ;  /* 0x040000004f4f7984 */ /* 0x000e220000000800 */
[----:B------:R-:W-:-:S03]  /*19640*/  LOP3.LUT R76, R78, 0x1c, RZ, 0xc0, !PT ;  /* 0x0000001c4e4c7812 */ /* 0x000fc600078ec0ff */
[----:B-1----:R1:W-:Y:S01]  /*19650*/  STL [R1+0x354], R77 ;  /* 0x0003544d01007387 */ /* 0x0023e20000100800 */
[----:B------:R-:W-:Y:S02]  /*19660*/  LEA.HI R76, R76, 0xc0, RZ, 0x1e ;  /* 0x000000c04c4c7811 */ /* 0x000fe400078ff0ff */
[----:B-1----:R-:W-:-:S04]  /*19670*/  LOP3.LUT R77, R78, 0x1c, RZ, 0xc0, !PT ;  /* 0x0000001c4e4d7812 */ /* 0x002fc800078ec0ff */
[----:B------:R-:W-:Y:S02]  /*19680*/  LEA.HI R77, R77, 0xb8, RZ, 0x1e ;  /* 0x000000b84d4d7811 */ /* 0x000fe400078ff0ff */
[----:B------:R-:W-:Y:S02]  /*19690*/  LEA R76, R76, UR6, 0x4 ;  /* 0x000000064c4c7c11 */ /* 0x000fe4000f8e20ff */
[----:B------:R-:W-:Y:S01]  /*196a0*/  LEA R77, R77, UR6, 0x4 ;  /* 0x000000064d4d7c11 */ /* 0x000fe2000f8e20ff */
[----:B0-----:R-:W-:Y:S04]  /*196b0*/  STL [R1+0x348], R79 ;  /* 0x0003484f01007387 */ /* 0x001fe80000100800 */
[----:B------:R-:W0:Y:S04]  /*196c0*/  LDS R79, [R77+0x40000] ;  /* 0x040000004d4f7984 */ /* 0x000e280000000800 */
[----:B------:R1:W3:Y:S02]  /*196d0*/  LDS R77, [R76+0x40000] ;  /* 0x040000004c4d7984 */ /* 0x0002e40000000800 */
[----:B-1----:R-:W-:-:S02]  /*196e0*/  LOP3.LUT R76, R78, 0x1c, RZ, 0xc0, !PT ;  /* 0x0000001c4e4c7812 */ /* 0x002fc400078ec0ff */
[----:B0-----:R-:W-:Y:S04]  /*196f0*/  STL [R1+0x34c], R79 ;  /* 0x00034c4f01007387 */ /* 0x001fe80000100800 */
[----:B---3--:R0:W-:Y:S02]  /*19700*/  STL [R1+0x340], R77 ;  /* 0x0003404d01007387 */ /* 0x0081e40000100800 */
[C---:B0-----:R-:W-:Y:S02]  /*19710*/  LOP3.LUT R77, R78.reuse, 0x1c, RZ, 0xc0, !PT ;  /* 0x0000001c4e4d7812 */ /* 0x041fe400078ec0ff */
[----:B------:R-:W-:-:S04]  /*19720*/  LOP3.LUT R78, R78, 0x1c, RZ, 0xc0, !PT ;  /* 0x0000001c4e4e7812 */ /* 0x000fc800078ec0ff */
[----:B------:R-:W-:-:S04]  /*19730*/  LEA.HI R78, R78, 0xc8, RZ, 0x1e ;  /* 0x000000c84e4e7811 */ /* 0x000fc800078ff0ff */
[----:B------:R-:W-:-:S06]  /*19740*/  LEA R78, R78, UR6, 0x4 ;  /* 0x000000064e4e7c11 */ /* 0x000fcc000f8e20ff */
[----:B------:R-:W0:Y:S01]  /*19750*/  LDS R78, [R78+0x40000] ;  /* 0x040000004e4e7984 */ /* 0x000e220000000800 */
[----:B------:R-:W-:Y:S02]  /*19760*/  LEA.HI R77, R77, 0xd0, RZ, 0x1e ;  /* 0x000000d04d4d7811 */ /* 0x000fe400078ff0ff */
[----:B------:R-:W-:Y:S02]  /*19770*/  LEA.HI R76, R76, 0xd8, RZ, 0x1e ;  /* 0x000000d84c4c7811 */ /* 0x000fe400078ff0ff */
[----:B------:R-:W-:Y:S02]  /*19780*/  LEA R77, R77, UR6, 0x4 ;  /* 0x000000064d4d7c11 */ /* 0x000fe4000f8e20ff */
[----:B------:R-:W-:Y:S01]  /*19790*/  LEA R76, R76, UR6, 0x4 ;  /* 0x000000064c4c7c11 */ /* 0x000fe2000f8e20ff */
[----:B------:R-:W1:Y:S01]  /*197a0*/  S2R R79, SR_TID.X ;  /* 0x00000000004f7919 */ /* 0x000e620000002100 */
[----:B0-----:R-:W-:Y:S04]  /*197b0*/  STL [R1+0x344], R78 ;  /* 0x0003444e01007387 */ /* 0x001fe80000100800 */
[----:B------:R-:W0:Y:S04]  /*197c0*/  LDS R78, [R77+0x40000] ;  /* 0x040000004d4e7984 */ /* 0x000e280000000800 */
[----:B------:R1:W3:Y:S02]  /*197d0*/  LDS R77, [R76+0x40000] ;  /* 0x040000004c4d7984 */ /* 0x0002e40000000800 */
[----:B-1----:R-:W-:-:S04]  /*197e0*/  LOP3.LUT R76, R79, 0x1c, RZ, 0xc0, !PT ;  /* 0x0000001c4f4c7812 */ /* 0x002fc800078ec0ff */
[----:B------:R-:W-:-:S04]  /*197f0*/  LEA.HI R76, R76, 0xf8, RZ, 0x1e ;  /* 0x000000f84c4c7811 */ /* 0x000fc800078ff0ff */
[----:B------:R-:W-:-:S06]  /*19800*/  LEA R76, R76, UR6, 0x4 ;  /* 0x000000064c4c7c11 */ /* 0x000fcc000f8e20ff */
[----:B------:R-:W-:Y:S04]  /*19810*/  LDS R76, [R76+0x40000] ;  /* 0x040000004c4c7984 */ /* 0x000fe80000000800 */
[----:B0-----:R0:W-:Y:S04]  /*19820*/  STL [R1+0x338], R78 ;  /* 0x0003384e01007387 */ /* 0x0011e80000100800 */
[----:B---3--:R1:W-:Y:S01]  /*19830*/  STL [R1+0x33c], R77 ;  /* 0x00033c4d01007387 */ /* 0x0083e20000100800 */
[C---:B0-----:R-:W-:Y:S02]  /*19840*/  LOP3.LUT R78, R79.reuse, 0x1c, RZ, 0xc0, !PT ;  /* 0x0000001c4f4e7812 */ /* 0x041fe400078ec0ff */
[----:B-1----:R-:W-:-:S02]  /*19850*/  LOP3.LUT R77, R79, 0x1c, RZ, 0xc0, !PT ;  /* 0x0000001c4f4d7812 */ /* 0x002fc400078ec0ff */
[----:B------:R-:W-:Y:S02]  /*19860*/  LOP3.LUT R79, R79, 0x1c, RZ, 0xc0, !PT ;  /* 0x0000001c4f4f7812 */ /* 0x000fe400078ec0ff */
[----:B------:R-:W-:Y:S02]  /*19870*/  LEA.HI R78, R78, 0xe8, RZ, 0x1e ;  /* 0x000000e84e4e7811 */ /* 0x000fe400078ff0ff */
[----:B------:R-:W-:Y:S02]  /*19880*/  LEA.HI R79, R79, 0xe0, RZ, 0x1e ;  /* 0x000000e04f4f7811 */ /* 0x000fe400078ff0ff */
[----:B------:R-:W-:Y:S02]  /*19890*/  LEA.HI R77, R77, 0xf0, RZ, 0x1e ;  /* 0x000000f04d4d7811 */ /* 0x000fe400078ff0ff */
[----:B------:R-:W-:Y:S02]  /*198a0*/  LEA R79, R79, UR6, 0x4 ;  /* 0x000000064f4f7c11 */ /* 0x000fe4000f8e20ff */
[----:B------:R-:W-:-:S02]  /*198b0*/  LEA R78, R78, UR6, 0x4 ;  /* 0x000000064e4e7c11 */ /* 0x000fc4000f8e20ff */
[----:B------:R-:W-:Y:S02]  /*198c0*/  LEA R77, R77, UR6, 0x4 ;  /* 0x000000064d4d7c11 */ /* 0x000fe4000f8e20ff */
[----:B------:R-:W0:Y:S04]  /*198d0*/  LDS R79, [R79+0x40000] ;  /* 0x040000004f4f7984 */ /* 0x000e280000000800 */
[----:B------:R-:W1:Y:S04]  /*198e0*/  LDS R78, [R78+0x40000] ;  /* 0x040000004e4e7984 */ /* 0x000e680000000800 */
[----:B------:R-:W3:Y:S01]  /*198f0*/  LDS R77, [R77+0x40000] ;  /* 0x040000004d4d7984 */ /* 0x000ee20000000800 */
[----:B------:R-:W-:Y:S06]  /*19900*/  BAR.SYNC.DEFER_BLOCKING 0x0 ;  /* 0x0000000000007b1d */ /* 0x000fec0000010000 */
[----:B--2---:R-:W-:Y:S04]  /*19910*/  STS.U16 [R2+UR6+0x40000], R107 ;  /* 0x0400006b02007988 */ /* 0x004fe80008000406 */
[----:B------:R-:W-:Y:S04]  /*19920*/  STS.U16 [R2+UR6+0x40400], R106 ;  /* 0x0404006a02007988 */ /* 0x000fe80008000406 */
[----:B0-----:R-:W-:Y:S04]  /*19930*/  STL [R1+0x330], R79 ;  /* 0x0003304f01007387 */ /* 0x001fe80000100800 */
[----:B------:R-:W-:Y:S04]  /*19940*/  STS.U16 [R2+UR6+0x40800], R105 ;  /* 0x0408006902007988 */ /* 0x000fe80008000406 */
[----:B-1----:R-:W-:Y:S04]  /*19950*/  STL [R1+0x334], R78 ;  /* 0x0003344e01007387 */ /* 0x002fe80000100800 */
[----:B------:R-:W-:Y:S04]  /*19960*/  STS.U16 [R2+UR6+0x40c00], R104 ;  /* 0x040c006802007988 */ /* 0x000fe80008000406 */
[----:B---3--:R-:W-:Y:S04]  /*19970*/  STL [R1+0x328], R77 ;  /* 0x0003284d01007387 */ /* 0x008fe80000100800 */
[----:B------:R-:W-:Y:S04]  /*19980*/  STS.U16 [R2+UR6+0x41000], R103 ;  /* 0x0410006702007988 */ /* 0x000fe80008000406 */
[----:B------:R-:W-:Y:S04]  /*19990*/  STL [R1+0x32c], R76 ;  /* 0x00032c4c01007387 */ /* 0x000fe80000100800 */
[----:B------:R0:W-:Y:S04]  /*199a0*/  STS.U16 [R2+UR6+0x41400], R94 ;  /* 0x0414005e02007988 */ /* 0x0001e80008000406 */
[----:B------:R1:W-:Y:S04]  /*199b0*/  STS.U16 [R2+UR6+0x41800], R93 ;  /* 0x0418005d02007988 */ /* 0x0003e80008000406 */
[----:B0-----:R-:W2:Y:S04]  /*199c0*/  LDL.LU R94, [R1+0xc8] ;  /* 0x0000c800015e7983 */ /* 0x001ea80000300800 */
[----:B------:R-:W2:Y:S04]  /*199d0*/  LDL.LU R76, [R1+0xcc] ;  /* 0x0000cc00014c7983 */ /* 0x000ea80000300800 */
[----:B------:R-:W3:Y:S04]  /*199e0*/  LDL.LU R103, [R1+0xc0] ;  /* 0x0000c00001677983 */ /* 0x000ee80000300800 */
[----:B------:R-:W3:Y:S04]  /*199f0*/  LDL.LU R77, [R1+0xc4] ;  /* 0x0000c400014d7983 */ /* 0x000ee80000300800 */
[----:B-1----:R-:W4:Y:S04]  /*19a00*/  LDL.LU R93, [R1+0xac] ;  /* 0x0000ac00015d7983 */ /* 0x002f280000300800 */
[----:B------:R-:W4:Y:S04]  /*19a10*/  LDL.LU R78, [R1+0xbc] ;  /* 0x0000bc00014e7983 */ /* 0x000f280000300800 */
[----:B------:R-:W4:Y:S04]  /*19a20*/  LDL.LU R104, [R1+0xa4] ;  /* 0x0000a40001687983 */ /* 0x000f280000300800 */
[----:B------:R0:W-:Y:S04]  /*19a30*/  STS.U16 [R2+UR6+0x41c00], R92 ;  /* 0x041c005c02007988 */ /* 0x0001e80008000406 */
[----:B------:R-:W4:Y:S04]  /*19a40*/  LDL.LU R79, [R1+0xa8] ;  /* 0x0000a800014f7983 */ /* 0x000f280000300800 */
[----:B------:R1:W-:Y:S04]  /*19a50*/  STS.U16 [R2+UR6+0x42000], R91 ;  /* 0x0420005b02007988 */ /* 0x0003e80008000406 */
[----:B0-----:R-:W4:Y:S04]  /*19a60*/  LDL.LU R92, [R1+0x98] ;  /* 0x00009800015c7983 */ /* 0x001f280000300800 */
[----:B------:R-:W4:Y:S04]  /*19a70*/  LDL.LU R105, [R1+0x90] ;  /* 0x0000900001697983 */ /* 0x000f280000300800 */
[----:B-1----:R-:W4:Y:S04]  /*19a80*/  LDL.LU R91, [R1+0x88] ;  /* 0x00008800015b7983 */ /* 0x002f280000300800 */
[----:B------:R0:W-:Y:S04]  /*19a90*/  STS.U16 [R2+UR6+0x42400], R90 ;  /* 0x0424005a02007988 */ /* 0x0001e80008000406 */
[----:B------:R-:W4:Y:S04]  /*19aa0*/  LDL.LU R106, [R1+0x7c] ;  /* 0x00007c00016a7983 */ /* 0x000f280000300800 */
[----:B------:R-:W-:Y:S04]  /*19ab0*/  STS.U16 [R2+UR6+0x42800], R89 ;  /* 0x0428005902007988 */ /* 0x000fe80008000406 */
[----:B0-----:R-:W4:Y:S04]  /*19ac0*/  LDL.LU R90, [R1+0x74] ;  /* 0x00007400015a7983 */ /* 0x001f280000300800 */
[----:B------:R0:W-:Y:S04]  /*19ad0*/  STS.U16 [R2+UR6+0x42c00], R87 ;  /* 0x042c005702007988 */ /* 0x0001e80008000406 */
[----:B------:R-:W4:Y:S04]  /*19ae0*/  LDL.LU R107, [R1+0x38] ;  /* 0x00003800016b7983 */ /* 0x000f280000300800 */
[----:B------:R1:W-:Y:S04]  /*19af0*/  STS.U16 [R2+UR6+0x43000], R74 ;  /* 0x0430004a02007988 */ /* 0x0003e80008000406 */
[----:B0-----:R-:W4:Y:S04]  /*19b00*/  LDL.LU R87, [R1+0x28] ;  /* 0x0000280001577983 */ /* 0x001f280000300800 */
[----:B------:R-:W4:Y:S04]  /*19b10*/  LDL.LU R89, [R1+0xc] ;  /* 0x00000c0001597983 */ /* 0x000f280000300800 */
[----:B-1----:R-:W4:Y:S04]  /*19b20*/  LDL.LU R74, [R1+0xc10] ;  /* 0x000c1000014a7983 */ /* 0x002f280000300800 */
[----:B------:R0:W-:Y:S04]  /*19b30*/  STS.U16 [R2+UR6+0x43400], R75 ;  /* 0x0434004b02007988 */ /* 0x0001e80008000406 */
[----:B------:R1:W-:Y:S04]  /*19b40*/  STS.U16 [R2+UR6+0x43800], R97 ;  /* 0x0438006102007988 */ /* 0x0003e80008000406 */
[----:B------:R1:W-:Y:S04]  /*19b50*/  STS.U16 [R2+UR6+0x43c00], R96 ;  /* 0x043c006002007988 */ /* 0x0003e80008000406 */
[----:B0-----:R-:W4:Y:S04]  /*19b60*/  LDL.LU R75, [R1+0xc0c] ;  /* 0x000c0c00014b7983 */ /* 0x001f280000300800 */
[----:B-1----:R-:W4:Y:S04]  /*19b70*/  LDL.LU R97, [R1+0xc08] ;  /* 0x000c080001617983 */ /* 0x002f280000300800 */
[----:B------:R-:W4:Y:S04]  /*19b80*/  LDL.LU R96, [R1+0xc04] ;  /* 0x000c040001607983 */ /* 0x000f280000300800 */
        /* <DEDUP_REMOVED lines=15> */
[----:B0-----:R-:W4:Y:S04]  /*19c80*/  LDL R109, [R1+0x630] ;  /* 0x00063000016d7983 */ /* 0x001f280000100800 */
        /* <DEDUP_REMOVED lines=10> */
[----:B0-----:R-:W4:Y:S04]  /*19d30*/  LDL.LU R81, [R1+0x94] ;  /* 0x0000940001517983 */ /* 0x001f280000300800 */
[----:B-1----:R-:W4:Y:S01]  /*19d40*/  LDL.LU R80, [R1+0x9c] ;  /* 0x00009c0001507983 */ /* 0x002f220000300800 */
[----:B--2---:R-:W-:-:S03]  /*19d50*/  F2FP.BF16.F32.PACK_AB R76, R94, R76 ;  /* 0x0000004c5e4c723e */ /* 0x004fc600000010ff */
[----:B------:R-:W2:Y:S01]  /*19d60*/  LDL.LU R94, [R1+0xbe8] ;  /* 0x000be800015e7983 */ /* 0x000ea20000300800 */
[----:B---3--:R-:W-:-:S03]  /*19d70*/  F2FP.BF16.F32.PACK_AB R77, R103, R77 ;  /* 0x0000004d674d723e */ /* 0x008fc600000010ff */
[----:B------:R-:W2:Y:S01]  /*19d80*/  LDL.LU R103, [R1+0xbe4] ;  /* 0x000be40001677983 */ /* 0x000ea20000300800 */
[----:B----4-:R-:W-:-:S03]  /*19d90*/  F2FP.BF16.F32.PACK_AB R78, R93, R78 ;  /* 0x0000004e5d4e723e */ /* 0x010fc600000010ff */
[----:B------:R-:W3:Y:S01]  /*19da0*/  LDL.LU R93, [R1+0xbe0] ;  /* 0x000be000015d7983 */ /* 0x000ee20000300800 */
[----:B------:R-:W-:-:S03]  /*19db0*/  F2FP.BF16.F32.PACK_AB R79, R104, R79 ;  /* 0x0000004f684f723e */ /* 0x000fc600000010ff */
[----:B------:R-:W3:Y:S01]  /*19dc0*/  LDL.LU R104, [R1+0xbdc] ;  /* 0x000bdc0001687983 */ /* 0x000ee20000300800 */
[----:B------:R-:W-:Y:S02]  /*19dd0*/  F2FP.BF16.F32.PACK_AB R86, R87, R86 ;  /* 0x000000565756723e */ /* 0x000fe400000010ff */
[----:B------:R-:W-:Y:S02]  /*19de0*/  F2FP.BF16.F32.PACK_AB R85, R107, R85 ;  /* 0x000000556b55723e */ /* 0x000fe400000010ff */
[----:B------:R-:W-:Y:S02]  /*19df0*/  F2FP.BF16.F32.PACK_AB R84, R90, R84 ;  /* 0x000000545a54723e */ /* 0x000fe400000010ff */
[----:B------:R-:W-:Y:S02]  /*19e00*/  F2FP.BF16.F32.PACK_AB R83, R106, R83 ;  /* 0x000000536a53723e */ /* 0x000fe400000010ff */
[----:B------:R-:W-:Y:S02]  /*19e10*/  F2FP.BF16.F32.PACK_AB R82, R91, R82 ;  /* 0x000000525b52723e */ /* 0x000fe400000010ff */
[----:B------:R-:W-:-:S02]  /*19e20*/  F2FP.BF16.F32.PACK_AB R81, R105, R81 ;  /* 0x000000516951723e */ /* 0x000fc400000010ff */
[----:B------:R-:W-:Y:S02]  /*19e30*/  F2FP.BF16.F32.PACK_AB R80, R92, R80 ;  /* 0x000000505c50723e */ /* 0x000fe400000010ff */
[----:B------:R-:W4:Y:S04]  /*19e40*/  LDL.LU R92, [R1+0xbd8] ;  /* 0x000bd800015c7983 */ /* 0x000f280000300800 */
[----:B------:R-:W4:Y:S04]  /*19e50*/  LDL.LU R105, [R1+0xbd4] ;  /* 0x000bd40001697983 */ /* 0x000f280000300800 */
[----:B------:R-:W2:Y:S04]  /*19e60*/  LDL.LU R91, [R1+0xbd0] ;  /* 0x000bd000015b7983 */ /* 0x000ea80000300800 */
[----:B------:R-:W2:Y:S04]  /*19e70*/  LDL.LU R106, [R1+0xbcc] ;  /* 0x000bcc00016a7983 */ /* 0x000ea80000300800 */
[----:B------:R-:W2:Y:S04]  /*19e80*/  LDL.LU R90, [R1+0xbc8] ;  /* 0x000bc800015a7983 */ /* 0x000ea80000300800 */
[----:B------:R-:W2:Y:S04]  /*19e90*/  LDL.LU R107, [R1+0xbc4] ;  /* 0x000bc400016b7983 */ /* 0x000ea80000300800 */
[----:B------:R-:W2:Y:S04]  /*19ea0*/  LDL.LU R87, [R1+0xbc0] ;  /* 0x000bc00001577983 */ /* 0x000ea80000300800 */
[----:B------:R-:W-:Y:S04]  /*19eb0*/  STS.U16 [R2+UR6+0x47800], R108 ;  /* 0x0478006c02007988 */ /* 0x000fe80008000406 */
[----:B------:R-:W-:Y:S04]  /*19ec0*/  STS.U16 [R2+UR6+0x47c00], R88 ;  /* 0x047c005802007988 */ /* 0x000fe80008000406 */
[----:B------:R0:W-:Y:S02]  /*19ed0*/  STSM.16.M88.4 [R109+0x48000], R76 ;  /* 0x0480004c6d007844 */ /* 0x0001e40000000200 */
[----:B0-----:R-:W-:-:S05]  /*19ee0*/  IMAD.MOV.U32 R79, RZ, RZ, R109 ;  /* 0x000000ffff4f7224 */ /* 0x001fca00078e006d */
[----:B------:R0:W-:Y:S01]  /*19ef0*/  STSM.16.M88.4 [R79+0x48800], R80 ;  /* 0x048800504f007844 */ /* 0x0001e20000000200 */
[----:B--2---:R-:W-:-:S03]  /*19f00*/  F2FP.BF16.F32.PACK_AB R87, R87, R89 ;  /* 0x000000595757723e */ /* 0x004fc600000010ff */
[----:B------:R-:W2:Y:S04]  /*19f10*/  LDL.LU R89, [R1+0xbbc] ;  /* 0x000bbc0001597983 */ /* 0x000ea80000300800 */
[----:B------:R-:W2:Y:S04]  /*19f20*/  LDL.LU R108, [R1+0xbb8] ;  /* 0x000bb800016c7983 */ /* 0x000ea80000300800 */
[----:B------:R-:W2:Y:S04]  /*19f30*/  LDL.LU R88, [R1+0xbb4] ;  /* 0x000bb40001587983 */ /* 0x000ea80000300800 */
[----:B------:R-:W2:Y:S04]  /*19f40*/  LDL R2, [R1+0x42c] ;  /* 0x00042c0001027983 */ /* 0x000ea80000100800 */
[----:B------:R-:W2:Y:S04]  /*19f50*/  LDL.LU R109, [R1+0xbb0] ;  /* 0x000bb000016d7983 */ /* 0x000ea80000300800 */
[----:B0-----:R-:W2:Y:S04]  /*19f60*/  LDL.LU R80, [R1+0x314] ;  /* 0x0003140001507983 */ /* 0x001ea80000300800 */
[----:B------:R-:W2:Y:S04]  /*19f70*/  LDL.LU R81, [R1+0x318] ;  /* 0x0003180001517983 */ /* 0x000ea80000300800 */
[----:B------:R-:W2:Y:S04]  /*19f80*/  LDL R83, [R1+0x640] ;  /* 0x0006400001537983 */ /* 0x000ea80000100800 */
[----:B------:R-:W2:Y:S01]  /*19f90*/  LDL R82, [R1+0x428] ;  /* 0x0004280001527983 */ /* 0x000ea20000100800 */
[----:B------:R-:W-:-:S02]  /*19fa0*/  F2FP.BF16.F32.PACK_AB R90, R107, R90 ;  /* 0x0000005a6b5a723e */ /* 0x000fc400000010ff */
[----:B------:R-:W-:Y:S01]  /*19fb0*/  F2FP.BF16.F32.PACK_AB R91, R106, R91 ;  /* 0x0000005b6a5b723e */ /* 0x000fe200000010ff */
[----:B------:R0:W-:Y:S01]  /*19fc0*/  STSM.16.M88.4 [R79+0x49000], R84 ;  /* 0x049000544f007844 */ /* 0x0001e20000000200 */
[----:B----4-:R-:W-:Y:S02]  /*19fd0*/  F2FP.BF16.F32.PACK_AB R92, R105, R92 ;  /* 0x0000005c695c723e */ /* 0x010fe400000010ff */
[----:B---3--:R-:W-:Y:S02]  /*19fe0*/  F2FP.BF16.F32.PACK_AB R93, R104, R93 ;  /* 0x0000005d685d723e */ /* 0x008fe400000010ff */
[----:B------:R-:W-:Y:S02]  /*19ff0*/  F2FP.BF16.F32.PACK_AB R94, R103, R94 ;  /* 0x0000005e675e723e */ /* 0x000fe400000010ff */
[----:B------:R-:W-:Y:S02]  /*1a000*/  F2FP.BF16.F32.PACK_AB R95, R102, R95 ;  /* 0x0000005f665f723e */ /* 0x000fe400000010ff */
[----:B------:R-:W-:-:S02]  /*1a010*/  F2FP.BF16.F32.PACK_AB R68, R69, R68 ;  /* 0x000000444544723e */ /* 0x000fc400000010ff */
[----:B------:R-:W-:Y:S02]  /*1a020*/  F2FP.BF16.F32.PACK_AB R76, R101, R100 ;  /* 0x00000064654c723e */ /* 0x000fe400000010ff */
[----:B------:R-:W-:Y:S02]  /*1a030*/  F2FP.BF16.F32.PACK_AB R77, R98, R99 ;  /* 0x00000063624d723e */ /* 0x000fe400000010ff */
[----:B0-----:R-:W-:Y:S01]  /*1a040*/  MOV R85, R79 ;  /* 0x0000004f00557202 */ /* 0x001fe20000000f00 */
[----:B------:R-:W3:Y:S01]  /*1a050*/  LDL R84, [R1+0x424] ;  /* 0x0004240001547983 */ /* 0x000ee20000100800 */
[----:B------:R-:W-:Y:S02]  /*1a060*/  F2FP.BF16.F32.PACK_AB R78, R96, R97 ;  /* 0x00000061604e723e */ /* 0x000fe400000010ff */
[----:B------:R-:W-:Y:S01]  /*1a070*/  F2FP.BF16.F32.PACK_AB R79, R75, R74 ;  /* 0x0000004a4b4f723e */ /* 0x000fe200000010ff */
[----:B------:R-:W4:Y:S01]  /*1a080*/  LDL.LU R86, [R1+0x688] ;  /* 0x0006880001567983 */ /* 0x000f220000300800 */
[----:B------:R-:W-:-:S02]  /*1a090*/  F2FP.BF16.F32.PACK_AB R69, R71, R70 ;  /* 0x000000464745723e */ /* 0x000fc400000010ff */
[----:B------:R-:W-:Y:S01]  /*1a0a0*/  F2FP.BF16.F32.PACK_AB R70, R73, R72 ;  /* 0x000000484946723e */ /* 0x000fe200000010ff */
[----:B------:R-:W4:Y:S01]  /*1a0b0*/  LDL R87, [R1+0x420] ;  /* 0x0004200001577983 */ /* 0x000f220000100800 */
[----:B------:R-:W-:Y:S02]  /*1a0c0*/  F2FP.BF16.F32.PACK_AB R71, R110, R111 ;  /* 0x0000006f6e47723e */ /* 0x000fe400000010ff */
[----:B------:R-:W-:Y:S02]  /*1a0d0*/  F2FP.BF16.F32.PACK_AB R72, R114, R115 ;  /* 0x000000737248723e */ /* 0x000fe400000010ff */
[----:B------:R-:W-:Y:S02]  /*1a0e0*/  F2FP.BF16.F32.PACK_AB R73, R112, R113 ;  /* 0x000000717049723e */ /* 0x000fe400000010ff */
[----:B------:R-:W-:Y:S02]  /*1a0f0*/  F2FP.BF16.F32.PACK_AB R74, R118, R119 ;  /* 0x00000077764a723e */ /* 0x000fe400000010ff */
[----:B------:R-:W-:-:S02]  /*1a100*/  F2FP.BF16.F32.PACK_AB R75, R122, R123 ;  /* 0x0000007b7a4b723e */ /* 0x000fc400000010ff */
[----:B--2---:R-:W-:Y:S02]  /*1a110*/  F2FP.BF16.F32.PACK_AB R89, R108, R89 ;  /* 0x000000596c59723e */ /* 0x004fe400000010ff */
[----:B------:R-:W-:Y:S02]  /*1a120*/  F2FP.BF16.F32.PACK_AB R88, R109, R88 ;  /* 0x000000586d58723e */ /* 0x000fe400000010ff */
[----:B------:R-:W2:Y:S04]  /*1a130*/  LDL.LU R109, [R1+0x2dc] ;  /* 0x0002dc00016d7983 */ /* 0x000ea80000300800 */
[----:B------:R-:W-:Y:S04]  /*1a140*/  STSM.16.M88.4 [R85+0x49800], R88 ;  /* 0x0498005855007844 */ /* 0x000fe80000000200 */
[----:B------:R-:W-:Y:S04]  /*1a150*/  STSM.16.M88.4 [R85+0x4a000], R92 ;  /* 0x04a0005c55007844 */ /* 0x000fe80000000200 */
[----:B------:R-:W-:Y:S04]  /*1a160*/  STSM.16.M88.4 [R85+0x4a800], R76 ;  /* 0x04a8004c55007844 */ /* 0x000fe80000000200 */
[----:B------:R-:W-:Y:S04]  /*1a170*/  STSM.16.M88.4 [R85+0x4b000], R68 ;  /* 0x04b0004455007844 */ /* 0x000fe80000000200 */
[----:B------:R0:W-:Y:S01]  /*1a180*/  STSM.16.M88.4 [R85+0x4b800], R72 ;  /* 0x04b8004855007844 */ /* 0x0001e20000000200 */
[----:B------:R-:W-:Y:S01]  /*1a190*/  BAR.SYNC.DEFER_BLOCKING 0x0 ;  /* 0x0000000000007b1d */ /* 0x000fe20000010000 */
[----:B------:R-:W-:-:S05]  /*1a1a0*/  FADD R2, -R2, R80 ;  /* 0x0000005002027221 */ /* 0x000fca0000000100 */
[----:B------:R-:W3:Y:S01]  /*1a1b0*/  LDL.LU R108, [R1+0x2d8] ;  /* 0x0002d800016c7983 */ /* 0x000ee20000300800 */
[----:B0-----:R-:W-:Y:S01]  /*1a1c0*/  FMUL R72, R2, 1.4426950216293334961 ;  /* 0x3fb8aa3b02487820 */ /* 0x001fe20000400000 */
[----:B------:R-:W-:Y:S02]  /*1a1d0*/  FADD R2, -R82, R81 ;  /* 0x0000005152027221 */ /* 0x000fe40000000100 */
[----:B------:R-:W3:Y:S01]  /*1a1e0*/  LDL.LU R107, [R1+0x2d4] ;  /* 0x0002d400016b7983 */ /* 0x000ee20000300800 */
[----:B------:R0:W1:Y:S03]  /*1a1f0*/  MUFU.EX2 R103, R72 ;  /* 0x0000004800677308 */ /* 0x0000660000000800 */
[----:B------:R-:W3:Y:S04]  /*1a200*/  LDL.LU R106, [R1+0x2d0] ;  /* 0x0002d000016a7983 */ /* 0x000ee80000300800 */
[----:B------:R-:W3:Y:S04]  /*1a210*/  LDL.LU R105, [R1+0x644] ;  /* 0x0006440001697983 */ /* 0x000ee80000300800 */
[----:B------:R-:W1:Y:S04]  /*1a220*/  LDSM.16.M88.4 R68, [R83+0x40000] ;  /* 0x040000005344783b */ /* 0x000e680000000200 */
[----:B------:R-:W4:Y:S04]  /*1a230*/  LDSM.16.M88.4 R76, [R83+0x44000] ;  /* 0x04400000534c783b */ /* 0x000f280000000200 */
[----:B0-----:R-:W-:Y:S04]  /*1a240*/  LDSM.16.M88.4 R72, [R83+0x42000] ;  /* 0x042000005348783b */ /* 0x001fe80000000200 */
[----:B------:R-:W0:Y:S04]  /*1a250*/  LDSM.16.M88.4 R80, [R83+0x46000] ;  /* 0x046000005350783b */ /* 0x000e280000000200 */
[----:B------:R-:W3:Y:S01]  /*1a260*/  LDL R114, [R1+0x408] ;  /* 0x0004080001727983 */ /* 0x000ee20000100800 */
[----:B------:R-:W-:-:S03]  /*1a270*/  FMUL R2, R2, 1.4426950216293334961 ;  /* 0x3fb8aa3b02027820 */ /* 0x000fc60000400000 */
[----:B------:R-:W3:Y:S01]  /*1a280*/  LDL.LU R85, [R1+0x2c0] ;  /* 0x0002c00001557983 */ /* 0x000ee20000300800 */
[----:B------:R-:W0:Y:S03]  /*1a290*/  MUFU.EX2 R101, R2 ;  /* 0x0000000200657308 */ /* 0x000e260000000800 */
[----:B-1----:R-:W-:Y:S04]  /*1a2a0*/  STL [R1+0xb7c], R70 ;  /* 0x000b7c4601007387 */ /* 0x002fe80000100800 */
[----:B------:R-:W-:Y:S04]  /*1a2b0*/  STL [R1+0xb78], R71 ;  /* 0x000b784701007387 */ /* 0x000fe80000100800 */
[----:B------:R-:W3:Y:S04]  /*1a2c0*/  LDL.LU R93, [R1+0x2c4] ;  /* 0x0002c400015d7983 */ /* 0x000ee80000300800 */
[----:B------:R-:W3:Y:S04]  /*1a2d0*/  LDL.LU R94, [R1+0x2c8] ;  /* 0x0002c800015e7983 */ /* 0x000ee80000300800 */
[----:B------:R-:W-:Y:S04]  /*1a2e0*/  STL [R1+0x318], R103 ;  /* 0x0003186701007387 */ /* 0x000fe80000100800 */
[----:B----4-:R1:W-:Y:S04]  /*1a2f0*/  STL [R1+0xb70], R78 ;  /* 0x000b704e01007387 */ /* 0x0103e80000100800 */
[----:B------:R-:W-:Y:S04]  /*1a300*/  STL [R1+0xb6c], R79 ;  /* 0x000b6c4f01007387 */ /* 0x000fe80000100800 */
[----:B0-----:R-:W-:Y:S04]  /*1a310*/  STL [R1+0x31c], R101 ;  /* 0x00031c6501007387 */ /* 0x001fe80000100800 */
[----:B------:R0:W-:Y:S04]  /*1a320*/  STL [R1+0xb74], R82 ;  /* 0x000b745201007387 */ /* 0x0001e80000100800 */
[----:B------:R4:W-:Y:S04]  /*1a330*/  STL [R1+0xb68], R83 ;  /* 0x000b685301007387 */ /* 0x0009e80000100800 */
[----:B-1----:R-:W3:Y:S04]  /*1a340*/  LDL.LU R78, [R1+0x2cc] ;  /* 0x0002cc00014e7983 */ /* 0x002ee80000300800 */
[----:B0-----:R-:W3:Y:S04]  /*1a350*/  LDL.LU R82, [R1+0x2b0] ;  /* 0x0002b00001527983 */ /* 0x001ee80000300800 */
[----:B------:R-:W3:Y:S04]  /*1a360*/  LDL.LU R79, [R1+0x2b4] ;  /* 0x0002b400014f7983 */ /* 0x000ee80000300800 */
[----:B------:R-:W3:Y:S04]  /*1a370*/  LDL.LU R71, [R1+0x2b8] ;  /* 0x0002b80001477983 */ /* 0x000ee80000300800 */
[----:B------:R-:W3:Y:S01]  /*1a380*/  LDL.LU R70, [R1+0x2bc] ;  /* 0x0002bc0001467983 */ /* 0x000ee20000300800 */
[----:B--2---:R-:W-:Y:S01]  /*1a390*/  FMUL R91, R101, R109 ;  /* 0x0000006d655b7220 */ /* 0x004fe20000400000 */
[----:B---3--:R-:W-:-:S02]  /*1a3a0*/  FADD R84, -R84, R105 ;  /* 0x0000006954547221 */ /* 0x008fc40000000100 */
[----:B------:R-:W2:Y:S04]  /*1a3b0*/  LDL.LU R105, [R1+0x2a0] ;  /* 0x0002a00001697983 */ /* 0x000ea80000300800 */
[----:B------:R-:W3:Y:S04]  /*1a3c0*/  LDL.LU R104, [R1+0x2a4] ;  /* 0x0002a40001687983 */ /* 0x000ee80000300800 */
[----:B------:R-:W3:Y:S04]  /*1a3d0*/  LDL.LU R102, [R1+0x2a8] ;  /* 0x0002a80001667983 */ /* 0x000ee80000300800 */
[----:B----4-:R-:W4:Y:S04]  /*1a3e0*/  LDL.LU R83, [R1+0x2ac] ;  /* 0x0002ac0001537983 */ /* 0x010f280000300800 */
[----:B------:R-:W0:Y:S01]  /*1a3f0*/  LDSM.16.M88.4 R96, [R114+UR6+0x48000] ;  /* 0x048000067260783b */ /* 0x000e220008000200 */
[C---:B------:R-:W-:Y:S01]  /*1a400*/  FMUL R88, R103.reuse, R106 ;  /* 0x0000006a67587220 */ /* 0x040fe20000400000 */
[----:B------:R-:W-:Y:S01]  /*1a410*/  FMUL R89, R103, R107 ;  /* 0x0000006b67597220 */ /* 0x000fe20000400000 */
[----:B------:R-:W-:Y:S01]  /*1a420*/  FMUL R90, R101, R108 ;  /* 0x0000006c655a7220 */ /* 0x000fe20000400000 */
[C---:B------:R-:W-:Y:S01]  /*1a430*/  FMUL R92, R103.reuse, R85 ;  /* 0x00000055675c7220 */ /* 0x040fe20000400000 */
[----:B------:R-:W-:Y:S01]  /*1a440*/  FMUL R100, R84, 1.4426950216293334961 ;  /* 0x3fb8aa3b54647820 */ /* 0x000fe20000400000 */
[----:B------:R-:W-:Y:S01]  /*1a450*/  FMUL R93, R103, R93 ;  /* 0x0000005d675d7220 */ /* 0x000fe20000400000 */
[----:B------:R-:W-:-:S03]  /*1a460*/  FMUL R94, R101, R94 ;  /* 0x0000005e655e7220 */ /* 0x000fc60000400000 */
[C---:B0-----:R-:W-:Y:S01]  /*1a470*/  HMMA.16816.F32.BF16 R88, R96.reuse, R68, R88 ;  /* 0x000000446058723c */ /* 0x041fe20000041858 */
[----:B------:R-:W-:Y:S02]  /*1a480*/  FMUL R95, R101, R78 ;  /* 0x0000004e655f7220 */ /* 0x000fe40000400000 */
[----:B------:R-:W0:Y:S05]  /*1a490*/  MUFU.EX2 R78, R100 ;  /* 0x00000064004e7308 */ /* 0x000e2a0000000800 */
[----:B------:R-:W-:Y:S11]  /*1a4a0*/  HMMA.16816.F32.BF16 R92, R96, R72, R92 ;  /* 0x00000048605c723c */ /* 0x000ff6000004185c */
[----:B------:R1:W-:Y:S04]  /*1a4b0*/  STL.64 [R1+0x2d0], R88 ;  /* 0x0002d05801007387 */ /* 0x0003e80000100a00 */
[----:B------:R1:W-:Y:S04]  /*1a4c0*/  STL.64 [R1+0x2d8], R90 ;  /* 0x0002d85a01007387 */ /* 0x0003e80000100a00 */
[----:B0-----:R-:W-:Y:S01]  /*1a4d0*/  STL [R1+0x310], R78 ;  /* 0x0003104e01007387 */ /* 0x001fe20000100800 */
[C---:B-1----:R-:W-:Y:S01]  /*1a4e0*/  FMUL R88, R103.reuse, R82 ;  /* 0x0000005267587220 */ /* 0x042fe20000400000 */
[----:B------:R-:W-:-:S02]  /*1a4f0*/  FMUL R89, R103, R79 ;  /* 0x0000004f67597220 */ /* 0x000fc40000400000 */
[----:B------:R-:W4:Y:S01]  /*1a500*/  LDL.LU R82, [R1+0x290] ;  /* 0x0002900001527983 */ /* 0x000f220000300800 */
[----:B------:R-:W-:-:S03]  /*1a510*/  FMUL R90, R101, R71 ;  /* 0x00000047655a7220 */ /* 0x000fc60000400000 */
[----:B------:R2:W-:Y:S01]  /*1a520*/  STL.64 [R1+0x2c0], R92 ;  /* 0x0002c05c01007387 */ /* 0x0005e20000100a00 */
[----:B------:R-:W-:-:S03]  /*1a530*/  FMUL R91, R101, R70 ;  /* 0x00000046655b7220 */ /* 0x000fc60000400000 */
[----:B------:R0:W-:Y:S04]  /*1a540*/  STL.64 [R1+0x2c8], R94 ;  /* 0x0002c85e01007387 */ /* 0x0001e80000100a00 */
[----:B------:R-:W4:Y:S04]  /*1a550*/  LDL.LU R79, [R1+0x294] ;  /* 0x00029400014f7983 */ /* 0x000f280000300800 */
[----:B------:R-:W4:Y:S04]  /*1a560*/  LDL.LU R71, [R1+0x298] ;  /* 0x0002980001477983 */ /* 0x000f280000300800 */
[----:B------:R-:W4:Y:S01]  /*1a570*/  LDL.LU R70, [R1+0x29c] ;  /* 0x00029c0001467983 */ /* 0x000f220000300800 */
[----:B------:R-:W-:Y:S01]  /*1a580*/  FADD R2, -R87, R86 ;  /* 0x0000005657027221 */ /* 0x000fe20000000100 */
[----:B------:R-:W-:Y:S02]  /*1a590*/  HMMA.16816.F32.BF16 R88, R96, R76, R88 ;  /* 0x0000004c6058723c */ /* 0x000fe40000041858 */
[----:B------:R-:W1:Y:S01]  /*1a5a0*/  LDSM.16.M88.4 R84, [R114+UR6+0x48400] ;  /* 0x048400067254783b */ /* 0x000e620008000200 */
[----:B------:R-:W-:-:S06]  /*1a5b0*/  FMUL R2, R2, 1.4426950216293334961 ;  /* 0x3fb8aa3b02027820 */ /* 0x000fcc0000400000 */
[----:B------:R-:W0:Y:S02]  /*1a5c0*/  MUFU.EX2 R2, R2 ;  /* 0x0000000200027308 */ /* 0x000e240000000800 */
[----:B0-----:R-:W-:Y:S04]  /*1a5d0*/  STL [R1+0x314], R2 ;  /* 0x0003140201007387 */ /* 0x001fe80000100800 */
[----:B------:R-:W4:Y:S04]  /*1a5e0*/  LDL.LU R100, [R1+0x460] ;  /* 0x0004600001647983 */ /* 0x000f280000300800 */
[----:B------:R-:W-:Y:S04]  /*1a5f0*/  STL.64 [R1+0x2b0], R88 ;  /* 0x0002b05801007387 */ /* 0x000fe80000100a00 */
[----:B------:R-:W-:Y:S04]  /*1a600*/  STL.64 [R1+0x2b8], R90 ;  /* 0x0002b85a01007387 */ /* 0x000fe80000100a00 */
[----:B------:R-:W4:Y:S04]  /*1a610*/  LDL.LU R109, [R1+0x464] ;  /* 0x00046400016d7983 */ /* 0x000f280000300800 */
[----:B------:R-:W4:Y:S04]  /*1a620*/  LDL.LU R110, [R1+0x468] ;  /* 0x00046800016e7983 */ /* 0x000f280000300800 */
[----:B------:R-:W0:Y:S01]  /*1a630*/  LDSM.16.M88.4 R88, [R114+UR6+0x48800] ;  /* 0x048800067258783b */ /* 0x000e220008000200 */
[C---:B--2---:R-:W-:Y:S01]  /*1a640*/  FMUL R92, R103.reuse, R105 ;  /* 0x00000069675c7220 */ /* 0x044fe20000400000 */
[----:B---3--:R-:W-:Y:S01]  /*1a650*/  FMUL R93, R103, R104 ;  /* 0x00000068675d7220 */ /* 0x008fe20000400000 */
[C---:B------:R-:W-:Y:S01]  /*1a660*/  FMUL R94, R101.reuse, R102 ;  /* 0x00000066655e7220 */ /* 0x040fe20000400000 */
[----:B----4-:R-:W-:-:S07]  /*1a670*/  FMUL R95, R101, R83 ;  /* 0x00000053655f7220 */ /* 0x010fce0000400000 */
[----:B------:R-:W-:Y:S01]  /*1a680*/  HMMA.16816.F32.BF16 R92, R96, R80, R92 ;  /* 0x00000050605c723c */ /* 0x000fe2000004185c */
[----:B------:R-:W-:-:S15]  /*1a690*/  LDSM.16.M88.4 R96, [R114+UR6+0x49000] ;  /* 0x049000067260783b */ /* 0x000fde0008000200 */
[----:B------:R-:W-:-:S03]  /*1a6a0*/  NOP ;  /* 0x0000000000007918 */ /* 0x000fc60000000000 */
[----:B------:R-:W-:Y:S04]  /*1a6b0*/  STL.64 [R1+0x2a0], R92 ;  /* 0x0002a05c01007387 */ /* 0x000fe80000100a00 */
[----:B------:R-:W-:Y:S04]  /*1a6c0*/  STL.64 [R1+0x2a8], R94 ;  /* 0x0002a85e01007387 */ /* 0x000fe80000100a00 */
[----:B------:R-:W2:Y:S04]  /*1a6d0*/  LDL.LU R111, [R1+0x46c] ;  /* 0x00046c00016f7983 */ /* 0x000ea80000300800 */
[----:B------:R-:W3:Y:S04]  /*1a6e0*/  LDL.LU R115, [R1+0x280] ;  /* 0x0002800001737983 */ /* 0x000ee80000300800 */
[----:B------:R-:W4:Y:S04]  /*1a6f0*/  LDL.LU R113, [R1+0x284] ;  /* 0x0002840001717983 */ /* 0x000f280000300800 */
[----:B------:R-:W4:Y:S04]  /*1a700*/  LDL.LU R112, [R1+0x288] ;  /* 0x0002880001707983 */ /* 0x000f280000300800 */
[----:B------:R-:W4:Y:S01]  /*1a710*/  LDL.LU R83, [R1+0x28c] ;  /* 0x00028c0001537983 */ /* 0x000f220000300800 */
[----:B------:R-:W-:Y:S01]  /*1a720*/  FMUL R106, R2, R71 ;  /* 0x00000047026a7220 */ /* 0x000fe20000400000 */
[C---:B------:R-:W-:Y:S01]  /*1a730*/  FMUL R104, R78.reuse, R82 ;  /* 0x000000524e687220 */ /* 0x040fe20000400000 */
[----:B------:R-:W-:Y:S01]  /*1a740*/  FMUL R105, R78, R79 ;  /* 0x0000004f4e697220 */ /* 0x000fe20000400000 */
[----:B------:R-:W4:Y:S01]  /*1a750*/  LDL.LU R82, [R1+0x470] ;  /* 0x0004700001527983 */ /* 0x000f220000300800 */
[----:B------:R-:W-:-:S03]  /*1a760*/  FMUL R107, R2, R70 ;  /* 0x00000046026b7220 */ /* 0x000fc60000400000 */
[----:B------:R-:W4:Y:S04]  /*1a770*/  LDL.LU R79, [R1+0x474] ;  /* 0x00047400014f7983 */ /* 0x000f280000300800 */
[----:B------:R-:W4:Y:S04]  /*1a780*/  LDL.LU R71, [R1+0x478] ;  /* 0x0004780001477983 */ /* 0x000f280000300800 */
[----:B------:R-:W4:Y:S01]  /*1a790*/  LDL.LU R70, [R1+0x47c] ;  /* 0x00047c0001467983 */ /* 0x000f220000300800 */
[----:B-1----:R-:W-:Y:S03]  /*1a7a0*/  HMMA.16816.F32.BF16 R104, R84, R68, R104 ;  /* 0x000000445468723c */ /* 0x002fe60000041868 */
[----:B------:R-:W1:Y:S01]  /*1a7b0*/  LDSM.16.M88.4 R92, [R114+UR6+0x48c00] ;  /* 0x048c0006725c783b */ /* 0x000e620008000200 */
[C---:B------:R-:W-:Y:S01]  /*1a7c0*/  FMUL R108, R78.reuse, R100 ;  /* 0x000000644e6c7220 */ /* 0x040fe20000400000 */
[----:B------:R-:W-:Y:S01]  /*1a7d0*/  FMUL R109, R78, R109 ;  /* 0x0000006d4e6d7220 */ /* 0x000fe20000400000 */
[----:B------:R-:W-:-:S02]  /*1a7e0*/  FMUL R110, R2, R110 ;  /* 0x0000006e026e7220 */ /* 0x000fc40000400000 */
[----:B0-----:R-:W-:Y:S11]  /*1a7f0*/  HMMA.16816.F32.BF16 R4, R88, R68, R4 ;  /* 0x000000445804723c */ /* 0x001ff60000041804 */
[----:B------:R3:W-:Y:S04]  /*1a800*/  STL.64 [R1+0x290], R104 ;  /* 0x0002906801007387 */ /* 0x0007e80000100a00 */
[----:B------:R0:W-:Y:S04]  /*1a810*/  STL.64 [R1+0x298], R106 ;  /* 0x0002986a01007387 */ /* 0x0001e80000100a00 */
[----:B------:R-:W0:Y:S01]  /*1a820*/  LDSM.16.M88.4 R100, [R114+UR6+0x49400] ;  /* 0x049400067264783b */ /* 0x000e220008000200 */
[----:B--2---:R-:W-:-:S07]  /*1a830*/  FMUL R111, R2, R111 ;  /* 0x0000006f026f7220 */ /* 0x004fce0000400000 */
[----:B------:R-:W-:Y:S01]  /*1a840*/  HMMA.16816.F32.BF16 R108, R84, R72, R108 ;  /* 0x00000048546c723c */ /* 0x000fe2000004186c */
[C---:B---3--:R-:W-:Y:S01]  /*1a850*/  FMUL R104, R78.reuse, R115 ;  /* 0x000000734e687220 */ /* 0x048fe20000400000 */
[----:B----4-:R-:W-:Y:S01]  /*1a860*/  FMUL R105, R78, R113 ;  /* 0x000000714e697220 */ /* 0x010fe20000400000 */
[C---:B0-----:R-:W-:Y:S01]  /*1a870*/  FMUL R106, R2.reuse, R112 ;  /* 0x00000070026a7220 */ /* 0x041fe20000400000 */
[----:B------:R-:W-:-:S15]  /*1a880*/  FMUL R107, R2, R83 ;  /* 0x00000053026b7220 */ /* 0x000fde0000400000 */
[----:B------:R-:W-:Y:S04]  /*1a890*/  STL.64 [R1+0x280], R108 ;  /* 0x0002806c01007387 */ /* 0x000fe80000100a00 */
[----:B------:R-:W-:Y:S04]  /*1a8a0*/  STL.64 [R1+0x288], R110 ;  /* 0x0002886e01007387 */ /* 0x000fe80000100a00 */
[----:B------:R0:W2:Y:S01]  /*1a8b0*/  LDSM.16.M88.4 R108, [R114+UR6+0x49800] ;  /* 0x04980006726c783b */ /* 0x0000a20008000200 */
[----:B------:R-:W-:Y:S01]  /*1a8c0*/  HMMA.16816.F32.BF16 R104, R84, R76, R104 ;  /* 0x0000004c5468723c */ /* 0x000fe20000041868 */
[----:B------:R-:W-:-:S15]  /*1a8d0*/  MOV R83, R7 ;  /* 0x0000000700537202 */ /* 0x000fde0000000f00 */
[----:B------:R-:W-:-:S03]  /*1a8e0*/  NOP ;  /* 0x0000000000007918 */ /* 0x000fc60000000000 */
[----:B------:R-:W-:Y:S01]  /*1a8f0*/  STL.64 [R1+0x270], R104 ;  /* 0x0002706801007387 */ /* 0x000fe20000100a00 */
[C---:B------:R-:W-:Y:S01]  /*1a900*/  FMUL R112, R78.reuse, R82 ;  /* 0x000000524e707220 */ /* 0x040fe20000400000 */
[----:B------:R-:W-:Y:S01]  /*1a910*/  FMUL R113, R78, R79 ;  /* 0x0000004f4e717220 */ /* 0x000fe20000400000 */
[C---:B0-----:R-:W-:Y:S01]  /*1a920*/  FMUL R114, R2.reuse, R71 ;  /* 0x0000004702727220 */ /* 0x041fe20000400000 */
[----:B------:R-:W-:Y:S01]  /*1a930*/  FMUL R115, R2, R70 ;  /* 0x0000004602737220 */ /* 0x000fe20000400000 */
[----:B------:R-:W-:-:S06]  /*1a940*/  IMAD.MOV.U32 R82, RZ, RZ, R4 ;  /* 0x000000ffff527224 */ /* 0x000fcc00078e0004 */
[----:B------:R-:W-:Y:S01]  /*1a950*/  HMMA.16816.F32.BF16 R84, R84, R80, R112 ;  /* 0x000000505454723c */ /* 0x000fe20000041870 */
[----:B------:R-:W-:Y:S02]  /*1a960*/  IMAD.MOV.U32 R78, RZ, RZ, R5 ;  /* 0x000000ffff4e7224 */ /* 0x000fe400078e0005 */
[----:B------:R-:W-:-:S05]  /*1a970*/  IMAD.MOV.U32 R79, RZ, RZ, R6 ;  /* 0x000000ffff4f7224 */ /* 0x000fca00078e0006 */
[----:B------:R-:W-:Y:S01]  /*1a980*/  HMMA.16816.F32.BF16 R4, R88, R72, R8 ;  /* 0x000000485804723c */ /* 0x000fe20000041808 */
[----:B------:R0:W-:Y:S10]  /*1a990*/  STL.64 [R1+0x278], R106 ;  /* 0x0002786a01007387 */ /* 0x0001f40000100a00 */
[----:B------:R-:W-:Y:S04]  /*1a9a0*/  STL.64 [R1+0x260], R84 ;  /* 0x0002605401007387 */ /* 0x000fe80000100a00 */
[----:B------:R-:W-:Y:S04]  /*1a9b0*/  STL.64 [R1+0x268], R86 ;  /* 0x0002685601007387 */ /* 0x000fe80000100a00 */
[----:B0-----:R-:W3:Y:S04]  /*1a9c0*/  LDL R107, [R1+0x408] ;  /* 0x00040800016b7983 */ /* 0x001ee80000100800 */
[----:B------:R-:W-:Y:S01]  /*1a9d0*/  STL [R1+0xb8c], R83 ;  /* 0x000b8c5301007387 */ /* 0x000fe20000100800 */
[----:B------:R-:W-:-:S03]  /*1a9e0*/  IMAD.MOV.U32 R70, RZ, RZ, R6 ;  /* 0x000000ffff467224 */ /* 0x000fc600078e0006 */
[----:B------:R-:W-:Y:S01]  /*1a9f0*/  STL [R1+0xb88], R79 ;  /* 0x000b884f01007387 */ /* 0x000fe20000100800 */
[----:B------:R-:W-:-:S03]  /*1aa00*/  IMAD.MOV.U32 R71, RZ, RZ, R7 ;  /* 0x000000ffff477224 */ /* 0x000fc600078e0007 */
[----:B------:R-:W-:Y:S04]  /*1aa10*/  STL [R1+0xb84], R78 ;  /* 0x000b844e01007387 */ /* 0x000fe80000100800 */
[----:B------:R-:W-:Y:S04]  /*1aa20*/  STL [R1+0xb80], R82 ;  /* 0x000b805201007387 */ /* 0x000fe80000100800 */
[----:B------:R0:W-:Y:S01]  /*1aa30*/  STL.64 [R1+0x240], R4 ;  /* 0x0002400401007387 */ /* 0x0001e20000100a00 */
[----:B-1----:R-:W-:Y:S08]  /*1aa40*/  HMMA.16816.F32.BF16 R8, R92, R68, R20 ;  /* 0x000000445c08723c */ /* 0x002ff00000041814 */
[C---:B0-----:R-:W-:Y:S08]  /*1aa50*/  HMMA.16816.F32.BF16 R4, R88.reuse, R76, R12 ;  /* 0x0000004c5804723c */ /* 0x041ff0000004180c */
[----:B------:R-:W-:Y:S01]  /*1aa60*/  HMMA.16816.F32.BF16 R12, R88, R80, R16 ;  /* 0x00000050580c723c */ /* 0x000fe20000041810 */
[----:B------:R-:W-:Y:S04]  /*1aa70*/  STL [R1+0xb94], R71 ;  /* 0x000b944701007387 */ /* 0x000fe80000100800 */
[----:B------:R-:W-:Y:S06]  /*1aa80*/  STL [R1+0xb90], R70 ;  /* 0x000b904601007387 */ /* 0x000fec0000100800 */
[----:B------:R-:W-:Y:S04]  /*1aa90*/  STL.64 [R1+0x230], R4 ;  /* 0x0002300401007387 */ /* 0x000fe80000100a00 */
[----:B------:R0:W-:Y:S04]  /*1aaa0*/  STL.64 [R1+0x238], R6 ;  /* 0x0002380601007387 */ /* 0x0001e80000100a00 */
[----:B------:R-:W-:Y:S04]  /*1aab0*/  STL.64 [R1+0x220], R12 ;  /* 0x0002200c01007387 */ /* 0x000fe80000100a00 */
[----:B------:R1:W-:Y:S01]  /*1aac0*/  STL.64 [R1+0x228], R14 ;  /* 0x0002280e01007387 */ /* 0x0003e20000100a00 */
[C---:B0-----:R-:W-:Y:S03]  /*1aad0*/  HMMA.16816.F32.BF16 R4, R92.reuse, R72, R24 ;  /* 0x000000485c04723c */ /* 0x041fe60000041818 */
[----:B------:R-:W-:Y:S04]  /*1aae0*/  STL.64 [R1+0x210], R8 ;  /* 0x0002100801007387 */ /* 0x000fe80000100a00 */
[----:B------:R0:W-:Y:S01]  /*1aaf0*/  STL.64 [R1+0x218], R10 ;  /* 0x0002180a01007387 */ /* 0x0001e20000100a00 */
[C---:B-1----:R-:W-:Y:S08]  /*1ab00*/  HMMA.16816.F32.BF16 R12, R92.reuse, R76, R28 ;  /* 0x0000004c5c0c723c */ /* 0x042ff0000004181c */
[----:B0-----:R-:W-:Y:S03]  /*1ab10*/  HMMA.16816.F32.BF16 R8, R92, R80, R32 ;  /* 0x000000505c08723c */ /* 0x001fe60000041820 */
[----:B------:R0:W-:Y:S04]  /*1ab20*/  STL.64 [R1+0x200], R4 ;  /* 0x0002000401007387 */ /* 0x0001e80000100a00 */
[----:B------:R-:W-:Y:S04]  /*1ab30*/  STL.64 [R1+0x208], R6 ;  /* 0x0002080601007387 */ /* 0x000fe80000100a00 */
[----:B0-----:R-:W4:Y:S04]  /*1ab40*/  LDL.LU R4, [R1+0x438] ;  /* 0x0004380001047983 */ /* 0x001f280000300800 */
[----:B------:R-:W-:Y:S04]  /*1ab50*/  STL.64 [R1+0x1f0], R12 ;  /* 0x0001f00c01007387 */ /* 0x000fe80000100a00 */
[----:B------:R-:W-:Y:S04]  /*1ab60*/  STL.64 [R1+0x1f8], R14 ;  /* 0x0001f80e01007387 */ /* 0x000fe80000100a00 */
[----:B------:R-:W2:Y:S04]  /*1ab70*/  LDL.LU R2, [R1+0x43c] ;  /* 0x00043c0001027983 */ /* 0x000ea80000300800 */
[----:B------:R-:W-:Y:S04]  /*1ab80*/  STL.64 [R1+0x1e0], R8 ;  /* 0x0001e00801007387 */ /* 0x000fe80000100a00 */
[----:B------:R0:W-:Y:S02]  /*1ab90*/  STL.64 [R1+0x1e8], R10 ;  /* 0x0001e80a01007387 */ /* 0x0001e40000100a00 */
[C---:B0-----:R-:W-:Y:S08]  /*1aba0*/  HMMA.16816.F32.BF16 R8, R96.reuse, R68, R36 ;  /* 0x000000446008723c */ /* 0x041ff00000041824 */
[C---:B------:R-:W-:Y:S08]  /*1abb0*/  HMMA.16816.F32.BF16 R16, R96.reuse, R72, R40 ;  /* 0x000000486010723c */ /* 0x040ff00000041828 */
[C---:B------:R-:W-:Y:S03]  /*1abc0*/  HMMA.16816.F32.BF16 R12, R96.reuse, R76, R44 ;  /* 0x0000004c600c723c */ /* 0x040fe6000004182c */
[----:B------:R-:W-:Y:S04]  /*1abd0*/  STL.64 [R1+0x1d0], R8 ;  /* 0x0001d00801007387 */ /* 0x000fe80000100a00 */
[----:B------:R0:W-:Y:S02]  /*1abe0*/  STL.64 [R1+0x1d8], R10 ;  /* 0x0001d80a01007387 */ /* 0x0001e40000100a00 */
[----:B0-----:R-:W-:Y:S02]  /*1abf0*/  HMMA.16816.F32.BF16 R8, R96, R80, R48 ;  /* 0x000000506008723c */ /* 0x001fe40000041830 */
[----:B------:R0:W-:Y:S04]  /*1ac00*/  STL.64 [R1+0x1c0], R16 ;  /* 0x0001c01001007387 */ /* 0x0001e80000100a00 */
[----:B------:R-:W-:Y:S04]  /*1ac10*/  STL.64 [R1+0x1c8], R18 ;  /* 0x0001c81201007387 */ /* 0x000fe80000100a00 */
[----:B------:R-:W-:Y:S04]  /*1ac20*/  STL.64 [R1+0x1b0], R12 ;  /* 0x0001b00c01007387 */ /* 0x000fe80000100a00 */
[----:B------:R-:W-:Y:S05]  /*1ac30*/  STL.64 [R1+0x1b8], R14 ;  /* 0x0001b80e01007387 */ /* 0x000fea0000100a00 */
[----:B------:R-:W-:Y:S01]  /*1ac40*/  IMAD.MOV.U32 R71, RZ, RZ, R10 ;  /* 0x000000ffff477224 */ /* 0x000fe200078e000a */
[----:B------:R1:W-:Y:S01]  /*1ac50*/  STL.64 [R1+0x1a0], R8 ;  /* 0x0001a00801007387 */ /* 0x0003e20000100a00 */
[----:B------:R-:W-:Y:S01]  /*1ac60*/  MOV R70, R11 ;  /* 0x0000000b00467202 */ /* 0x000fe20000000f00 */
[----:B------:R-:W-:-:S02]  /*1ac70*/  IMAD.MOV.U32 R84, RZ, RZ, R3 ;  /* 0x000000ffff547224 */ /* 0x000fc400078e0003 */
[----:B0-----:R-:W2:Y:S01]  /*1ac80*/  LDL.LU R17, [R1+0x448] ;  /* 0x0004480001117983 */ /* 0x001ea20000300800 */
[C---:B-1----:R-:W-:Y:S03]  /*1ac90*/  HMMA.16816.F32.BF16 R8, R100.reuse, R68, R52 ;  /* 0x000000446408723c */ /* 0x042fe60000041834 */
[----:B------:R-:W-:Y:S04]  /*1aca0*/  STL [R1+0xb9c], R70 ;  /* 0x000b9c4601007387 */ /* 0x000fe80000100800 */
[----:B------:R-:W-:Y:S04]  /*1acb0*/  STL [R1+0xb98], R71 ;  /* 0x000b984701007387 */ /* 0x000fe80000100800 */
[----:B------:R-:W2:Y:S08]  /*1acc0*/  LDL.LU R3, [R1+0xbac] ;  /* 0x000bac0001037983 */ /* 0x000eb00000300800 */
[----:B------:R-:W-:Y:S04]  /*1acd0*/  STL.64 [R1+0x190], R8 ;  /* 0x0001900801007387 */ /* 0x000fe80000100a00 */
[----:B------:R0:W-:Y:S02]  /*1ace0*/  STL.64 [R1+0x198], R10 ;  /* 0x0001980a01007387 */ /* 0x0001e40000100a00 */
[----:B0-----:R-:W-:Y:S01]  /*1acf0*/  HMMA.16816.F32.BF16 R8, R100, R72, R56 ;  /* 0x000000486408723c */ /* 0x001fe20000041838 */
[----:B------:R-:W-:-:S02]  /*1ad00*/  IMAD.MOV.U32 R85, RZ, RZ, R124 ;  /* 0x000000ffff557224 */ /* 0x000fc400078e007c */
[----:B------:R-:W4:Y:S04]  /*1ad10*/  LDL.LU R124, [R1+0xba8] ;  /* 0x000ba800017c7983 */ /* 0x000f280000300800 */
[----:B------:R-:W4:Y:S04]  /*1ad20*/  LDL.LU R14, [R1+0x44c] ;  /* 0x00044c00010e7983 */ /* 0x000f280000300800 */
[----:B------:R-:W4:Y:S08]  /*1ad30*/  LDL.LU R13, [R1+0x178] ;  /* 0x00017800010d7983 */ /* 0x000f300000300800 */
[----:B------:R-:W-:Y:S01]  /*1ad40*/  IMAD.MOV.U32 R70, RZ, RZ, R10 ;  /* 0x000000ffff467224 */ /* 0x000fe200078e000a */
[----:B------:R0:W-:Y:S01]  /*1ad50*/  STL.64 [R1+0x180], R8 ;  /* 0x0001800801007387 */ /* 0x0001e20000100a00 */
[----:B------:R-:W-:-:S03]  /*1ad60*/  MOV R71, R11 ;  /* 0x0000000b00477202 */ /* 0x000fc60000000f00 */
[----:B------:R-:W4:Y:S01]  /*1ad70*/  LDL.LU R12, [R1+0x17c] ;  /* 0x00017c00010c7983 */ /* 0x000f220000300800 */
[----:B0-----:R-:W-:Y:S01]  /*1ad80*/  HMMA.16816.F32.BF16 R8, R100, R76, R60 ;  /* 0x0000004c6408723c */ /* 0x001fe2000004183c */
[----:B------:R-:W-:Y:S02]  /*1ad90*/  IMAD.MOV.U32 R112, RZ, RZ, R125 ;  /* 0x000000ffff707224 */ /* 0x000fe400078e007d */
[----:B------:R-:W-:-:S15]  /*1ada0*/  IMAD.MOV.U32 R113, RZ, RZ, R0 ;  /* 0x000000ffff717224 */ /* 0x000fde00078e0000 */
[----:B------:R-:W-:Y:S01]  /*1adb0*/  NOP ;  /* 0x0000000000007918 */ /* 0x000fe20000000000 */
[----:B------:R-:W-:Y:S04]  /*1adc0*/  STL.64 [R1+0x30], R8 ;  /* 0x0000300801007387 */ /* 0x000fe80000100a00 */
[----:B------:R0:W-:Y:S04]  /*1add0*/  STL.64 [R1+0x38], R10 ;  /* 0x0000380a01007387 */ /* 0x0001e80000100a00 */
[----:B------:R-:W4:Y:S04]  /*1ade0*/  LDL.LU R125, [R1+0xba4] ;  /* 0x000ba400017d7983 */ /* 0x000f280000300800 */
[----:B------:R-:W4:Y:S04]  /*1adf0*/  LDL.LU R0, [R1+0xba0] ;  /* 0x000ba00001007983 */ /* 0x000f280000300800 */
[----:B------:R-:W4:Y:S04]  /*1ae00*/  LDL.LU R15, [R1+0x458] ;  /* 0x00045800010f7983 */ /* 0x000f280000300800 */
[----:B------:R-:W4:Y:S01]  /*1ae10*/  LDL.LU R16, [R1+0x45c] ;  /* 0x00045c0001107983 */ /* 0x000f220000300800 */
[----:B0-----:R-:W-:Y:S03]  /*1ae20*/  HMMA.16816.F32.BF16 R8, R100, R80, R64 ;  /* 0x000000506408723c */ /* 0x001fe60000041840 */
[----:B------:R-:W4:Y:S04]  /*1ae30*/  LDL.LU R104, [R1+0x68c] ;  /* 0x00068c0001687983 */ /* 0x000f280000300800 */
[----:B---3--:R-:W-:-:S12]  /*1ae40*/  LDSM.16.M88.4 R52, [R107+UR6+0x4b800] ;  /* 0x04b800066b34783b */ /* 0x008fd80008000200 */
[----:B------:R-:W-:Y:S01]  /*1ae50*/  IMAD.MOV.U32 R82, RZ, RZ, R11 ;  /* 0x000000ffff527224 */ /* 0x000fe200078e000b */
[----:B------:R-:W-:Y:S01]  /*1ae60*/  MOV R79, R9 ;  /* 0x00000009004f7202 */ /* 0x000fe20000000f00 */
[----:B------:R-:W-:Y:S02]  /*1ae70*/  IMAD.MOV.U32 R78, RZ, RZ, R10 ;  /* 0x000000ffff4e7224 */ /* 0x000fe400078e000a */
[----:B------:R-:W-:Y:S02]  /*1ae80*/  IMAD.MOV.U32 R83, RZ, RZ, R8 ;  /* 0x000000ffff537224 */ /* 0x000fe400078e0008 */
[C---:B--2---:R-:W-:Y:S02]  /*1ae90*/  FMUL R119, R3.reuse, R2 ;  /* 0x0000000203777220 */ /* 0x044fe40000400000 */
[----:B------:R-:W2:Y:S04]  /*1aea0*/  LDL R2, [R1+0x3e8] ;  /* 0x0003e80001027983 */ /* 0x000ea80000100800 */
[----:B------:R-:W3:Y:S04]  /*1aeb0*/  LDL.LU R11, [R1+0x160] ;  /* 0x00016000010b7983 */ /* 0x000ee80000300800 */
[----:B------:R-:W2:Y:S04]  /*1aec0*/  LDL.LU R10, [R1+0x164] ;  /* 0x00016400010a7983 */ /* 0x000ea80000300800 */
[----:B------:R-:W2:Y:S04]  /*1aed0*/  LDL.LU R9, [R1+0x168] ;  /* 0x0001680001097983 */ /* 0x000ea80000300800 */
[----:B------:R-:W2:Y:S01]  /*1aee0*/  LDL.LU R8, [R1+0x16c] ;  /* 0x00016c0001087983 */ /* 0x000ea20000300800 */
[C---:B----4-:R-:W-:Y:S01]  /*1aef0*/  FMUL R118, R3.reuse, R4 ;  /* 0x0000000403767220 */ /* 0x050fe20000400000 */
[----:B------:R-:W-:-:S02]  /*1af00*/  FMUL R122, R3, R17 ;  /* 0x00000011037a7220 */ /* 0x000fc40000400000 */
[----:B------:R-:W4:Y:S04]  /*1af10*/  LDL.LU R105, [R1+0x6a0] ;  /* 0x0006a00001697983 */ /* 0x000f280000300800 */
[----:B------:R-:W-:Y:S01]  /*1af20*/  HMMA.16816.F32.BF16 R116, R108, R68, R116 ;  /* 0x000000446c74723c */ /* 0x000fe20000041874 */
[----:B------:R-:W4:Y:S04]  /*1af30*/  LDL R106, [R1+0x3e4] ;  /* 0x0003e400016a7983 */ /* 0x000f280000100800 */
[----:B------:R-:W0:Y:S01]  /*1af40*/  LDSM.16.M88.4 R4, [R107+UR6+0x49c00] ;  /* 0x049c00066b04783b */ /* 0x000e220008000200 */
[C---:B------:R-:W-:Y:S01]  /*1af50*/  FMUL R123, R3.reuse, R14 ;  /* 0x0000000e037b7220 */ /* 0x040fe20000400000 */
[----:B------:R-:W-:-:S06]  /*1af60*/  FMUL R86, R3, R13 ;  /* 0x0000000d03567220 */ /* 0x000fcc0000400000 */
[----:B------:R-:W-:Y:S01]  /*1af70*/  HMMA.16816.F32.BF16 R120, R108, R72, R120 ;  /* 0x000000486c78723c */ /* 0x000fe20000041878 */
[----:B------:R-:W-:-:S07]  /*1af80*/  FMUL R87, R3, R12 ;  /* 0x0000000c03577220 */ /* 0x000fce0000400000 */
[----:B------:R-:W-:Y:S01]  /*1af90*/  HMMA.16816.F32.BF16 R20, R108, R76, R84 ;  /* 0x0000004c6c14723c */ /* 0x000fe20000041854 */
[----:B------:R-:W-:Y:S04]  /*1afa0*/  STL [R1+0xb0c], R116 ;  /* 0x000b0c7401007387 */ /* 0x000fe80000100800 */
[----:B------:R-:W-:Y:S04]  /*1afb0*/  STL [R1+0xb08], R117 ;  /* 0x000b087501007387 */ /* 0x000fe80000100800 */
[----:B------:R1:W-:Y:S04]  /*1afc0*/  STL [R1+0xb04], R118 ;  /* 0x000b047601007387 */ /* 0x0003e80000100800 */
[----:B------:R0:W-:Y:S04]  /*1afd0*/  STL [R1+0xb00], R119 ;  /* 0x000b007701007387 */ /* 0x0001e80000100800 */
[----:B------:R-:W-:Y:S04]  /*1afe0*/  STL.64 [R1+0xb18], R122 ;  /* 0x000b187a01007387 */ /* 0x000fe80000100a00 */
[----:B------:R-:W-:Y:S04]  /*1aff0*/  STL.64 [R1+0xb10], R120 ;  /* 0x000b107801007387 */ /* 0x000fe80000100a00 */
[----:B------:R-:W4:Y:S04]  /*1b000*/  LDL.LU R12, [R1+0x150] ;  /* 0x00015000010c7983 */ /* 0x000f280000300800 */
[----:B------:R-:W4:Y:S04]  /*1b010*/  LDL.LU R13, [R1+0x154] ;  /* 0x00015400010d7983 */ /* 0x000f280000300800 */
[----:B------:R-:W4:Y:S01]  /*1b020*/  LDL.LU R14, [R1+0x158] ;  /* 0x00015800010e7983 */ /* 0x000f220000300800 */
[----:B------:R-:W-:-:S03]  /*1b030*/  FMUL R114, R3, R15 ;  /* 0x0000000f03727220 */ /* 0x000fc60000400000 */
[----:B------:R-:W4:Y:S01]  /*1b040*/  LDL.LU R15, [R1+0x15c] ;  /* 0x00015c00010f7983 */ /* 0x000f220000300800 */
[----:B------:R-:W-:-:S07]  /*1b050*/  FMUL R115, R3, R16 ;  /* 0x0000001003737220 */ /* 0x000fce0000400000 */
[----:B------:R-:W-:Y:S01]  /*1b060*/  HMMA.16816.F32.BF16 R16, R108, R80, R112 ;  /* 0x000000506c10723c */ /* 0x000fe20000041870 */
[----:B-1----:R-:W-:Y:S01]  /*1b070*/  IMAD.MOV.U32 R118, RZ, RZ, R22 ;  /* 0x000000ffff767224 */ /* 0x002fe200078e0016 */
[----:B------:R-:W-:Y:S01]  /*1b080*/  MOV R117, R21 ;  /* 0x0000001500757202 */ /* 0x000fe20000000f00 */
[----:B0-----:R-:W-:Y:S02]  /*1b090*/  IMAD.MOV.U32 R119, RZ, RZ, R23 ;  /* 0x000000ffff777224 */ /* 0x001fe400078e0017 */
[----:B------:R-:W-:-:S03]  /*1b0a0*/  IMAD.MOV.U32 R116, RZ, RZ, R20 ;  /* 0x000000ffff747224 */ /* 0x000fc600078e0014 */
[----:B------:R-:W-:Y:S04]  /*1b0b0*/  STL.64 [R1+0xb28], R118 ;  /* 0x000b287601007387 */ /* 0x000fe80000100a00 */
[----:B------:R-:W-:Y:S04]  /*1b0c0*/  STL.64 [R1+0xb20], R116 ;  /* 0x000b207401007387 */ /* 0x000fe80000100a00 */
[----:B------:R-:W4:Y:S04]  /*1b0d0*/  LDL.LU R27, [R1+0x140] ;  /* 0x00014000011b7983 */ /* 0x000f280000300800 */
[----:B------:R-:W4:Y:S04]  /*1b0e0*/  LDL.LU R26, [R1+0x144] ;  /* 0x00014400011a7983 */ /* 0x000f280000300800 */
[----:B------:R3:W-:Y:S04]  /*1b0f0*/  STL.64 [R1+0x10], R16 ;  /* 0x0000101001007387 */ /* 0x0007e80000100a00 */
[----:B------:R0:W-:Y:S04]  /*1b100*/  STL.64 [R1+0x18], R18 ;  /* 0x0000181201007387 */ /* 0x0001e80000100a00 */
[----:B------:R-:W4:Y:S04]  /*1b110*/  LDL.LU R23, [R1+0x148] ;  /* 0x0001480001177983 */ /* 0x000f280000300800 */
[----:B------:R-:W4:Y:S04]  /*1b120*/  LDL.LU R24, [R1+0x14c] ;  /* 0x00014c0001187983 */ /* 0x000f280000300800 */
[----:B------:R-:W4:Y:S04]  /*1b130*/  LDL.LU R28, [R1+0x130] ;  /* 0x00013000011c7983 */ /* 0x000f280000300800 */
[----:B------:R-:W4:Y:S04]  /*1b140*/  LDL.LU R22, [R1+0x134] ;  /* 0x0001340001167983 */ /* 0x000f280000300800 */
[----:B------:R-:W4:Y:S04]  /*1b150*/  LDL.LU R21, [R1+0x138] ;  /* 0x0001380001157983 */ /* 0x000f280000300800 */
[----:B------:R-:W4:Y:S04]  /*1b160*/  LDL.LU R20, [R1+0x13c] ;  /* 0x00013c0001147983 */ /* 0x000f280000300800 */
[----:B------:R-:W4:Y:S01]  /*1b170*/  LDL.LU R115, [R1+0x6a4] ;  /* 0x0006a40001737983 */ /* 0x000f220000300800 */
[C---:B---3--:R-:W-:Y:S01]  /*1b180*/  FMUL R16, R124.reuse, R11 ;  /* 0x0000000b7c107220 */ /* 0x048fe20000400000 */
[----:B--2---:R-:W-:Y:S01]  /*1b190*/  FMUL R17, R124, R10 ;  /* 0x0000000a7c117220 */ /* 0x004fe20000400000 */
[C---:B0-----:R-:W-:Y:S01]  /*1b1a0*/  FMUL R18, R125.reuse, R9 ;  /* 0x000000097d127220 */ /* 0x041fe20000400000 */
[----:B------:R-:W-:Y:S01]  /*1b1b0*/  FMUL R19, R125, R8 ;  /* 0x000000087d137220 */ /* 0x000fe20000400000 */
[----:B------:R-:W-:Y:S01]  /*1b1c0*/  FADD R2, -R2, R104 ;  /* 0x0000006802027221 */ /* 0x000fe20000000100 */
[----:B------:R-:W0:Y:S04]  /*1b1d0*/  LDSM.16.M88.4 R8, [R107+UR6+0x4a000] ;  /* 0x04a000066b08783b */ /* 0x000e280008000200 */
[----:B------:R-:W2:Y:S01]  /*1b1e0*/  LDL R104, [R1+0x3e0] ;  /* 0x0003e00001687983 */ /* 0x000ea20000100800 */
[----:B------:R-:W-:Y:S03]  /*1b1f0*/  HMMA.16816.F32.BF16 R16, R4, R68, R16 ;  /* 0x000000440410723c */ /* 0x000fe60000041810 */
[----:B------:R-:W3:Y:S04]  /*1b200*/  LDL.LU R31, [R1+0x120] ;  /* 0x00012000011f7983 */ /* 0x000ee80000300800 */
[----:B------:R-:W2:-:S12]  /*1b210*/  LDL.LU R30, [R1+0x124] ;  /* 0x00012400011e7983 */ /* 0x000e980000300800 */
[----:B------:R1:W-:Y:S04]  /*1b220*/  STL.64 [R1+0x160], R16 ;  /* 0x0001601001007387 */ /* 0x0003e80000100a00 */
[----:B------:R0:W-:Y:S04]  /*1b230*/  STL.64 [R1+0x168], R18 ;  /* 0x0001681201007387 */ /* 0x0001e80000100a00 */
[----:B------:R-:W2:Y:S04]  /*1b240*/  LDL.LU R29, [R1+0x128] ;  /* 0x00012800011d7983 */ /* 0x000ea80000300800 */
[----:B------:R-:W2:Y:S01]  /*1b250*/  LDL.LU R25, [R1+0x12c] ;  /* 0x00012c0001197983 */ /* 0x000ea20000300800 */
[----:B------:R-:W-:-:S04]  /*1b260*/  FMUL R2, R2, 1.4426950216293334961 ;  /* 0x3fb8aa3b02027820 */ /* 0x000fc80000400000 */
[----:B------:R-:W0:Y:S01]  /*1b270*/  MUFU.EX2 R32, R2 ;  /* 0x0000000200207308 */ /* 0x000e220000000800 */
[----:B----4-:R-:W-:Y:S02]  /*1b280*/  FADD R3, -R106, R105 ;  /* 0x000000696a037221 */ /* 0x010fe40000000100 */
[----:B------:R-:W4:Y:S02]  /*1b290*/  LDL.LU R105, [R1+0x6a8] ;  /* 0x0006a80001697983 */ /* 0x000f240000300800 */
[----:B------:R-:W-:Y:S02]  /*1b2a0*/  FMUL R3, R3, 1.4426950216293334961 ;  /* 0x3fb8aa3b03037820 */ /* 0x000fe40000400000 */
[----:B------:R-:W4:Y:S01]  /*1b2b0*/  LDL R106, [R1+0x3dc] ;  /* 0x0003dc00016a7983 */ /* 0x000f220000100800 */
[C---:B------:R-:W-:Y:S01]  /*1b2c0*/  FMUL R12, R124.reuse, R12 ;  /* 0x0000000c7c0c7220 */ /* 0x040fe20000400000 */
[----:B------:R-:W-:Y:S01]  /*1b2d0*/  FMUL R13, R124, R13 ;  /* 0x0000000d7c0d7220 */ /* 0x000fe20000400000 */
[C---:B------:R-:W-:Y:S01]  /*1b2e0*/  FMUL R14, R125.reuse, R14 ;  /* 0x0000000e7d0e7220 */ /* 0x040fe20000400000 */
[----:B------:R-:W-:-:S07]  /*1b2f0*/  FMUL R15, R125, R15 ;  /* 0x0000000f7d0f7220 */ /* 0x000fce0000400000 */
[----:B------:R-:W-:Y:S01]  /*1b300*/  HMMA.16816.F32.BF16 R12, R4, R72, R12 ;  /* 0x00000048040c723c */ /* 0x000fe2000004180c */
[----:B0-----:R-:W-:Y:S01]  /*1b310*/  STL [R1+0x308], R32 ;  /* 0x0003082001007387 */ /* 0x001fe20000100800 */
[----:B-1----:R-:W-:-:S03]  /*1b320*/  FMUL R16, R124, R27 ;  /* 0x0000001b7c107220 */ /* 0x002fc60000400000 */
[----:B------:R-:W4:Y:S01]  /*1b330*/  LDL.LU R27, [R1+0x110] ;  /* 0x00011000011b7983 */ /* 0x000f220000300800 */
[----:B------:R-:W-:-:S03]  /*1b340*/  FMUL R17, R124, R26 ;  /* 0x0000001a7c117220 */ /* 0x000fc60000400000 */
[----:B------:R-:W4:Y:S01]  /*1b350*/  LDL.LU R26, [R1+0x114] ;  /* 0x00011400011a7983 */ /* 0x000f220000300800 */
[C---:B------:R-:W-:Y:S02]  /*1b360*/  FMUL R19, R125.reuse, R24 ;  /* 0x000000187d137220 */ /* 0x040fe40000400000 */
[----:B------:R-:W0:Y:S01]  /*1b370*/  MUFU.EX2 R24, R3 ;  /* 0x0000000300187308 */ /* 0x000e220000000800 */
[----:B------:R-:W-:-:S06]  /*1b380*/  FMUL R18, R125, R23 ;  /* 0x000000177d127220 */ /* 0x000fcc0000400000 */
[----:B------:R1:W-:Y:S04]  /*1b390*/  STL.64 [R1+0x150], R12 ;  /* 0x0001500c01007387 */ /* 0x0003e80000100a00 */
[----:B------:R0:W-:Y:S04]  /*1b3a0*/  STL.64 [R1+0x158], R14 ;  /* 0x0001580e01007387 */ /* 0x0001e80000100a00 */
[----:B------:R-:W4:Y:S01]  /*1b3b0*/  LDL.LU R23, [R1+0x118] ;  /* 0x0001180001177983 */ /* 0x000f220000300800 */
[----:B------:R-:W-:Y:S01]  /*1b3c0*/  HMMA.16816.F32.BF16 R16, R4, R76, R16 ;  /* 0x0000004c0410723c */ /* 0x000fe20000041810 */
[----:B-1----:R-:W-:-:S02]  /*1b3d0*/  FMUL R12, R124, R28 ;  /* 0x0000001c7c0c7220 */ /* 0x002fc40000400000 */
[----:B0-----:R-:W-:Y:S04]  /*1b3e0*/  STL [R1+0x30c], R24 ;  /* 0x00030c1801007387 */ /* 0x001fe80000100800 */
[----:B------:R-:W4:Y:S01]  /*1b3f0*/  LDL.LU R28, [R1+0x11c] ;  /* 0x00011c00011c7983 */ /* 0x000f220000300800 */
[----:B------:R-:W-:Y:S01]  /*1b400*/  FMUL R13, R124, R22 ;  /* 0x000000167c0d7220 */ /* 0x000fe20000400000 */
[----:B------:R-:W-:-:S10]  /*1b410*/  FMUL R14, R125, R21 ;  /* 0x000000157d0e7220 */ /* 0x000fd40000400000 */
[----:B------:R3:W-:Y:S04]  /*1b420*/  STL.64 [R1+0x140], R16 ;  /* 0x0001401001007387 */ /* 0x0007e80000100a00 */
[----:B------:R0:W-:Y:S04]  /*1b430*/  STL.64 [R1+0x148], R18 ;  /* 0x0001481201007387 */ /* 0x0001e80000100a00 */
[----:B------:R-:W4:Y:S04]  /*1b440*/  LDL.LU R22, [R1+0x100] ;  /* 0x0001000001167983 */ /* 0x000f280000300800 */
[----:B------:R-:W4:Y:S01]  /*1b450*/  LDL.LU R21, [R1+0x104] ;  /* 0x0001040001157983 */ /* 0x000f220000300800 */
[----:B------:R-:W-:-:S07]  /*1b460*/  FMUL R15, R125, R20 ;  /* 0x000000147d0f7220 */ /* 0x000fce0000400000 */
[----:B------:R-:W-:-:S15]  /*1b470*/  HMMA.16816.F32.BF16 R4, R4, R80, R12 ;  /* 0x000000500404723c */ /* 0x000fde000004180c */
[----:B------:R-:W-:-:S04]  /*1b480*/  NOP ;  /* 0x0000000000007918 */ /* 0x000fc80000000000 */
[----:B------:R-:W-:Y:S04]  /*1b490*/  STL.64 [R1+0x130], R4 ;  /* 0x0001300401007387 */ /* 0x000fe80000100a00 */
[----:B------:R-:W-:Y:S04]  /*1b4a0*/  STL.64 [R1+0x138], R6 ;  /* 0x0001380601007387 */ /* 0x000fe80000100a00 */
[----:B------:R-:W4:Y:S04]  /*1b4b0*/  LDL.LU R20, [R1+0x108] ;  /* 0x0001080001147983 */ /* 0x000f280000300800 */
[----:B------:R-:W1:Y:S01]  /*1b4c0*/  LDSM.16.M88.4 R4, [R107+UR6+0x4a400] ;  /* 0x04a400066b04783b */ /* 0x000e620008000200 */
[C---:B---3--:R-:W-:Y:S01]  /*1b4d0*/  FMUL R16, R32.reuse, R31 ;  /* 0x0000001f20107220 */ /* 0x048fe20000400000 */
[----:B--2---:R-:W-:Y:S01]  /*1b4e0*/  FMUL R17, R32, R30 ;  /* 0x0000001e20117220 */ /* 0x004fe20000400000 */
[----:B0-----:R-:W-:-:S02]  /*1b4f0*/  FMUL R19, R24, R25 ;  /* 0x0000001918137220 */ /* 0x001fc40000400000 */
[----:B------:R-:W2:Y:S04]  /*1b500*/  LDL.LU R25, [R1+0x10c] ;  /* 0x00010c0001197983 */ /* 0x000ea80000300800 */
[----:B------:R-:W3:Y:S04]  /*1b510*/  LDL.LU R34, [R1+0xf0] ;  /* 0x0000f00001227983 */ /* 0x000ee80000300800 */
[----:B------:R-:W3:Y:S04]  /*1b520*/  LDL.LU R33, [R1+0xf4] ;  /* 0x0000f40001217983 */ /* 0x000ee80000300800 */
[----:B------:R-:W3:Y:S04]  /*1b530*/  LDL.LU R31, [R1+0xf8] ;  /* 0x0000f800011f7983 */ /* 0x000ee80000300800 */
[----:B------:R-:W3:Y:S01]  /*1b540*/  LDL.LU R30, [R1+0xfc] ;  /* 0x0000fc00011e7983 */ /* 0x000ee20000300800 */
[----:B------:R-:W-:-:S07]  /*1b550*/  FMUL R18, R24, R29 ;  /* 0x0000001d18127220 */ /* 0x000fce0000400000 */
[----:B------:R-:W-:Y:S01]  /*1b560*/  HMMA.16816.F32.BF16 R16, R8, R68, R16 ;  /* 0x000000440810723c */ /* 0x000fe20000041810 */
[----:B------:R-:W-:Y:S02]  /*1b570*/  FADD R2, -R104, R115 ;  /* 0x0000007368027221 */ /* 0x000fe40000000100 */
[----:B------:R-:W3:Y:S04]  /*1b580*/  LDL.LU R115, [R1+0x6ac] ;  /* 0x0006ac0001737983 */ /* 0x000ee80000300800 */
[----:B------:R-:W3:Y:S04]  /*1b590*/  LDL R104, [R1+0x3d8] ;  /* 0x0003d80001687983 */ /* 0x000ee80000100800 */
[----:B------:R-:W3:Y:S01]  /*1b5a0*/  LDL.LU R29, [R1+0xe0] ;  /* 0x0000e000011d7983 */ /* 0x000ee20000300800 */
[----:B------:R-:W-:Y:S01]  /*1b5b0*/  FMUL R2, R2, 1.4426950216293334961 ;  /* 0x3fb8aa3b02027820 */ /* 0x000fe20000400000 */
[----:B----4-:R-:W-:-:S02]  /*1b5c0*/  FMUL R12, R32, R27 ;  /* 0x0000001b200c7220 */ /* 0x010fc40000400000 */
[----:B------:R-:W4:Y:S01]  /*1b5d0*/  LDL.LU R27, [R1+0xe4] ;  /* 0x0000e400011b7983 */ /* 0x000f220000300800 */
[----:B------:R-:W-:-:S03]  /*1b5e0*/  FMUL R13, R32, R26 ;  /* 0x0000001a200d7220 */ /* 0x000fc60000400000 */
[----:B------:R0:W-:Y:S04]  /*1b5f0*/  STL.64 [R1+0x120], R16 ;  /* 0x0001201001007387 */ /* 0x0001e80000100a00 */
[----:B------:R0:W-:Y:S04]  /*1b600*/  STL.64 [R1+0x128], R18 ;  /* 0x0001281201007387 */ /* 0x0001e80000100a00 */
[----:B------:R-:W4:Y:S01]  /*1b610*/  LDL.LU R26, [R1+0xe8] ;  /* 0x0000e800011a7983 */ /* 0x000f220000300800 */
[----:B------:R-:W-:-:S03]  /*1b620*/  FMUL R14, R24, R23 ;  /* 0x00000017180e7220 */ /* 0x000fc60000400000 */
[----:B------:R-:W4:Y:S01]  /*1b630*/  LDL.LU R23, [R1+0xec] ;  /* 0x0000ec0001177983 */ /* 0x000f220000300800 */
[----:B------:R-:W-:Y:S02]  /*1b640*/  FMUL R15, R24, R28 ;  /* 0x0000001c180f7220 */ /* 0x000fe40000400000 */
[----:B------:R-:W1:Y:S01]  /*1b650*/  MUFU.EX2 R28, R2 ;  /* 0x00000002001c7308 */ /* 0x000e620000000800 */
[----:B------:R-:W-:Y:S02]  /*1b660*/  FADD R3, -R106, R105 ;  /* 0x000000696a037221 */ /* 0x000fe40000000100 */
[----:B------:R-:W4:Y:S04]  /*1b670*/  LDL.LU R105, [R1+0x6b0] ;  /* 0x0006b00001697983 */ /* 0x000f280000300800 */
[----:B------:R-:W4:Y:S01]  /*1b680*/  LDL R106, [R1+0x3d4] ;  /* 0x0003d400016a7983 */ /* 0x000f220000100800 */
[----:B0-----:R-:W-:-:S03]  /*1b690*/  FMUL R16, R32, R22 ;  /* 0x0000001620107220 */ /* 0x001fc60000400000 */
[----:B-1----:R-:W-:Y:S01]  /*1b6a0*/  STL [R1+0x300], R28 ;  /* 0x0003001c01007387 */ /* 0x002fe20000100800 */
[----:B------:R-:W-:-:S03]  /*1b6b0*/  FMUL R17, R32, R21 ;  /* 0x0000001520117220 */ /* 0x000fc60000400000 */
[----:B------:R-:W4:Y:S04]  /*1b6c0*/  LDL.LU R22, [R1+0xd0] ;  /* 0x0000d00001167983 */ /* 0x000f280000300800 */
[----:B------:R-:W4:Y:S01]  /*1b6d0*/  LDL.LU R21, [R1+0xd4] ;  /* 0x0000d40001157983 */ /* 0x000f220000300800 */
[----:B------:R-:W-:Y:S01]  /*1b6e0*/  HMMA.16816.F32.BF16 R12, R8, R72, R12 ;  /* 0x00000048080c723c */ /* 0x000fe2000004180c */
[----:B------:R-:W-:-:S15]  /*1b6f0*/  FMUL R3, R3, 1.4426950216293334961 ;  /* 0x3fb8aa3b03037820 */ /* 0x000fde0000400000 */
[----:B------:R-:W-:-:S03]  /*1b700*/  NOP ;  /* 0x0000000000007918 */ /* 0x000fc60000000000 */
[----:B------:R3:W-:Y:S04]  /*1b710*/  STL.64 [R1+0x110], R12 ;  /* 0x0001100c01007387 */ /* 0x0007e80000100a00 */
[----:B------:R0:W-:Y:S01]  /*1b720*/  STL.64 [R1+0x118], R14 ;  /* 0x0001180e01007387 */ /* 0x0001e20000100a00 */
[----:B------:R-:W-:-:S03]  /*1b730*/  FMUL R18, R24, R20 ;  /* 0x0000001418127220 */ /* 0x000fc60000400000 */
[----:B------:R-:W4:Y:S01]  /*1b740*/  LDL.LU R20, [R1+0xd8] ;  /* 0x0000d80001147983 */ /* 0x000f220000300800 */
[----:B--2---:R-:W-:Y:S02]  /*1b750*/  FMUL R19, R24, R25 ;  /* 0x0000001918137220 */ /* 0x004fe40000400000 */
[----:B------:R-:W1:Y:S01]  /*1b760*/  MUFU.EX2 R25, R3 ;  /* 0x0000000300197308 */ /* 0x000e620000000800 */
[C---:B---3--:R-:W-:Y:S01]  /*1b770*/  FMUL R12, R32.reuse, R34 ;  /* 0x00000022200c7220 */ /* 0x048fe20000400000 */
[----:B------:R-:W-:-:S03]  /*1b780*/  FMUL R13, R32, R33 ;  /* 0x00000021200d7220 */ /* 0x000fc60000400000 */
[----:B------:R-:W-:Y:S01]  /*1b790*/  HMMA.16816.F32.BF16 R16, R8, R76, R16 ;  /* 0x0000004c0810723c */ /* 0x000fe20000041810 */
[C---:B0-----:R-:W-:Y:S01]  /*1b7a0*/  FMUL R14, R24.reuse, R31 ;  /* 0x0000001f180e7220 */ /* 0x041fe20000400000 */
[----:B------:R-:W-:-:S07]  /*1b7b0*/  FMUL R15, R24, R30 ;  /* 0x0000001e180f7220 */ /* 0x000fce0000400000 */
[----:B------:R-:W-:Y:S01]  /*1b7c0*/  HMMA.16816.F32.BF16 R8, R8, R80, R12 ;  /* 0x000000500808723c */ /* 0x000fe2000004180c */
[----:B-1----:R-:W-:Y:S04]  /*1b7d0*/  STL [R1+0x304], R25 ;  /* 0x0003041901007387 */ /* 0x002fe80000100800 */
[----:B------:R-:W2:Y:S05]  /*1b7e0*/  LDL.LU R31, [R1+0xdc] ;  /* 0x0000dc00011f7983 */ /* 0x000eaa0000300800 */
[----:B------:R0:W-:Y:S04]  /*1b7f0*/  STL.64 [R1+0x100], R16 ;  /* 0x0001001001007387 */ /* 0x0001e80000100a00 */
[----:B------:R1:W-:Y:S04]  /*1b800*/  STL.64 [R1+0x108], R18 ;  /* 0x0001081201007387 */ /* 0x0003e80000100a00 */
[----:B------:R-:W3:Y:S04]  /*1b810*/  LDL.LU R34, [R1+0x4a0] ;  /* 0x0004a00001227983 */ /* 0x000ee80000300800 */
[----:B------:R-:W3:Y:S04]  /*1b820*/  LDL.LU R33, [R1+0x4a4] ;  /* 0x0004a40001217983 */ /* 0x000ee80000300800 */
[----:B------:R-:W-:Y:S04]  /*1b830*/  STL.64 [R1+0xf0], R8 ;  /* 0x0000f00801007387 */ /* 0x000fe80000100a00 */
[----:B------:R-:W-:Y:S04]  /*1b840*/  STL.64 [R1+0xf8], R10 ;  /* 0x0000f80a01007387 */ /* 0x000fe80000100a00 */
[----:B------:R-:W3:Y:S04]  /*1b850*/  LDL.LU R32, [R1+0x4a8] ;  /* 0x0004a80001207983 */ /* 0x000ee80000300800 */
[----:B------:R-:W3:Y:S01]  /*1b860*/  LDL.LU R24, [R1+0x4ac] ;  /* 0x0004ac0001187983 */ /* 0x000ee20000300800 */
[----:B0-----:R-:W-:-:S03]  /*1b870*/  FMUL R16, R28, R29 ;  /* 0x0000001d1c107220 */ /* 0x001fc60000400000 */
[----:B------:R-:W3:Y:S01]  /*1b880*/  LDL.LU R30, [R1+0x490] ;  /* 0x00049000011e7983 */ /* 0x000ee20000300800 */
[----:B----4-:R-:W-:-:S03]  /*1b890*/  FMUL R17, R28, R27 ;  /* 0x0000001b1c117220 */ /* 0x010fc60000400000 */
[----:B------:R-:W4:Y:S04]  /*1b8a0*/  LDL.LU R29, [R1+0x494] ;  /* 0x00049400011d7983 */ /* 0x000f280000300800 */
[----:B------:R-:W4:Y:S01]  /*1b8b0*/  LDL.LU R27, [R1+0x498] ;  /* 0x00049800011b7983 */ /* 0x000f220000300800 */
[----:B------:R-:W-:-:S03]  /*1b8c0*/  FADD R2, -R104, R115 ;  /* 0x0000007368027221 */ /* 0x000fc60000000100 */
[----:B------:R-:W0:Y:S01]  /*1b8d0*/  LDSM.16.M88.4 R8, [R107+UR6+0x4a800] ;  /* 0x04a800066b08783b */ /* 0x000e220008000200 */
[----:B-1----:R-:W-:-:S03]  /*1b8e0*/  FMUL R18, R25, R26 ;  /* 0x0000001a19127220 */ /* 0x002fc60000400000 */
[----:B------:R-:W4:Y:S04]  /*1b8f0*/  LDL.LU R26, [R1+0x49c] ;  /* 0x00049c00011a7983 */ /* 0x000f280000300800 */
[----:B------:R-:W4:Y:S04]  /*1b900*/  LDL.LU R115, [R1+0x6b4] ;  /* 0x0006b40001737983 */ /* 0x000f280000300800 */
[----:B------:R-:W4:Y:S01]  /*1b910*/  LDL R104, [R1+0x3d0] ;  /* 0x0003d00001687983 */ /* 0x000f220000100800 */
[----:B------:R-:W-:-:S03]  /*1b920*/  FMUL R19, R25, R23 ;  /* 0x0000001719137220 */ /* 0x000fc60000400000 */
[----:B------:R-:W4:Y:S04]  /*1b930*/  LDL.LU R23, [R1+0x4b0] ;  /* 0x0004b00001177983 */ /* 0x000f280000300800 */
[----:B------:R-:W-:Y:S01]  /*1b940*/  HMMA.16816.F32.BF16 R16, R4, R68, R16 ;  /* 0x000000440410723c */ /* 0x000fe20000041810 */
[C---:B------:R-:W-:Y:S02]  /*1b950*/  FMUL R12, R28.reuse, R22 ;  /* 0x000000161c0c7220 */ /* 0x040fe40000400000 */
[----:B------:R-:W4:Y:S01]  /*1b960*/  LDL.LU R22, [R1+0x4b4] ;  /* 0x0004b40001167983 */ /* 0x000f220000300800 */
[----:B------:R-:W-:-:S15]  /*1b970*/  FMUL R13, R28, R21 ;  /* 0x000000151c0d7220 */ /* 0x000fde0000400000 */
[----:B------:R3:W-:Y:S04]  /*1b980*/  STL.64 [R1+0xe0], R16 ;  /* 0x0000e01001007387 */ /* 0x0007e80000100a00 */
[----:B------:R1:W-:Y:S04]  /*1b990*/  STL.64 [R1+0xe8], R18 ;  /* 0x0000e81201007387 */ /* 0x0003e80000100a00 */
[----:B------:R-:W4:Y:S01]  /*1b9a0*/  LDL.LU R21, [R1+0x4b8] ;  /* 0x0004b80001157983 */ /* 0x000f220000300800 */
[----:B------:R-:W-:Y:S01]  /*1b9b0*/  FMUL R2, R2, 1.4426950216293334961 ;  /* 0x3fb8aa3b02027820 */ /* 0x000fe20000400000 */
[----:B------:R-:W-:-:S04]  /*1b9c0*/  FADD R3, -R106, R105 ;  /* 0x000000696a037221 */ /* 0x000fc80000000100 */
[----:B------:R-:W-:Y:S01]  /*1b9d0*/  FMUL R3, R3, 1.4426950216293334961 ;  /* 0x3fb8aa3b03037820 */ /* 0x000fe20000400000 */
[C---:B------:R-:W-:Y:S02]  /*1b9e0*/  FMUL R14, R25.reuse, R20 ;  /* 0x00000014190e7220 */ /* 0x040fe40000400000 */
[----:B------:R-:W4:Y:S04]  /*1b9f0*/  LDL.LU R20, [R1+0x4bc] ;  /* 0x0004bc0001147983 */ /* 0x000f280000300800 */
[----:B------:R-:W4:Y:S04]  /*1ba00*/  LDL.LU R105, [R1+0x6b8] ;  /* 0x0006b80001697983 */ /* 0x000f280000300800 */
[----:B------:R-:W4:Y:S01]  /*1ba10*/  LDL R106, [R1+0x3cc] ;  /* 0x0003cc00016a7983 */ /* 0x000f220000100800 */
[----:B--2---:R-:W-:-:S02]  /*1ba20*/  FMUL R15, R25, R31 ;  /* 0x0000001f190f7220 */ /* 0x004fc40000400000 */
[----:B------:R-:W2:Y:S05]  /*1ba30*/  MUFU.EX2 R31, R2 ;  /* 0x00000002001f7308 */ /* 0x000eaa0000000800 */
[----:B------:R-:W-:Y:S01]  /*1ba40*/  HMMA.16816.F32.BF16 R12, R4, R72, R12 ;  /* 0x00000048040c723c */ /* 0x000fe2000004180c */
[C---:B---3--:R-:W-:Y:S01]  /*1ba50*/  FMUL R16, R28.reuse, R34 ;  /* 0x000000221c107220 */ /* 0x048fe20000400000 */
[----:B------:R-:W-:Y:S01]  /*1ba60*/  FMUL R17, R28, R33 ;  /* 0x000000211c117220 */ /* 0x000fe20000400000 */
[----:B--2---:R-:W-:Y:S04]  /*1ba70*/  STL [R1+0x2f8], R31 ;  /* 0x0002f81f01007387 */ /* 0x004fe80000100800 */
[----:B------:R-:W2:Y:S01]  /*1ba80*/  LDL.LU R37, [R1+0x4c0] ;  /* 0x0004c00001257983 */ /* 0x000ea20000300800 */
[----:B-1----:R-:W-:-:S02]  /*1ba90*/  FMUL R19, R25, R24 ;  /* 0x0000001819137220 */ /* 0x002fc40000400000 */
[----:B------:R-:W1:Y:S01]  /*1baa0*/  MUFU.EX2 R24, R3 ;  /* 0x0000000300187308 */ /* 0x000e620000000800 */
[----:B------:R-:W-:-:S08]  /*1bab0*/  FMUL R18, R25, R32 ;  /* 0x0000002019127220 */ /* 0x000fd00000400000 */
[----:B------:R3:W-:Y:S04]  /*1bac0*/  STL.64 [R1+0xd0], R12 ;  /* 0x0000d00c01007387 */ /* 0x0007e80000100a00 */
[----:B------:R0:W-:Y:S01]  /*1bad0*/  STL.64 [R1+0xd8], R14 ;  /* 0x0000d80e01007387 */ /* 0x0001e20000100a00 */
[----:B------:R-:W-:Y:S03]  /*1bae0*/  HMMA.16816.F32.BF16 R16, R4, R76, R16 ;  /* 0x0000004c0410723c */ /* 0x000fe60000041810 */
[----:B------:R-:W2:Y:S01]  /*1baf0*/  LDL.LU R36, [R1+0x4c4] ;  /* 0x0004c40001247983 */ /* 0x000ea20000300800 */
[C---:B---3--:R-:W-:Y:S01]  /*1bb00*/  FMUL R12, R28.reuse, R30 ;  /* 0x0000001e1c0c7220 */ /* 0x048fe20000400000 */
[----:B----4-:R-:W-:-:S02]  /*1bb10*/  FMUL R13, R28, R29 ;  /* 0x0000001d1c0d7220 */ /* 0x010fc40000400000 */
[----:B------:R-:W3:Y:S01]  /*1bb20*/  LDL.LU R35, [R1+0x4c8] ;  /* 0x0004c80001237983 */ /* 0x000ee20000300800 */
[C---:B0-----:R-:W-:Y:S01]  /*1bb30*/  FMUL R14, R25.reuse, R27 ;  /* 0x0000001b190e7220 */ /* 0x041fe20000400000 */
[----:B------:R-:W-:Y:S02]  /*1bb40*/  FMUL R15, R25, R26 ;  /* 0x0000001a190f7220 */ /* 0x000fe40000400000 */
[----:B-1----:R-:W-:Y:S04]  /*1bb50*/  STL [R1+0x2fc], R24 ;  /* 0x0002fc1801007387 */ /* 0x002fe80000100800 */
[----:B------:R-:W4:Y:S01]  /*1bb60*/  LDL.LU R33, [R1+0x4cc] ;  /* 0x0004cc0001217983 */ /* 0x000f220000300800 */
[----:B------:R-:W-:Y:S03]  /*1bb70*/  HMMA.16816.F32.BF16 R4, R4, R80, R12 ;  /* 0x000000500404723c */ /* 0x000fe6000004180c */
[----:B------:R0:W-:Y:S04]  /*1bb80*/  STL.64 [R1+0xc0], R16 ;  /* 0x0000c01001007387 */ /* 0x0001e80000100a00 */
[----:B------:R1:W-:Y:S04]  /*1bb90*/  STL.64 [R1+0xc8], R18 ;  /* 0x0000c81201007387 */ /* 0x0003e80000100a00 */
[----:B------:R-:W4:Y:S04]  /*1bba0*/  LDL.LU R30, [R1+0x4e0] ;  /* 0x0004e000011e7983 */ /* 0x000f280000300800 */
[----:B------:R-:W4:Y:S04]  /*1bbb0*/  LDL.LU R27, [R1+0x4e4] ;  /* 0x0004e400011b7983 */ /* 0x000f280000300800 */
[----:B------:R-:W-:Y:S04]  /*1bbc0*/  STL.64 [R1+0xb0], R4 ;  /* 0x0000b00401007387 */ /* 0x000fe80000100a00 */
[----:B------:R-:W-:Y:S04]  /*1bbd0*/  STL.64 [R1+0xb8], R6 ;  /* 0x0000b80601007387 */ /* 0x000fe80000100a00 */
[----:B------:R-:W4:Y:S04]  /*1bbe0*/  LDL.LU R26, [R1+0x4e8] ;  /* 0x0004e800011a7983 */ /* 0x000f280000300800 */
[----:B------:R-:W4:Y:S04]  /*1bbf0*/  LDL.LU R25, [R1+0x4ec] ;  /* 0x0004ec0001197983 */ /* 0x000f280000300800 */
[----:B------:R-:W4:Y:S04]  /*1bc00*/  LDL.LU R34, [R1+0x4d0] ;  /* 0x0004d00001227983 */ /* 0x000f280000300800 */
[----:B------:R-:W4:Y:S01]  /*1bc10*/  LDL.LU R32, [R1+0x4d4] ;  /* 0x0004d40001207983 */ /* 0x000f220000300800 */
[----:B------:R-:W-:Y:S01]  /*1bc20*/  FADD R2, -R104, R115 ;  /* 0x0000007368027221 */ /* 0x000fe20000000100 */
[C---:B0-----:R-:W-:Y:S01]  /*1bc30*/  FMUL R16, R31.reuse, R23 ;  /* 0x000000171f107220 */ /* 0x041fe20000400000 */
[----:B------:R-:W-:Y:S01]  /*1bc40*/  FMUL R17, R31, R22 ;  /* 0x000000161f117220 */ /* 0x000fe20000400000 */
[----:B------:R-:W0:Y:S01]  /*1bc50*/  LDSM.16.M88.4 R4, [R107+UR6+0x4ac00] ;  /* 0x04ac00066b04783b */ /* 0x000e220008000200 */
[----:B-1----:R-:W-:-:S03]  /*1bc60*/  FMUL R18, R24, R21 ;  /* 0x0000001518127220 */ /* 0x002fc60000400000 */
[----:B------:R-:W4:Y:S04]  /*1bc70*/  LDL.LU R21, [R1+0x4d8] ;  /* 0x0004d80001157983 */ /* 0x000f280000300800 */
[----:B------:R-:W4:Y:S04]  /*1bc80*/  LDL.LU R29, [R1+0x4dc] ;  /* 0x0004dc00011d7983 */ /* 0x000f280000300800 */
[----:B------:R-:W4:Y:S04]  /*1bc90*/  LDL.LU R115, [R1+0x6bc] ;  /* 0x0006bc0001737983 */ /* 0x000f280000300800 */
[----:B------:R-:W4:Y:S04]  /*1bca0*/  LDL R104, [R1+0x3c8] ;  /* 0x0003c80001687983 */ /* 0x000f280000100800 */
[----:B------:R-:W4:Y:S04]  /*1bcb0*/  LDL.LU R28, [R1+0x4f0] ;  /* 0x0004f000011c7983 */ /* 0x000f280000300800 */
[----:B------:R-:W4:Y:S01]  /*1bcc0*/  LDL.LU R23, [R1+0x4f4] ;  /* 0x0004f40001177983 */ /* 0x000f220000300800 */
[----:B------:R-:W-:-:S03]  /*1bcd0*/  FMUL R19, R24, R20 ;  /* 0x0000001418137220 */ /* 0x000fc60000400000 */
[----:B------:R-:W4:Y:S04]  /*1bce0*/  LDL.LU R22, [R1+0x4f8] ;  /* 0x0004f80001167983 */ /* 0x000f280000300800 */
[----:B------:R-:W4:Y:S01]  /*1bcf0*/  LDL.LU R20, [R1+0x4fc] ;  /* 0x0004fc0001147983 */ /* 0x000f220000300800 */
[----:B------:R-:W-:Y:S01]  /*1bd00*/  HMMA.16816.F32.BF16 R16, R8, R68, R16 ;  /* 0x000000440810723c */ /* 0x000fe20000041810 */
[----:B------:R-:W-:Y:S01]  /*1bd10*/  FMUL R2, R2, 1.4426950216293334961 ;  /* 0x3fb8aa3b02027820 */ /* 0x000fe20000400000 */
[----:B------:R-:W-:Y:S02]  /*1bd20*/  FADD R3, -R106, R105 ;  /* 0x000000696a037221 */ /* 0x000fe40000000100 */
[----:B------:R-:W4:Y:S02]  /*1bd30*/  LDL.LU R105, [R1+0x6c0] ;  /* 0x0006c00001697983 */ /* 0x000f240000300800 */
[----:B------:R-:W-:-:S02]  /*1bd40*/  FMUL R3, R3, 1.4426950216293334961 ;  /* 0x3fb8aa3b03037820 */ /* 0x000fc40000400000 */
[----:B------:R-:W4:Y:S11]  /*1bd50*/  LDL R106, [R1+0x3c4] ;  /* 0x0003c400016a7983 */ /* 0x000f360000100800 */
[----:B------:R1:W-:Y:S04]  /*1bd60*/  STL.64 [R1+0xa0], R16 ;  /* 0x0000a01001007387 */ /* 0x0003e80000100a00 */
[----:B------:R0:W-:Y:S01]  /*1bd70*/  STL.64 [R1+0xa8], R18 ;  /* 0x0000a81201007387 */ /* 0x0001e20000100a00 */
[C---:B--2---:R-:W-:Y:S01]  /*1bd80*/  FMUL R12, R31.reuse, R37 ;  /* 0x000000251f0c7220 */ /* 0x044fe20000400000 */
[----:B------:R-:W-:Y:S01]  /*1bd90*/  FMUL R13, R31, R36 ;  /* 0x000000241f0d7220 */ /* 0x000fe20000400000 */
[C---:B---3--:R-:W-:Y:S01]  /*1bda0*/  FMUL R14, R24.reuse, R35 ;  /* 0x00000023180e7220 */ /* 0x048fe20000400000 */
[----:B----4-:R-:W-:-:S02]  /*1bdb0*/  FMUL R15, R24, R33 ;  /* 0x00000021180f7220 */ /* 0x010fc40000400000 */
[----:B------:R-:W2:Y:S05]  /*1bdc0*/  MUFU.EX2 R33, R2 ;  /* 0x0000000200217308 */ /* 0x000eaa0000000800 */
[----:B------:R-:W-:Y:S01]  /*1bdd0*/  HMMA.16816.F32.BF16 R12, R8, R72, R12 ;  /* 0x00000048080c723c */ /* 0x000fe2000004180c */
[C---:B-1----:R-:W-:Y:S02]  /*1bde0*/  FMUL R16, R31.reuse, R30 ;  /* 0x0000001e1f107220 */ /* 0x042fe40000400000 */
[----:B------:R-:W1:Y:S01]  /*1bdf0*/  MUFU.EX2 R30, R3 ;  /* 0x00000003001e7308 */ /* 0x000e620000000800 */
[----:B------:R-:W-:Y:S01]  /*1be00*/  FMUL R17, R31, R27 ;  /* 0x0000001b1f117220 */ /* 0x000fe20000400000 */
[----:B--2---:R-:W-:Y:S04]  /*1be10*/  STL [R1+0x2f0], R33 ;  /* 0x0002f02101007387 */ /* 0x004fe80000100800 */
[----:B------:R-:W2:Y:S10]  /*1be20*/  LDL.LU R27, [R1+0x500] ;  /* 0x00050000011b7983 */ /* 0x000eb40000300800 */
[----:B------:R3:W-:Y:S01]  /*1be30*/  STL.64 [R1+0x90], R12 ;  /* 0x0000900c01007387 */ /* 0x0007e20000100a00 */
[----:B0-----:R-:W-:-:S03]  /*1be40*/  FMUL R18, R24, R26 ;  /* 0x0000001a18127220 */ /* 0x001fc60000400000 */
[----:B------:R0:W-:Y:S01]  /*1be50*/  STL.64 [R1+0x98], R14 ;  /* 0x0000980e01007387 */ /* 0x0001e20000100a00 */
[----:B------:R-:W-:-:S03]  /*1be60*/  FMUL R19, R24, R25 ;  /* 0x0000001918137220 */ /* 0x000fc60000400000 */
[----:B------:R-:W4:Y:S01]  /*1be70*/  LDL.LU R26, [R1+0x504] ;  /* 0x00050400011a7983 */ /* 0x000f220000300800 */
[C---:B---3--:R-:W-:Y:S01]  /*1be80*/  FMUL R12, R31.reuse, R34 ;  /* 0x000000221f0c7220 */ /* 0x048fe20000400000 */
[----:B------:R-:W-:Y:S02]  /*1be90*/  FMUL R13, R31, R32 ;  /* 0x000000201f0d7220 */ /* 0x000fe40000400000 */
[----:B------:R-:W-:Y:S01]  /*1bea0*/  HMMA.16816.F32.BF16 R16, R8, R76, R16 ;  /* 0x0000004c0810723c */ /* 0x000fe20000041810 */
[----:B------:R-:W3:Y:S04]  /*1beb0*/  LDL.LU R25, [R1+0x508] ;  /* 0x0005080001197983 */ /* 0x000ee80000300800 */
[----:B-1----:R-:W-:Y:S01]  /*1bec0*/  STL [R1+0x2f4], R30 ;  /* 0x0002f41e01007387 */ /* 0x002fe20000100800 */
[----:B0-----:R-:W-:-:S03]  /*1bed0*/  FMUL R14, R24, R21 ;  /* 0x00000015180e7220 */ /* 0x001fc60000400000 */
[----:B------:R-:W3:Y:S01]  /*1bee0*/  LDL.LU R21, [R1+0x50c] ;  /* 0x00050c0001157983 */ /* 0x000ee20000300800 */
[----:B------:R-:W-:-:S07]  /*1bef0*/  FMUL R15, R24, R29 ;  /* 0x0000001d180f7220 */ /* 0x000fce0000400000 */
[----:B------:R-:W-:Y:S02]  /*1bf00*/  HMMA.16816.F32.BF16 R8, R8, R80, R12 ;  /* 0x000000500808723c */ /* 0x000fe4000004180c */
[----:B------:R-:W-:Y:S04]  /*1bf10*/  STL.64 [R1+0x80], R16 ;  /* 0x0000801001007387 */ /* 0x000fe80000100a00 */
[----:B------:R-:W-:Y:S04]  /*1bf20*/  STL.64 [R1+0x88], R18 ;  /* 0x0000881201007387 */ /* 0x000fe80000100a00 */
[----:B------:R-:W3:Y:S01]  /*1bf30*/  LDL.LU R37, [R1+0x520] ;  /* 0x0005200001257983 */ /* 0x000ee20000300800 */
[C---:B------:R-:W-:Y:S01]  /*1bf40*/  FMUL R13, R33.reuse, R23 ;  /* 0x00000017210d7220 */ /* 0x040fe20000400000 */
[----:B------:R-:W-:Y:S01]  /*1bf50*/  FADD R2, -R104, R115 ;  /* 0x0000007368027221 */ /* 0x000fe20000000100 */
[----:B------:R-:W-:Y:S01]  /*1bf60*/  FMUL R12, R33, R28 ;  /* 0x0000001c210c7220 */ /* 0x000fe20000400000 */
[C---:B------:R-:W-:Y:S01]  /*1bf70*/  FMUL R14, R30.reuse, R22 ;  /* 0x000000161e0e7220 */ /* 0x040fe20000400000 */
[----:B------:R-:W0:Y:S04]  /*1bf80*/  LDSM.16.M88.4 R16, [R107+UR6+0x4b000] ;  /* 0x04b000066b10783b */ /* 0x000e280008000200 */
[----:B------:R2:W-:Y:S04]  /*1bf90*/  STL.64 [R1+0x70], R8 ;  /* 0x0000700801007387 */ /* 0x0005e80000100a00 */
[----:B------:R3:W-:Y:S04]  /*1bfa0*/  STL.64 [R1+0x78], R10 ;  /* 0x0000780a01007387 */ /* 0x0007e80000100a00 */
[----:B------:R-:W3:Y:S04]  /*1bfb0*/  LDL.LU R36, [R1+0x524] ;  /* 0x0005240001247983 */ /* 0x000ee80000300800 */
[----:B------:R-:W3:Y:S04]  /*1bfc0*/  LDL.LU R24, [R1+0x528] ;  /* 0x0005280001187983 */ /* 0x000ee80000300800 */
[----:B------:R-:W3:Y:S04]  /*1bfd0*/  LDL.LU R23, [R1+0x52c] ;  /* 0x00052c0001177983 */ /* 0x000ee80000300800 */
[----:B------:R-:W3:Y:S04]  /*1bfe0*/  LDL.LU R35, [R1+0x510] ;  /* 0x0005100001237983 */ /* 0x000ee80000300800 */
[----:B------:R-:W3:Y:S04]  /*1bff0*/  LDL.LU R34, [R1+0x514] ;  /* 0x0005140001227983 */ /* 0x000ee80000300800 */
[----:B------:R-:W3:Y:S04]  /*1c000*/  LDL.LU R32, [R1+0x518] ;  /* 0x0005180001207983 */ /* 0x000ee80000300800 */
[----:B------:R-:W3:Y:S04]  /*1c010*/  LDL.LU R31, [R1+0x51c] ;  /* 0x00051c00011f7983 */ /* 0x000ee80000300800 */
[----:B------:R-:W3:Y:S01]  /*1c020*/  LDL.LU R115, [R1+0x6c4] ;  /* 0x0006c40001737983 */ /* 0x000ee20000300800 */
[----:B------:R-:W-:-:S03]  /*1c030*/  FMUL R15, R30, R20 ;  /* 0x000000141e0f7220 */ /* 0x000fc60000400000 */
[----:B------:R-:W3:Y:S04]  /*1c040*/  LDL R104, [R1+0x3c0] ;  /* 0x0003c00001687983 */ /* 0x000ee80000100800 */
[----:B------:R-:W3:Y:S04]  /*1c050*/  LDL.LU R29, [R1+0x530] ;  /* 0x00053000011d7983 */ /* 0x000ee80000300800 */
[----:B------:R-:W3:Y:S04]  /*1c060*/  LDL.LU R28, [R1+0x534] ;  /* 0x00053400011c7983 */ /* 0x000ee80000300800 */
[----:B------:R-:W3:Y:S04]  /*1c070*/  LDL.LU R22, [R1+0x538] ;  /* 0x0005380001167983 */ /* 0x000ee80000300800 */
[----:B------:R-:W3:Y:S01]  /*1c080*/  LDL.LU R20, [R1+0x53c] ;  /* 0x00053c0001147983 */ /* 0x000ee20000300800 */
[----:B------:R-:W-:Y:S01]  /*1c090*/  HMMA.16816.F32.BF16 R12, R4, R68, R12 ;  /* 0x00000044040c723c */ /* 0x000fe2000004180c */
[----:B------:R-:W-:Y:S01]  /*1c0a0*/  FMUL R2, R2, 1.4426950216293334961 ;  /* 0x3fb8aa3b02027820 */ /* 0x000fe20000400000 */
[----:B------:R-:W-:-:S02]  /*1c0b0*/  FADD R3, -R106, R105 ;  /* 0x000000696a037221 */ /* 0x000fc40000000100 */
[----:B------:R-:W3:Y:S04]  /*1c0c0*/  LDL.LU R105, [R1+0x6c8] ;  /* 0x0006c80001697983 */ /* 0x000ee80000300800 */
[----:B------:R-:W3:Y:S01]  /*1c0d0*/  LDL R106, [R1+0x3bc] ;  /* 0x0003bc00016a7983 */ /* 0x000ee20000100800 */
[----:B--2---:R-:W-:-:S03]  /*1c0e0*/  FMUL R8, R33, R27 ;  /* 0x0000001b21087220 */ /* 0x004fc60000400000 */
[----:B------:R-:W2:Y:S07]  /*1c0f0*/  LDL.LU R27, [R1+0x540] ;  /* 0x00054000011b7983 */ /* 0x000eae0000300800 */
[----:B------:R-:W-:Y:S04]  /*1c100*/  STL.64 [R1+0x60], R12 ;  /* 0x0000600c01007387 */ /* 0x000fe80000100a00 */
[----:B------:R1:W-:Y:S01]  /*1c110*/  STL.64 [R1+0x68], R14 ;  /* 0x0000680e01007387 */ /* 0x0003e20000100a00 */
[----:B----4-:R-:W-:-:S03]  /*1c120*/  FMUL R9, R33, R26 ;  /* 0x0000001a21097220 */ /* 0x010fc60000400000 */
[----:B------:R-:W4:Y:S01]  /*1c130*/  LDL.LU R26, [R1+0x544] ;  /* 0x00054400011a7983 */ /* 0x000f220000300800 */
[----:B---3--:R-:W-:-:S03]  /*1c140*/  FMUL R10, R30, R25 ;  /* 0x000000191e0a7220 */ /* 0x008fc60000400000 */
[----:B------:R-:W3:Y:S01]  /*1c150*/  LDL.LU R25, [R1+0x548] ;  /* 0x0005480001197983 */ /* 0x000ee20000300800 */
[C---:B------:R-:W-:Y:S02]  /*1c160*/  FMUL R11, R30.reuse, R21 ;  /* 0x000000151e0b7220 */ /* 0x040fe40000400000 */
[----:B------:R-:W0:Y:S02]  /*1c170*/  MUFU.EX2 R21, R2 ;  /* 0x0000000200157308 */ /* 0x000e240000000800 */
[----:B0-----:R-:W-:Y:S01]  /*1c180*/  STL [R1+0x2e8], R21 ;  /* 0x0002e81501007387 */ /* 0x001fe20000100800 */
[----:B-1----:R-:W-:-:S03]  /*1c190*/  FMUL R14, R30, R24 ;  /* 0x000000181e0e7220 */ /* 0x002fc60000400000 */
[----:B------:R-:W3:Y:S01]  /*1c1a0*/  LDL.LU R24, [R1+0x54c] ;  /* 0x00054c0001187983 */ /* 0x000ee20000300800 */
[----:B------:R-:W-:Y:S01]  /*1c1b0*/  HMMA.16816.F32.BF16 R8, R4, R72, R8 ;  /* 0x000000480408723c */ /* 0x000fe20000041808 */
[C---:B------:R-:W-:Y:S01]  /*1c1c0*/  FMUL R12, R33.reuse, R37 ;  /* 0x00000025210c7220 */ /* 0x040fe20000400000 */
[----:B------:R-:W-:Y:S01]  /*1c1d0*/  FMUL R13, R33, R36 ;  /* 0x00000024210d7220 */ /* 0x000fe20000400000 */
[----:B------:R-:W-:Y:S01]  /*1c1e0*/  FMUL R15, R30, R23 ;  /* 0x000000171e0f7220 */ /* 0x000fe20000400000 */
[----:B------:R-:W-:-:S04]  /*1c1f0*/  FMUL R3, R3, 1.4426950216293334961 ;  /* 0x3fb8aa3b03037820 */ /* 0x000fc80000400000 */
[----:B------:R-:W0:Y:S02]  /*1c200*/  MUFU.EX2 R23, R3 ;  /* 0x0000000300177308 */ /* 0x000e240000000800 */
[----:B------:R-:W-:Y:S09]  /*1c210*/  HMMA.16816.F32.BF16 R12, R4, R76, R12 ;  /* 0x0000004c040c723c */ /* 0x000ff2000004180c */
[----:B------:R1:W-:Y:S04]  /*1c220*/  STL.64 [R1+0x50], R8 ;  /* 0x0000500801007387 */ /* 0x0003e80000100a00 */
[----:B------:R0:W-:Y:S01]  /*1c230*/  STL.64 [R1+0x58], R10 ;  /* 0x0000580a01007387 */ /* 0x0001e20000100a00 */
[C---:B-1----:R-:W-:Y:S01]  /*1c240*/  FMUL R8, R33.reuse, R35 ;  /* 0x0000002321087220 */ /* 0x042fe20000400000 */
[----:B------:R-:W-:Y:S01]  /*1c250*/  FMUL R9, R33, R34 ;  /* 0x0000002221097220 */ /* 0x000fe20000400000 */
[C---:B0-----:R-:W-:Y:S01]  /*1c260*/  FMUL R10, R30.reuse, R32 ;  /* 0x000000201e0a7220 */ /* 0x041fe20000400000 */
[----:B------:R-:W-:Y:S01]  /*1c270*/  FMUL R11, R30, R31 ;  /* 0x0000001f1e0b7220 */ /* 0x000fe20000400000 */
[----:B------:R-:W-:Y:S01]  /*1c280*/  STL [R1+0x2ec], R23 ;  /* 0x0002ec1701007387 */ /* 0x000fe20000100800 */
[----:B------:R-:W-:-:S03]  /*1c290*/  FADD R2, -R104, R115 ;  /* 0x0000007368027221 */ /* 0x000fc60000000100 */
[----:B------:R-:W0:Y:S02]  /*1c2a0*/  LDSM.16.M88.4 R32, [R107+UR6+0x4b400] ;  /* 0x04b400066b20783b */ /* 0x000e240008000200 */
[----:B------:R-:W-:Y:S02]  /*1c2b0*/  HMMA.16816.F32.BF16 R4, R4, R80, R8 ;  /* 0x000000500404723c */ /* 0x000fe40000041808 */
[----:B------:R1:W-:Y:S04]  /*1c2c0*/  STL.64 [R1+0x40], R12 ;  /* 0x0000400c01007387 */ /* 0x0003e80000100a00 */
[----:B------:R-:W-:Y:S04]  /*1c2d0*/  STL.64 [R1+0x48], R14 ;  /* 0x0000480e01007387 */ /* 0x000fe80000100a00 */
[----:B-1----:R-:W3:Y:S09]  /*1c2e0*/  LDL.LU R12, [R1+0x560] ;  /* 0x00056000010c7983 */ /* 0x002ef20000300800 */
[----:B------:R1:W-:Y:S04]  /*1c2f0*/  STL.64 [R1+0x20], R4 ;  /* 0x0000200401007387 */ /* 0x0003e80000100a00 */
[----:B------:R0:W-:Y:S04]  /*1c300*/  STL.64 [R1+0x28], R6 ;  /* 0x0000280601007387 */ /* 0x0001e80000100a00 */
[----:B------:R-:W3:Y:S01]  /*1c310*/  LDL.LU R13, [R1+0x564] ;  /* 0x00056400010d7983 */ /* 0x000ee20000300800 */
[C---:B-1----:R-:W-:Y:S01]  /*1c320*/  FMUL R4, R21.reuse, R29 ;  /* 0x0000001d15047220 */ /* 0x042fe20000400000 */
[----:B------:R-:W-:-:S02]  /*1c330*/  FMUL R5, R21, R28 ;  /* 0x0000001c15057220 */ /* 0x000fc40000400000 */
[----:B------:R-:W3:Y:S01]  /*1c340*/  LDL.LU R14, [R1+0x568] ;  /* 0x00056800010e7983 */ /* 0x000ee20000300800 */
[C---:B0-----:R-:W-:Y:S01]  /*1c350*/  FMUL R6, R23.reuse, R22 ;  /* 0x0000001617067220 */ /* 0x041fe20000400000 */
[----:B------:R-:W-:Y:S02]  /*1c360*/  FMUL R7, R23, R20 ;  /* 0x0000001417077220 */ /* 0x000fe40000400000 */
[----:B------:R-:W3:Y:S04]  /*1c370*/  LDL.LU R15, [R1+0x56c] ;  /* 0x00056c00010f7983 */ /* 0x000ee80000300800 */
[----:B------:R-:W3:Y:S01]  /*1c380*/  LDL.LU R20, [R1+0x550] ;  /* 0x0005500001147983 */ /* 0x000ee20000300800 */
[----:B------:R-:W-:Y:S03]  /*1c390*/  HMMA.16816.F32.BF16 R4, R16, R68, R4 ;  /* 0x000000441004723c */ /* 0x000fe60000041804 */
[----:B------:R-:W3:Y:S04]  /*1c3a0*/  LDL.LU R28, [R1+0x554] ;  /* 0x00055400011c7983 */ /* 0x000ee80000300800 */
[----:B------:R-:W3:-:S12]  /*1c3b0*/  LDL.LU R22, [R1+0x558] ;  /* 0x0005580001167983 */ /* 0x000ed80000300800 */
[----:B------:R-:W-:Y:S04]  /*1c3c0*/  STL.64 [R1+0x9f0], R6 ;  /* 0x0009f00601007387 */ /* 0x000fe80000100a00 */
[----:B------:R0:W-:Y:S04]  /*1c3d0*/  STL.64 [R1+0x9e8], R4 ;  /* 0x0009e80401007387 */ /* 0x0001e80000100a00 */
[----:B0-----:R-:W3:Y:S04]  /*1c3e0*/  LDL.LU R4, [R1+0x55c] ;  /* 0x00055c0001047983 */ /* 0x001ee80000300800 */
[----:B------:R-:W3:Y:S04]  /*1c3f0*/  LDL.LU R115, [R1+0x6cc] ;  /* 0x0006cc0001737983 */ /* 0x000ee80000300800 */
[----:B------:R-:W3:Y:S01]  /*1c400*/  LDL R104, [R1+0x3b8] ;  /* 0x0003b80001687983 */ /* 0x000ee20000100800 */
[----:B------:R-:W-:-:S04]  /*1c410*/  FMUL R2, R2, 1.4426950216293334961 ;  /* 0x3fb8aa3b02027820 */ /* 0x000fc80000400000 */
[----:B------:R-:W0:Y:S01]  /*1c420*/  MUFU.EX2 R37, R2 ;  /* 0x0000000200257308 */ /* 0x000e220000000800 */
[----:B------:R-:W-:Y:S01]  /*1c430*/  FADD R3, -R106, R105 ;  /* 0x000000696a037221 */ /* 0x000fe20000000100 */
[C---:B--2---:R-:W-:Y:S02]  /*1c440*/  FMUL R8, R21.reuse, R27 ;  /* 0x0000001b15087220 */ /* 0x044fe40000400000 */
[----:B------:R-:W2:Y:S01]  /*1c450*/  LDL.LU R27, [R1+0x570] ;  /* 0x00057000011b7983 */ /* 0x000ea20000300800 */
[----:B----4-:R-:W-:-:S03]  /*1c460*/  FMUL R9, R21, R26 ;  /* 0x0000001a15097220 */ /* 0x010fc60000400000 */
[----:B------:R-:W4:Y:S01]  /*1c470*/  LDL.LU R26, [R1+0x574] ;  /* 0x00057400011a7983 */ /* 0x000f220000300800 */
[----:B---3--:R-:W-:-:S03]  /*1c480*/  FMUL R10, R23, R25 ;  /* 0x00000019170a7220 */ /* 0x008fc60000400000 */
[----:B------:R-:W3:Y:S01]  /*1c490*/  LDL.LU R25, [R1+0x578] ;  /* 0x0005780001197983 */ /* 0x000ee20000300800 */
[----:B------:R-:W-:-:S03]  /*1c4a0*/  FMUL R11, R23, R24 ;  /* 0x00000018170b7220 */ /* 0x000fc60000400000 */
[----:B------:R-:W3:Y:S04]  /*1c4b0*/  LDL.LU R24, [R1+0x57c] ;  /* 0x00057c0001187983 */ /* 0x000ee80000300800 */
[----:B------:R-:W3:Y:S01]  /*1c4c0*/  LDL.LU R105, [R1+0x6d0] ;  /* 0x0006d00001697983 */ /* 0x000ee20000300800 */
[----:B------:R-:W-:Y:S03]  /*1c4d0*/  HMMA.16816.F32.BF16 R8, R16, R72, R8 ;  /* 0x000000481008723c */ /* 0x000fe60000041808 */
[----:B------:R-:W3:Y:S04]  /*1c4e0*/  LDL R106, [R1+0x3b4] ;  /* 0x0003b400016a7983 */ /* 0x000ee80000100800 */
[----:B0-----:R-:W-:-:S12]  /*1c4f0*/  STL [R1+0x2e0], R37 ;  /* 0x0002e02501007387 */ /* 0x001fd80000100800 */
[----:B------:R0:W-:Y:S04]  /*1c500*/  STL.64 [R1+0xa00], R10 ;  /* 0x000a000a01007387 */ /* 0x0001e80000100a00 */
[----:B------:R1:W-:Y:S04]  /*1c510*/  STL.64 [R1+0x9f8], R8 ;  /* 0x0009f80801007387 */ /* 0x0003e80000100a00 */
[----:B0-----:R-:W3:Y:S04]  /*1c520*/  LDL.LU R11, [R1+0x580] ;  /* 0x00058000010b7983 */ /* 0x001ee80000300800 */
[----:B------:R-:W3:Y:S04]  /*1c530*/  LDL.LU R10, [R1+0x584] ;  /* 0x00058400010a7983 */ /* 0x000ee80000300800 */
[----:B-1----:R-:W3:Y:S04]  /*1c540*/  LDL.LU R9, [R1+0x588] ;  /* 0x0005880001097983 */ /* 0x002ee80000300800 */
[----:B------:R-:W3:Y:S01]  /*1c550*/  LDL.LU R8, [R1+0x58c] ;  /* 0x00058c0001087983 */ /* 0x000ee20000300800 */
[----:B------:R-:W-:Y:S01]  /*1c560*/  FMUL R3, R3, 1.4426950216293334961 ;  /* 0x3fb8aa3b03037820 */ /* 0x000fe20000400000 */
[----:B------:R-:W-:-:S03]  /*1c570*/  FMUL R12, R21, R12 ;  /* 0x0000000c150c7220 */ /* 0x000fc60000400000 */
[----:B------:R-:W0:Y:S01]  /*1c580*/  MUFU.EX2 R39, R3 ;  /* 0x0000000300277308 */ /* 0x000e220000000800 */
[----:B------:R-:W-:Y:S01]  /*1c590*/  FMUL R13, R21, R13 ;  /* 0x0000000d150d7220 */ /* 0x000fe20000400000 */
[C---:B------:R-:W-:Y:S01]  /*1c5a0*/  FMUL R14, R23.reuse, R14 ;  /* 0x0000000e170e7220 */ /* 0x040fe20000400000 */
[----:B------:R-:W-:Y:S01]  /*1c5b0*/  FMUL R15, R23, R15 ;  /* 0x0000000f170f7220 */ /* 0x000fe20000400000 */
[C---:B------:R-:W-:Y:S01]  /*1c5c0*/  FMUL R20, R21.reuse, R20 ;  /* 0x0000001415147220 */ /* 0x040fe20000400000 */
[----:B------:R-:W-:Y:S01]  /*1c5d0*/  FMUL R21, R21, R28 ;  /* 0x0000001c15157220 */ /* 0x000fe20000400000 */
[----:B------:R-:W-:-:S04]  /*1c5e0*/  FMUL R22, R23, R22 ;  /* 0x0000001617167220 */ /* 0x000fc80000400000 */
[----:B------:R-:W-:Y:S01]  /*1c5f0*/  HMMA.16816.F32.BF16 R12, R16, R76, R12 ;  /* 0x0000004c100c723c */ /* 0x000fe2000004180c */
[----:B0-----:R-:W-:Y:S01]  /*1c600*/  STL [R1+0x2e4], R39 ;  /* 0x0002e42701007387 */ /* 0x001fe20000100800 */
[----:B------:R-:W-:-:S07]  /*1c610*/  FMUL R23, R23, R4 ;  /* 0x0000000417177220 */ /* 0x000fce0000400000 */
[----:B------:R-:W-:Y:S10]  /*1c620*/  HMMA.16816.F32.BF16 R16, R16, R80, R20 ;  /* 0x000000501010723c */ /* 0x000ff40000041814 */
[----:B------:R0:W-:Y:S04]  /*1c630*/  STL.64 [R1+0xa10], R14 ;  /* 0x000a100e01007387 */ /* 0x0001e80000100a00 */
[----:B------:R1:W-:Y:S05]  /*1c640*/  STL.64 [R1+0xa08], R12 ;  /* 0x000a080c01007387 */ /* 0x0003ea0000100a00 */
[----:B------:R-:W-:Y:S04]  /*1c650*/  STL.64 [R1+0xa20], R18 ;  /* 0x000a201201007387 */ /* 0x000fe80000100a00 */
[----:B------:R-:W-:Y:S04]  /*1c660*/  STL.64 [R1+0xa18], R16 ;  /* 0x000a181001007387 */ /* 0x000fe80000100a00 */
[----:B------:R-:W3:Y:S04]  /*1c670*/  LDL.LU R7, [R1+0x5a0] ;  /* 0x0005a00001077983 */ /* 0x000ee80000300800 */
[----:B------:R-:W3:Y:S04]  /*1c680*/  LDL.LU R6, [R1+0x5a4] ;  /* 0x0005a40001067983 */ /* 0x000ee80000300800 */
[----:B------:R-:W3:Y:S04]  /*1c690*/  LDL.LU R5, [R1+0x5a8] ;  /* 0x0005a80001057983 */ /* 0x000ee80000300800 */
[----:B------:R-:W3:Y:S04]  /*1c6a0*/  LDL.LU R4, [R1+0x5ac] ;  /* 0x0005ac0001047983 */ /* 0x000ee80000300800 */
[----:B0-----:R-:W3:Y:S04]  /*1c6b0*/  LDL.LU R15, [R1+0x590] ;  /* 0x00059000010f7983 */ /* 0x001ee80000300800 */
[----:B------:R-:W3:Y:S04]  /*1c6c0*/  LDL.LU R14, [R1+0x594] ;  /* 0x00059400010e7983 */ /* 0x000ee80000300800 */
[----:B-1----:R-:W3:Y:S04]  /*1c6d0*/  LDL.LU R13, [R1+0x598] ;  /* 0x00059800010d7983 */ /* 0x002ee80000300800 */
[----:B------:R-:W3:Y:S01]  /*1c6e0*/  LDL.LU R12, [R1+0x59c] ;  /* 0x00059c00010c7983 */ /* 0x000ee20000300800 */
[----:B------:R-:W-:Y:S01]  /*1c6f0*/  FADD R2, -R104, R115 ;  /* 0x0000007368027221 */ /* 0x000fe20000000100 */
[C---:B--2---:R-:W-:Y:S01]  /*1c700*/  FMUL R20, R37.reuse, R27 ;  /* 0x0000001b25147220 */ /* 0x044fe20000400000 */
[----:B----4-:R-:W-:Y:S01]  /*1c710*/  FMUL R21, R37, R26 ;  /* 0x0000001a25157220 */ /* 0x010fe20000400000 */
[C---:B---3--:R-:W-:Y:S01]  /*1c720*/  FMUL R22, R39.reuse, R25 ;  /* 0x0000001927167220 */ /* 0x048fe20000400000 */
[----:B------:R-:W-:-:S07]  /*1c730*/  FMUL R23, R39, R24 ;  /* 0x0000001827177220 */ /* 0x000fce0000400000 */
[----:B------:R-:W-:Y:S01]  /*1c740*/  HMMA.16816.F32.BF16 R20, R32, R68, R20 ;  /* 0x000000442014723c */ /* 0x000fe20000041814 */
[----:B------:R-:W-:-:S15]  /*1c750*/  FADD R3, -R106, R105 ;  /* 0x000000696a037221 */ /* 0x000fde0000000100 */
[----:B------:R-:W-:-:S03]  /*1c760*/  NOP ;  /* 0x0000000000007918 */ /* 0x000fc60000000000 */
[----:B------:R-:W-:Y:S04]  /*1c770*/  STL.64 [R1+0xa30], R22 ;  /* 0x000a301601007387 */ /* 0x000fe80000100a00 */
[----:B------:R-:W-:Y:S04]  /*1c780*/  STL.64 [R1+0xa28], R20 ;  /* 0x000a281401007387 */ /* 0x000fe80000100a00 */
[----:B------:R-:W2:Y:S01]  /*1c790*/  LDL.LU R104, [R1+0x6d4] ;  /* 0x0006d40001687983 */ /* 0x000ea20000300800 */
[----:B------:R-:W-:-:S03]  /*1c7a0*/  FMUL R24, R37, R11 ;  /* 0x0000000b25187220 */ /* 0x000fc60000400000 */
[----:B------:R-:W2:Y:S01]  /*1c7b0*/  LDL R105, [R1+0x3b0] ;  /* 0x0003b00001697983 */ /* 0x000ea20000100800 */
[----:B------:R-:W-:-:S03]  /*1c7c0*/  FMUL R25, R37, R10 ;  /* 0x0000000a25197220 */ /* 0x000fc60000400000 */
[----:B------:R-:W3:Y:S01]  /*1c7d0*/  LDL.LU R11, [R1+0x5b0] ;  /* 0x0005b000010b7983 */ /* 0x000ee20000300800 */
[----:B------:R-:W-:-:S03]  /*1c7e0*/  FMUL R26, R39, R9 ;  /* 0x00000009271a7220 */ /* 0x000fc60000400000 */
[----:B------:R-:W4:Y:S01]  /*1c7f0*/  LDL.LU R10, [R1+0x5b4] ;  /* 0x0005b400010a7983 */ /* 0x000f220000300800 */
[----:B------:R-:W-:-:S03]  /*1c800*/  FMUL R27, R39, R8 ;  /* 0x00000008271b7220 */ /* 0x000fc60000400000 */
[----:B------:R-:W2:Y:S04]  /*1c810*/  LDL.LU R9, [R1+0x5b8] ;  /* 0x0005b80001097983 */ /* 0x000ea80000300800 */
[----:B------:R-:W2:Y:S01]  /*1c820*/  LDL.LU R8, [R1+0x5bc] ;  /* 0x0005bc0001087983 */ /* 0x000ea20000300800 */
[----:B------:R-:W-:Y:S03]  /*1c830*/  HMMA.16816.F32.BF16 R24, R32, R72, R24 ;  /* 0x000000482018723c */ /* 0x000fe60000041818 */
[----:B------:R-:W2:-:S15]  /*1c840*/  LDL.LU R106, [R1+0x6d8] ;  /* 0x0006d800016a7983 */ /* 0x000e9e0000300800 */
[----:B------:R-:W-:Y:S01]  /*1c850*/  NOP ;  /* 0x0000000000007918 */ /* 0x000fe20000000000 */
[----:B------:R-:W-:Y:S04]  /*1c860*/  STL.64 [R1+0xa40], R26 ;  /* 0x000a401a01007387 */ /* 0x000fe80000100a00 */
[----:B------:R-:W-:Y:S01]  /*1c870*/  STL.64 [R1+0xa38], R24 ;  /* 0x000a381801007387 */ /* 0x000fe20000100a00 */
[----:B------:R-:W-:Y:S01]  /*1c880*/  FMUL R2, R2, 1.4426950216293334961 ;  /* 0x3fb8aa3b02027820 */ /* 0x000fe20000400000 */
[----:B------:R-:W-:-:S03]  /*1c890*/  FMUL R3, R3, 1.4426950216293334961 ;  /* 0x3fb8aa3b03037820 */ /* 0x000fc60000400000 */
[----:B------:R-:W3:Y:S08]  /*1c8a0*/  MUFU.EX2 R124, R2 ;  /* 0x00000002007c7308 */ /* 0x000ef00000000800 */
[----:B------:R-:W2:Y:S01]  /*1c8b0*/  MUFU.EX2 R125, R3 ;  /* 0x00000003007d7308 */ /* 0x000ea20000000800 */
[C---:B------:R-:W-:Y:S02]  /*1c8c0*/  FMUL R28, R37.reuse, R7 ;  /* 0x00000007251c7220 */ /* 0x040fe40000400000 */
[----:B------:R-:W2:Y:S01]  /*1c8d0*/  LDL.LU R7, [R1+0x5c0] ;  /* 0x0005c00001077983 */ /* 0x000ea20000300800 */
[----:B------:R-:W-:-:S03]  /*1c8e0*/  FMUL R29, R37, R6 ;  /* 0x00000006251d7220 */ /* 0x000fc60000400000 */
[----:B------:R-:W2:Y:S01]  /*1c8f0*/  LDL.LU R6, [R1+0x5c4] ;  /* 0x0005c40001067983 */ /* 0x000ea20000300800 */
[----:B------:R-:W-:-:S03]  /*1c900*/  FMUL R30, R39, R5 ;  /* 0x00000005271e7220 */ /* 0x000fc60000400000 */
[----:B------:R-:W2:Y:S01]  /*1c910*/  LDL.LU R5, [R1+0x5c8] ;  /* 0x0005c80001057983 */ /* 0x000ea20000300800 */
[----:B------:R-:W-:-:S03]  /*1c920*/  FMUL R31, R39, R4 ;  /* 0x00000004271f7220 */ /* 0x000fc60000400000 */
[----:B------:R-:W2:Y:S01]  /*1c930*/  LDL.LU R4, [R1+0x5cc] ;  /* 0x0005cc0001047983 */ /* 0x000ea20000300800 */
[C---:B------:R-:W-:Y:S01]  /*1c940*/  FMUL R36, R37.reuse, R15 ;  /* 0x0000000f25247220 */ /* 0x040fe20000400000 */
[----:B------:R-:W-:Y:S02]  /*1c950*/  FMUL R37, R37, R14 ;  /* 0x0000000e25257220 */ /* 0x000fe40000400000 */
[----:B------:R-:W-:Y:S01]  /*1c960*/  HMMA.16816.F32.BF16 R28, R32, R76, R28 ;  /* 0x0000004c201c723c */ /* 0x000fe2000004181c */
[C---:B------:R-:W-:Y:S01]  /*1c970*/  FMUL R38, R39.reuse, R13 ;  /* 0x0000000d27267220 */ /* 0x040fe20000400000 */
[----:B------:R-:W-:-:S07]  /*1c980*/  FMUL R39, R39, R12 ;  /* 0x0000000c27277220 */ /* 0x000fce0000400000 */
[----:B------:R-:W-:Y:S01]  /*1c990*/  HMMA.16816.F32.BF16 R32, R32, R80, R36 ;  /* 0x000000502020723c */ /* 0x000fe20000041824 */
[----:B------:R-:W0:Y:S09]  /*1c9a0*/  LDSM.16.M88.4 R36, [R107+UR6+0x4bc00] ;  /* 0x04bc00066b24783b */ /* 0x000e320008000200 */
[----:B------:R-:W-:Y:S04]  /*1c9b0*/  STL.64 [R1+0xa50], R30 ;  /* 0x000a501e01007387 */ /* 0x000fe80000100a00 */
[----:B------:R-:W-:Y:S04]  /*1c9c0*/  STL.64 [R1+0xa48], R28 ;  /* 0x000a481c01007387 */ /* 0x000fe80000100a00 */
[----:B------:R-:W2:Y:S04]  /*1c9d0*/  LDL.LU R15, [R1+0x5e0] ;  /* 0x0005e000010f7983 */ /* 0x000ea80000300800 */
[----:B------:R-:W2:Y:S04]  /*1c9e0*/  LDL.LU R14, [R1+0x5e4] ;  /* 0x0005e400010e7983 */ /* 0x000ea80000300800 */
[----:B------:R-:W2:Y:S04]  /*1c9f0*/  LDL.LU R13, [R1+0x5e8] ;  /* 0x0005e800010d7983 */ /* 0x000ea80000300800 */
[----:B------:R-:W-:Y:S04]  /*1ca00*/  STL.64 [R1+0xa60], R34 ;  /* 0x000a602201007387 */ /* 0x000fe80000100a00 */
[----:B------:R-:W-:Y:S04]  /*1ca10*/  STL.64 [R1+0xa58], R32 ;  /* 0x000a582001007387 */ /* 0x000fe80000100a00 */
[----:B------:R-:W2:Y:S04]  /*1ca20*/  LDL.LU R12, [R1+0x5ec] ;  /* 0x0005ec00010c7983 */ /* 0x000ea80000300800 */
[----:B------:R1:W-:Y:S01]  /*1ca30*/  STL [R1+0xae8], R0 ;  /* 0x000ae80001007387 */ /* 0x0003e20000100800 */
[----:B---3--:R-:W-:-:S03]  /*1ca40*/  FMUL R40, R124, R11 ;  /* 0x0000000b7c287220 */ /* 0x008fc60000400000 */
[----:B------:R-:W3:Y:S01]  /*1ca50*/  LDL.LU R11, [R1+0x5d0] ;  /* 0x0005d000010b7983 */ /* 0x000ee20000300800 */
[----:B----4-:R-:W-:-:S03]  /*1ca60*/  FMUL R41, R124, R10 ;  /* 0x0000000a7c297220 */ /* 0x010fc60000400000 */
[----:B------:R-:W4:Y:S01]  /*1ca70*/  LDL.LU R10, [R1+0x5d4] ;  /* 0x0005d400010a7983 */ /* 0x000f220000300800 */
[----:B--2---:R-:W-:-:S03]  /*1ca80*/  FMUL R42, R125, R9 ;  /* 0x000000097d2a7220 */ /* 0x004fc60000400000 */
[----:B------:R-:W2:Y:S01]  /*1ca90*/  LDL.LU R9, [R1+0x5d8] ;  /* 0x0005d80001097983 */ /* 0x000ea20000300800 */
[----:B------:R-:W-:-:S03]  /*1caa0*/  FMUL R43, R125, R8 ;  /* 0x000000087d2b7220 */ /* 0x000fc60000400000 */
[----:B------:R-:W2:Y:S04]  /*1cab0*/  LDL.LU R8, [R1+0x5dc] ;  /* 0x0005dc0001087983 */ /* 0x000ea80000300800 */
[----:B------:R-:W-:Y:S01]  /*1cac0*/  HMMA.16816.F32.BF16 R40, R52, R68, R40 ;  /* 0x000000443428723c */ /* 0x000fe20000041828 */
[----:B------:R-:W-:-:S15]  /*1cad0*/  FADD R3, -R0, R106 ;  /* 0x0000006a00037221 */ /* 0x000fde0000000100 */
[----:B------:R-:W-:-:S03]  /*1cae0*/  NOP ;  /* 0x0000000000007918 */ /* 0x000fc60000000000 */
[----:B------:R-:W-:Y:S04]  /*1caf0*/  STL.64 [R1+0xa70], R42 ;  /* 0x000a702a01007387 */ /* 0x000fe80000100a00 */
[----:B------:R-:W-:Y:S01]  /*1cb00*/  STL.64 [R1+0xa68], R40 ;  /* 0x000a682801007387 */ /* 0x000fe20000100a00 */
[----:B------:R-:W-:-:S03]  /*1cb10*/  FMUL R44, R124, R7 ;  /* 0x000000077c2c7220 */ /* 0x000fc60000400000 */
[----:B------:R-:W2:Y:S01]  /*1cb20*/  LDL.LU R7, [R1+0x5f0] ;  /* 0x0005f00001077983 */ /* 0x000ea20000300800 */
[----:B------:R-:W-:-:S03]  /*1cb30*/  FMUL R45, R124, R6 ;  /* 0x000000067c2d7220 */ /* 0x000fc60000400000 */
[----:B------:R-:W2:Y:S01]  /*1cb40*/  LDL.LU R6, [R1+0x5f4] ;  /* 0x0005f40001067983 */ /* 0x000ea20000300800 */
[----:B------:R-:W-:-:S03]  /*1cb50*/  FMUL R46, R125, R5 ;  /* 0x000000057d2e7220 */ /* 0x000fc60000400000 */
[----:B------:R-:W2:Y:S01]  /*1cb60*/  LDL.LU R5, [R1+0x5f8] ;  /* 0x0005f80001057983 */ /* 0x000ea20000300800 */
[----:B------:R-:W-:-:S03]  /*1cb70*/  FMUL R47, R125, R4 ;  /* 0x000000047d2f7220 */ /* 0x000fc60000400000 */
[----:B------:R-:W2:Y:S04]  /*1cb80*/  LDL.LU R4, [R1+0x5fc] ;  /* 0x0005fc0001047983 */ /* 0x000ea80000300800 */
[----:B------:R-:W-:-:S15]  /*1cb90*/  HMMA.16816.F32.BF16 R44, R52, R72, R44 ;  /* 0x00000048342c723c */ /* 0x000fde000004182c */
[----:B------:R-:W-:-:S04]  /*1cba0*/  NOP ;  /* 0x0000000000007918 */ /* 0x000fc80000000000 */
        /* <DEDUP_REMOVED lines=10> */
[----:B-1----:R-:W2:Y:S01]  /*1cc50*/  LDL R0, [R1+0x9cc] ;  /* 0x0009cc0001007983 */ /* 0x002ea20000100800 */
[----:B------:R-:W-:-:S15]  /*1cc60*/  HMMA.16816.F32.BF16 R48, R52, R76, R48 ;  /* 0x0000004c3430723c */ /* 0x000fde0000041830 */
[----:B------:R-:W-:-:S04]  /*1cc70*/  NOP ;  /* 0x0000000000007918 */ /* 0x000fc80000000000 */
[----:B------:R-:W-:Y:S04]  /*1cc80*/  STL.64 [R1+0xa90], R50 ;  /* 0x000a903201007387 */ /* 0x000fe80000100a00 */
[----:B------:R-:W-:Y:S01]  /*1cc90*/  STL.64 [R1+0xa88], R48 ;  /* 0x000a883001007387 */ /* 0x000fe20000100a00 */
[----:B---3--:R-:W-:-:S03]  /*1cca0*/  FMUL R56, R124, R11 ;  /* 0x0000000b7c387220 */ /* 0x008fc60000400000 */
[----:B------:R-:W3:Y:S01]  /*1ccb0*/  LDL.LU R11, [R1+0x610] ;  /* 0x00061000010b7983 */ /* 0x000ee20000300800 */
[----:B----4-:R-:W-:-:S03]  /*1ccc0*/  FMUL R57, R124, R10 ;  /* 0x0000000a7c397220 */ /* 0x010fc60000400000 */
[----:B------:R-:W4:Y:S01]  /*1ccd0*/  LDL.LU R10, [R1+0x614] ;  /* 0x00061400010a7983 */ /* 0x000f220000300800 */
[----:B--2---:R-:W-:-:S03]  /*1cce0*/  FMUL R58, R125, R9 ;  /* 0x000000097d3a7220 */ /* 0x004fc60000400000 */
[----:B------:R-:W2:Y:S01]  /*1ccf0*/  LDL.LU R9, [R1+0x618] ;  /* 0x0006180001097983 */ /* 0x000ea20000300800 */
[----:B------:R-:W-:-:S03]  /*1cd00*/  FMUL R59, R125, R8 ;  /* 0x000000087d3b7220 */ /* 0x000fc60000400000 */
[----:B------:R-:W2:Y:S01]  /*1cd10*/  LDL.LU R8, [R1+0x61c] ;  /* 0x00061c0001087983 */ /* 0x000ea20000300800 */
[----:B------:R-:W-:Y:S01]  /*1cd20*/  FADD R2, -R105, R104 ;  /* 0x0000006869027221 */ /* 0x000fe20000000100 */
[----:B------:R-:W-:-:S03]  /*1cd30*/  FMUL R3, R3, 1.4426950216293334961 ;  /* 0x3fb8aa3b03037820 */ /* 0x000fc60000400000 */
[----:B------:R-:W-:-:S03]  /*1cd40*/  FMUL R2, R2, 1.4426950216293334961 ;  /* 0x3fb8aa3b02027820 */ /* 0x000fc60000400000 */
[----:B------:R-:W-:Y:S01]  /*1cd50*/  MUFU.EX2 R3, R3 ;  /* 0x0000000300037308 */ /* 0x000fe20000000800 */
[----:B------:R-:W-:Y:S07]  /*1cd60*/  HMMA.16816.F32.BF16 R52, R52, R80, R56 ;  /* 0x000000503434723c */ /* 0x000fee0000041838 */
[----:B------:R-:W1:-:S12]  /*1cd70*/  MUFU.EX2 R2, R2 ;  /* 0x0000000200027308 */ /* 0x000e580000000800 */
[----:B------:R-:W-:Y:S04]  /*1cd80*/  STL.64 [R1+0xaa0], R54 ;  /* 0x000aa03601007387 */ /* 0x000fe80000100a00 */
[----:B------:R-:W-:Y:S01]  /*1cd90*/  STL.64 [R1+0xa98], R52 ;  /* 0x000a983401007387 */ /* 0x000fe20000100a00 */
[----:B------:R-:W-:Y:S01]  /*1cda0*/  IMAD.MOV.U32 R18, RZ, RZ, R70 ;  /* 0x000000ffff127224 */ /* 0x000fe200078e0046 */
[----:B------:R-:W-:Y:S01]  /*1cdb0*/  MOV R19, R71 ;  /* 0x0000004700137202 */ /* 0x000fe20000000f00 */
[C---:B-1----:R-:W-:Y:S02]  /*1cdc0*/  FMUL R60, R2.reuse, R7 ;  /* 0x00000007023c7220 */ /* 0x042fe40000400000 */
[----:B------:R-:W2:Y:S01]  /*1cdd0*/  LDL.LU R7, [R1+0x620] ;  /* 0x0006200001077983 */ /* 0x000ea20000300800 */
[----:B------:R-:W-:-:S03]  /*1cde0*/  FMUL R61, R2, R6 ;  /* 0x00000006023d7220 */ /* 0x000fc60000400000 */
[----:B------:R-:W2:Y:S01]  /*1cdf0*/  LDL.LU R6, [R1+0x624] ;  /* 0x0006240001067983 */ /* 0x000ea20000300800 */
[----:B------:R-:W-:-:S03]  /*1ce00*/  FMUL R62, R3, R5 ;  /* 0x00000005033e7220 */ /* 0x000fc60000400000 */
[----:B------:R-:W2:Y:S01]  /*1ce10*/  LDL.LU R5, [R1+0x628] ;  /* 0x0006280001057983 */ /* 0x000ea20000300800 */
[----:B------:R-:W-:-:S03]  /*1ce20*/  FMUL R63, R3, R4 ;  /* 0x00000004033f7220 */ /* 0x000fc60000400000 */
[----:B------:R-:W2:Y:S04]  /*1ce30*/  LDL.LU R4, [R1+0x62c] ;  /* 0x00062c0001047983 */ /* 0x000ea80000300800 */
[C---:B0-----:R-:W-:Y:S01]  /*1ce40*/  HMMA.16816.F32.BF16 R60, R36.reuse, R68, R60 ;  /* 0x00000044243c723c */ /* 0x041fe2000004183c */
[C---:B------:R-:W-:Y:S01]  /*1ce50*/  FMUL R92, R2.reuse, R15 ;  /* 0x0000000f025c7220 */ /* 0x040fe20000400000 */
[----:B------:R-:W0:Y:S04]  /*1ce60*/  LDSM.16.M88.4 R64, [R0+UR6+0x48400] ;  /* 0x048400060040783b */ /* 0x000e280008000200 */
[----:B------:R-:W1:Y:S04]  /*1ce70*/  LDSM.16.M88.4 R84, [R0+UR6+0x48800] ;  /* 0x048800060054783b */ /* 0x000e680008000200 */
[----:B------:R-:W1:Y:S01]  /*1ce80*/  LDSM.16.M88.4 R88, [R0+UR6+0x48c00] ;  /* 0x048c00060058783b */ /* 0x000e620008000200 */
[C---:B------:R-:W-:Y:S01]  /*1ce90*/  FMUL R93, R2.reuse, R14 ;  /* 0x0000000e025d7220 */ /* 0x040fe20000400000 */
[C---:B------:R-:W-:Y:S01]  /*1cea0*/  FMUL R94, R3.reuse, R13 ;  /* 0x0000000d035e7220 */ /* 0x040fe20000400000 */
[C---:B------:R-:W-:Y:S01]  /*1ceb0*/  FMUL R95, R3.reuse, R12 ;  /* 0x0000000c035f7220 */ /* 0x040fe20000400000 */
[----:B------:R-:W2:Y:S04]  /*1cec0*/  LDSM.16.M88.4 R56, [R0+UR6+0x48000] ;  /* 0x048000060038783b */ /* 0x000ea80008000200 */
[----:B------:R-:W2:Y:S02]  /*1ced0*/  LDSM.16.M88.4 R96, [R0+UR6+0x49000] ;  /* 0x049000060060783b */ /* 0x000ea40008000200 */
[----:B------:R-:W-:Y:S02]  /*1cee0*/  HMMA.16816.F32.BF16 R92, R36, R72, R92 ;  /* 0x00000048245c723c */ /* 0x000fe4000004185c */
[----:B------:R-:W-:Y:S04]  /*1cef0*/  STL.64 [R1+0xab0], R62 ;  /* 0x000ab03e01007387 */ /* 0x000fe80000100a00 */
[----:B------:R0:W-:Y:S04]  /*1cf00*/  STL.64 [R1+0xaa8], R60 ;  /* 0x000aa83c01007387 */ /* 0x0001e80000100a00 */
[----:B------:R-:W2:Y:S04]  /*1cf10*/  LDSM.16.M88.4 R100, [R0+UR6+0x49400] ;  /* 0x049400060064783b */ /* 0x000ea80008000200 */
[----:B------:R-:W-:Y:S04]  /*1cf20*/  LDSM.16.M88.4 R112, [R0+UR6+0x49800] ;  /* 0x049800060070783b */ /* 0x000fe80008000200 */
[----:B0-----:R-:W-:Y:S04]  /*1cf30*/  STL.64 [R1+0xb38], R66 ;  /* 0x000b384201007387 */ /* 0x001fe80000100a00 */
[----:B------:R-:W-:Y:S04]  /*1cf40*/  STL.64 [R1+0xb30], R64 ;  /* 0x000b304001007387 */ /* 0x000fe80000100a00 */
[----:B-1----:R-:W-:Y:S04]  /*1cf50*/  STL.64 [R1+0xb48], R86 ;  /* 0x000b485601007387 */ /* 0x002fe80000100a00 */
[----:B------:R-:W-:Y:S04]  /*1cf60*/  STL.64 [R1+0xb40], R84 ;  /* 0x000b405401007387 */ /* 0x000fe80000100a00 */
[----:B------:R-:W-:Y:S04]  /*1cf70*/  STL.64 [R1+0xb58], R90 ;  /* 0x000b585a01007387 */ /* 0x000fe80000100a00 */
[----:B------:R-:W-:Y:S04]  /*1cf80*/  STL.64 [R1+0xb50], R88 ;  /* 0x000b505801007387 */ /* 0x000fe80000100a00 */
[----:B------:R-:W-:Y:S04]  /*1cf90*/  STL.64 [R1+0xb60], R74 ;  /* 0x000b604a01007387 */ /* 0x000fe80000100a00 */
[----:B------:R-:W-:Y:S04]  /*1cfa0*/  STL.64 [R1+0xac0], R94 ;  /* 0x000ac05e01007387 */ /* 0x000fe80000100a00 */
[----:B------:R-:W-:Y:S01]  /*1cfb0*/  STL.64 [R1+0xab8], R92 ;  /* 0x000ab85c01007387 */ /* 0x000fe20000100a00 */
[C---:B---3--:R-:W-:Y:S01]  /*1cfc0*/  FMUL R104, R2.reuse, R11 ;  /* 0x0000000b02687220 */ /* 0x048fe20000400000 */
[----:B----4-:R-:W-:Y:S01]  /*1cfd0*/  FMUL R105, R2, R10 ;  /* 0x0000000a02697220 */ /* 0x010fe20000400000 */
[C---:B--2---:R-:W-:Y:S01]  /*1cfe0*/  FMUL R106, R3.reuse, R9 ;  /* 0x00000009036a7220 */ /* 0x044fe20000400000 */
[----:B------:R-:W-:-:S07]  /*1cff0*/  FMUL R107, R3, R8 ;  /* 0x00000008036b7220 */ /* 0x000fce0000400000 */
[----:B------:R-:W-:-:S15]  /*1d000*/  HMMA.16816.F32.BF16 R104, R36, R76, R104 ;  /* 0x0000004c2468723c */ /* 0x000fde0000041868 */
[----:B------:R-:W-:-:S04]  /*1d010*/  NOP ;  /* 0x0000000000007918 */ /* 0x000fc80000000000 */
[----:B------:R-:W-:Y:S04]  /*1d020*/  STL.64 [R1+0xad0], R106 ;  /* 0x000ad06a01007387 */ /* 0x000fe80000100a00 */
[----:B------:R0:W-:Y:S04]  /*1d030*/  STL.64 [R1+0xac8], R104 ;  /* 0x000ac86801007387 */ /* 0x0001e80000100a00 */
[----:B------:R-:W2:Y:S04]  /*1d040*/  LDL.LU R12, [R1+0x30] ;  /* 0x00003000010c7983 */ /* 0x000ea80000300800 */
[----:B------:R-:W2:Y:S04]  /*1d050*/  LDL.LU R13, [R1+0x34] ;  /* 0x00003400010d7983 */ /* 0x000ea80000300800 */
[----:B------:R-:W2:Y:S04]  /*1d060*/  LDL.LU R14, [R1+0x38] ;  /* 0x00003800010e7983 */ /* 0x000ea80000300800 */
[----:B------:R-:W2:Y:S04]  /*1d070*/  LDL.LU R15, [R1+0x3c] ;  /* 0x00003c00010f7983 */ /* 0x000ea80000300800 */
[----:B------:R-:W3:Y:S04]  /*1d080*/  LDL.LU R16, [R1+0x180] ;  /* 0x0001800001107983 */ /* 0x000ee80000300800 */
[----:B------:R-:W3:Y:S04]  /*1d090*/  LDL.LU R17, [R1+0x184] ;  /* 0x0001840001117983 */ /* 0x000ee80000300800 */
[----:B------:R-:W4:Y:S04]  /*1d0a0*/  LDL.LU R70, [R1+0xb9c] ;  /* 0x000b9c0001467983 */ /* 0x000f280000300800 */
[----:B------:R-:W2:Y:S04]  /*1d0b0*/  LDL.LU R71, [R1+0xb98] ;  /* 0x000b980001477983 */ /* 0x000ea80000300800 */
        /* <DEDUP_REMOVED lines=28> */
[----:B0-----:R-:W3:Y:S04]  /*1d280*/  LDL.LU R104, [R1+0x230] ;  /* 0x0002300001687983 */ /* 0x001ee80000300800 */
[----:B------:R-:W3:Y:S04]  /*1d290*/  LDL.LU R105, [R1+0x234] ;  /* 0x0002340001697983 */ /* 0x000ee80000300800 */
[----:B------:R-:W3:Y:S04]  /*1d2a0*/  LDL.LU R106, [R1+0x238] ;  /* 0x00023800016a7983 */ /* 0x000ee80000300800 */
[----:B------:R-:W3:Y:S01]  /*1d2b0*/  LDL.LU R107, [R1+0x23c] ;  /* 0x00023c00016b7983 */ /* 0x000ee20000300800 */
[----:B------:R-:W-:-:S03]  /*1d2c0*/  FMUL R111, R3, R4 ;  /* 0x00000004036f7220 */ /* 0x000fc60000400000 */
[----:B------:R-:W3:Y:S01]  /*1d2d0*/  LDL.LU R92, [R1+0x220] ;  /* 0x00022000015c7983 */ /* 0x000ee20000300800 */
[----:B------:R-:W-:-:S03]  /*1d2e0*/  FMUL R110, R3, R5 ;  /* 0x00000005036e7220 */ /* 0x000fc60000400000 */
[----:B------:R-:W3:Y:S01]  /*1d2f0*/  LDL.LU R93, [R1+0x224] ;  /* 0x00022400015d7983 */ /* 0x000ee20000300800 */
[----:B------:R-:W-:-:S03]  /*1d300*/  FMUL R109, R2, R6 ;  /* 0x00000006026d7220 */ /* 0x000fc60000400000 */
[----:B------:R-:W3:Y:S01]  /*1d310*/  LDL.LU R94, [R1+0x228] ;  /* 0x00022800015e7983 */ /* 0x000ee20000300800 */
[----:B------:R-:W-:-:S03]  /*1d320*/  FMUL R108, R2, R7 ;  /* 0x00000007026c7220 */ /* 0x000fc60000400000 */
        /* <DEDUP_REMOVED lines=35> */
[----:B----4-:R-:W-:-:S02]  /*1d560*/  IMAD.MOV.U32 R27, RZ, RZ, R70 ;  /* 0x000000ffff1b7224 */ /* 0x010fc400078e0046 */
[----:B--2---:R-:W-:Y:S02]  /*1d570*/  IMAD.MOV.U32 R26, RZ, RZ, R71 ;  /* 0x000000ffff1a7224 */ /* 0x004fe400078e0047 */
[----:B------:R-:W2:Y:S04]  /*1d580*/  LDL.LU R71, [R1+0xb94] ;  /* 0x000b940001477983 */ /* 0x000ea80000300800 */
[----:B------:R-:W4:Y:S01]  /*1d590*/  LDL.LU R70, [R1+0xb90] ;  /* 0x000b900001467983 */ /* 0x000f220000300800 */
[----:B------:R-:W-:Y:S01]  /*1d5a0*/  IMAD.MOV.U32 R8, RZ, RZ, R83 ;  /* 0x000000ffff087224 */ /* 0x000fe200078e0053 */
[----:B------:R-:W-:Y:S01]  /*1d5b0*/  MOV R9, R79 ;  /* 0x0000004f00097202 */ /* 0x000fe20000000f00 */
[----:B------:R-:W-:Y:S01]  /*1d5c0*/  IMAD.MOV.U32 R10, RZ, RZ, R78 ;  /* 0x000000ffff0a7224 */ /* 0x000fe200078e004e */
[----:B------:R-:W3:Y:S01]  /*1d5d0*/  LDL.LU R83, [R1+0xb8c] ;  /* 0x000b8c0001537983 */ /* 0x000ee20000300800 */
[----:B------:R-:W-:Y:S01]  /*1d5e0*/  IMAD.MOV.U32 R11, RZ, RZ, R82 ;  /* 0x000000ffff0b7224 */ /* 0x000fe200078e0052 */
[----:B------:R-:W-:Y:S02]  /*1d5f0*/  HMMA.16816.F32.BF16 R108, R36, R80, R108 ;  /* 0x00000050246c723c */ /* 0x000fe4000004186c */
[----:B------:R-:W3:Y:S04]  /*1d600*/  LDL.LU R79, [R1+0xb88] ;  /* 0x000b8800014f7983 */ /* 0x000ee80000300800 */
[----:B------:R-:W3:Y:S04]  /*1d610*/  LDL.LU R78, [R1+0xb84] ;  /* 0x000b8400014e7983 */ /* 0x000ee80000300800 */
[----:B------:R-:W3:Y:S04]  /*1d620*/  LDL.LU R82, [R1+0xb80] ;  /* 0x000b800001527983 */ /* 0x000ee80000300800 */
[----:B------:R-:W3:Y:S04]  /*1d630*/  LDL.LU R36, [R1+0x240] ;  /* 0x0002400001247983 */ /* 0x000ee80000300800 */
[----:B------:R-:W3:Y:S01]  /*1d640*/  LDL.LU R37, [R1+0x244] ;  /* 0x0002440001257983 */ /* 0x000ee20000300800 */
[----:B--2---:R-:W-:Y:S01]  /*1d650*/  MOV R39, R71 ;  /* 0x0000004700277202 */ /* 0x004fe20000000f00 */
[----:B----4-:R-:W-:-:S02]  /*1d660*/  IMAD.MOV.U32 R38, RZ, RZ, R70 ;  /* 0x000000ffff267224 */ /* 0x010fc400078e0046 */
[----:B------:R-:W2:Y:S04]  /*1d670*/  LDL.LU R70, [R1+0xb7c] ;  /* 0x000b7c0001467983 */ /* 0x000ea80000300800 */
[----:B------:R-:W2:Y:S04]  /*1d680*/  LDL.LU R71, [R1+0xb78] ;  /* 0x000b780001477983 */ /* 0x000ea80000300800 */
[----:B------:R3:W-:Y:S04]  /*1d690*/  STL.64 [R1+0xae0], R110 ;  /* 0x000ae06e01007387 */ /* 0x0007e80000100a00 */
[----:B------:R0:W-:Y:S01]  /*1d6a0*/  STL.64 [R1+0xad8], R108 ;  /* 0x000ad86c01007387 */ /* 0x0001e20000100a00 */
[----:B---3--:R-:W-:Y:S01]  /*1d6b0*/  IMAD.MOV.U32 R110, RZ, RZ, R79 ;  /* 0x000000ffff6e7224 */ /* 0x008fe200078e004f */
[----:B------:R-:W-:Y:S01]  /*1d6c0*/  MOV R111, R83 ;  /* 0x00000053006f7202 */ /* 0x000fe20000000f00 */
[----:B0-----:R-:W-:-:S02]  /*1d6d0*/  IMAD.MOV.U32 R108, RZ, RZ, R82 ;  /* 0x000000ffff6c7224 */ /* 0x001fc400078e0052 */
[----:B------:R-:W3:Y:S01]  /*1d6e0*/  LDL.LU R82, [R1+0xb74] ;  /* 0x000b740001527983 */ /* 0x000ee20000300800 */
[----:B------:R-:W-:-:S03]  /*1d6f0*/  IMAD.MOV.U32 R109, RZ, RZ, R78 ;  /* 0x000000ffff6d7224 */ /* 0x000fc600078e004e */
[----:B------:R-:W4:Y:S04]  /*1d700*/  LDL.LU R78, [R1+0xb70] ;  /* 0x000b7000014e7983 */ /* 0x000f280000300800 */
[----:B------:R-:W4:Y:S04]  /*1d710*/  LDL.LU R79, [R1+0xb6c] ;  /* 0x000b6c00014f7983 */ /* 0x000f280000300800 */
[----:B------:R-:W3:Y:S01]  /*1d720*/  LDL.LU R83, [R1+0xb68] ;  /* 0x000b680001537983 */ /* 0x000ee20000300800 */
[----:B--2---:R-:W-:-:S15]  /*1d730*/  HMMA.16816.F32.BF16 R72, R56, R70, R72 ;  /* 0x000000463848723c */ /* 0x004fde0000041848 */
[----:B------:R-:W-:-:S04]  /*1d740*/  NOP ;  /* 0x0000000000007918 */ /* 0x000fc80000000000 */
[----:B------:R-:W-:Y:S04]  /*1d750*/  STL.64 [R1+0x2d0], R72 ;  /* 0x0002d04801007387 */ /* 0x000fe80000100a00 */
[----:B------:R0:W-:Y:S04]  /*1d760*/  STL.64 [R1+0x2d8], R74 ;  /* 0x0002d84a01007387 */ /* 0x0001e80000100a00 */
[----:B0-----:R-:W2:Y:S01]  /*1d770*/  LDL.LU.64 R74, [R1+0xb60] ;  /* 0x000b6000014a7983 */ /* 0x001ea20000300a00 */
[C---:B----4-:R-:W-:Y:S08]  /*1d780*/  HMMA.16816.F32.BF16 R84, R56.reuse, R78, R84 ;  /* 0x0000004e3854723c */ /* 0x050ff00000041854 */
[C---:B--2---:R-:W-:Y:S08]  /*1d790*/  HMMA.16816.F32.BF16 R88, R56.reuse, R74, R88 ;  /* 0x0000004a3858723c */ /* 0x044ff00000041858 */
[----:B---3--:R-:W-:Y:S11]  /*1d7a0*/  HMMA.16816.F32.BF16 R56, R56, R82, R64 ;  /* 0x000000523838723c */ /* 0x008ff60000041840 */
[----:B------:R-:W-:Y:S04]  /*1d7b0*/  STL.64 [R1+0x2c0], R88 ;  /* 0x0002c05801007387 */ /* 0x000fe80000100a00 */
[----:B------:R0:W-:Y:S04]  /*1d7c0*/  STL.64 [R1+0x2c8], R90 ;  /* 0x0002c85a01007387 */ /* 0x0001e80000100a00 */
[----:B0-----:R-:W2:Y:S04]  /*1d7d0*/  LDL.LU.64 R90, [R1+0xb58] ;  /* 0x000b5800015a7983 */ /* 0x001ea80000300a00 */
[----:B------:R-:W2:Y:S04]  /*1d7e0*/  LDL.LU.64 R88, [R1+0xb50] ;  /* 0x000b500001587983 */ /* 0x000ea80000300a00 */
[----:B------:R-:W-:Y:S04]  /*1d7f0*/  STL.64 [R1+0x2b0], R84 ;  /* 0x0002b05401007387 */ /* 0x000fe80000100a00 */
[----:B------:R0:W-:Y:S04]  /*1d800*/  STL.64 [R1+0x2b8], R86 ;  /* 0x0002b85601007387 */ /* 0x0001e80000100a00 */
[----:B0-----:R-:W3:Y:S04]  /*1d810*/  LDL.LU.64 R86, [R1+0xb48] ;  /* 0x000b480001567983 */ /* 0x001ee80000300a00 */
[----:B------:R-:W3:Y:S04]  /*1d820*/  LDL.LU.64 R84, [R1+0xb40] ;  /* 0x000b400001547983 */ /* 0x000ee80000300a00 */
[----:B------:R-:W4:Y:S04]  /*1d830*/  LDL.LU.64 R66, [R1+0xb38] ;  /* 0x000b380001427983 */ /* 0x000f280000300a00 */
[----:B------:R-:W4:Y:S04]  /*1d840*/  LDL.LU.64 R64, [R1+0xb30] ;  /* 0x000b300001407983 */ /* 0x000f280000300a00 */
[----:B------:R0:W-:Y:S04]  /*1d850*/  STL.64 [R1+0x2a0], R56 ;  /* 0x0002a03801007387 */ /* 0x0001e80000100a00 */
[----:B------:R1:W-:Y:S04]  /*1d860*/  STL.64 [R1+0x2a8], R58 ;  /* 0x0002a83a01007387 */ /* 0x0003e80000100a00 */
[----:B0-----:R-:W2:Y:S04]  /*1d870*/  LDL.LU R56, [R1+0x270] ;  /* 0x0002700001387983 */ /* 0x001ea80000300800 */
[----:B------:R-:W2:Y:S04]  /*1d880*/  LDL.LU R57, [R1+0x274] ;  /* 0x0002740001397983 */ /* 0x000ea80000300800 */
[----:B-1----:R-:W2:Y:S04]  /*1d890*/  LDL.LU R58, [R1+0x278] ;  /* 0x00027800013a7983 */ /* 0x002ea80000300800 */
[----:B------:R-:W2:Y:S01]  /*1d8a0*/  LDL.LU R59, [R1+0x27c] ;  /* 0x00027c00013b7983 */ /* 0x000ea20000300800 */
[----:B----4-:R-:W-:-:S15]  /*1d8b0*/  HMMA.16816.F32.BF16 R116, R64, R70, R116 ;  /* 0x000000464074723c */ /* 0x010fde0000041874 */
[----:B------:R-:W-:-:S04]  /*1d8c0*/  NOP ;  /* 0x0000000000007918 */ /* 0x000fc80000000000 */
[----:B------:R-:W-:Y:S04]  /*1d8d0*/  STL.64 [R1+0x290], R116 ;  /* 0x0002907401007387 */ /* 0x000fe80000100a00 */
[----:B------:R0:W-:Y:S04]  /*1d8e0*/  STL.64 [R1+0x298], R118 ;  /* 0x0002987601007387 */ /* 0x0001e80000100a00 */
[----:B0-----:R-:W4:Y:S04]  /*1d8f0*/  LDL.LU.64 R118, [R1+0xb28] ;  /* 0x000b280001767983 */ /* 0x001f280000300a00 */
[----:B------:R-:W4:Y:S01]  /*1d900*/  LDL.LU.64 R116, [R1+0xb20] ;  /* 0x000b200001747983 */ /* 0x000f220000300a00 */
[C---:B------:R-:W-:Y:S08]  /*1d910*/  HMMA.16816.F32.BF16 R120, R64.reuse, R74, R120 ;  /* 0x0000004a4078723c */ /* 0x040ff00000041878 */
[C---:B--2---:R-:W-:Y:S11]  /*1d920*/  HMMA.16816.F32.BF16 R56, R64.reuse, R78, R56 ;  /* 0x0000004e4038723c */ /* 0x044ff60000041838 */
[----:B------:R-:W-:Y:S04]  /*1d930*/  STL.64 [R1+0x460], R120 ;  /* 0x0004607801007387 */ /* 0x000fe80000100a00 */
[----:B------:R0:W-:Y:S04]  /*1d940*/  STL.64 [R1+0x468], R122 ;  /* 0x0004687a01007387 */ /* 0x0001e80000100a00 */
[----:B0-----:R-:W2:Y:S04]  /*1d950*/  LDL.LU.64 R122, [R1+0xb18] ;  /* 0x000b1800017a7983 */ /* 0x001ea80000300a00 */
[----:B------:R-:W2:Y:S04]  /*1d960*/  LDL.LU.64 R120, [R1+0xb10] ;  /* 0x000b100001787983 */ /* 0x000ea80000300a00 */
[----:B------:R-:W-:Y:S04]  /*1d970*/  STL.64 [R1+0x280], R56 ;  /* 0x0002803801007387 */ /* 0x000fe80000100a00 */
[----:B------:R0:W-:Y:S02]  /*1d980*/  STL.64 [R1+0x288], R58 ;  /* 0x0002883a01007387 */ /* 0x0001e40000100a00 */
[----:B0-----:R-:W-:Y:S08]  /*1d990*/  HMMA.16816.F32.BF16 R56, R64, R82, R4 ;  /* 0x000000524038723c */ /* 0x001ff00000041804 */
[----:B---3--:R-:W-:Y:S01]  /*1d9a0*/  HMMA.16816.F32.BF16 R64, R84, R70, R108 ;  /* 0x000000465440723c */ /* 0x008fe2000004186c */
[----:B----4-:R-:W-:-:S02]  /*1d9b0*/  IMAD.MOV.U32 R6, RZ, RZ, R118 ;  /* 0x000000ffff067224 */ /* 0x010fc400078e0076 */
[----:B------:R-:W-:Y:S02]  /*1d9c0*/  IMAD.MOV.U32 R4, RZ, RZ, R116 ;  /* 0x000000ffff047224 */ /* 0x000fe400078e0074 */
[----:B------:R-:W3:Y:S01]  /*1d9d0*/  LDL.LU R116, [R1+0xb0c] ;  /* 0x000b0c0001747983 */ /* 0x000ee20000300800 */
[----:B------:R-:W-:-:S05]  /*1d9e0*/  IMAD.MOV.U32 R5, RZ, RZ, R117 ;  /* 0x000000ffff057224 */ /* 0x000fca00078e0075 */
[----:B------:R-:W-:Y:S01]  /*1d9f0*/  STL.64 [R1+0x470], R56 ;  /* 0x0004703801007387 */ /* 0x000fe20000100a00 */
[----:B------:R-:W-:-:S03]  /*1da00*/  MOV R7, R119 ;  /* 0x0000007700077202 */ /* 0x000fc60000000f00 */
[----:B------:R0:W-:Y:S04]  /*1da10*/  STL.64 [R1+0x478], R58 ;  /* 0x0004783a01007387 */ /* 0x0001e80000100a00 */
[----:B------:R-:W3:Y:S04]  /*1da20*/  LDL.LU R117, [R1+0xb08] ;  /* 0x000b080001757983 */ /* 0x000ee80000300800 */
[----:B------:R-:W3:Y:S04]  /*1da30*/  LDL.LU R118, [R1+0xb04] ;  /* 0x000b040001767983 */ /* 0x000ee80000300800 */
[----:B------:R-:W3:Y:S01]  /*1da40*/  LDL.LU R119, [R1+0xb00] ;  /* 0x000b000001777983 */ /* 0x000ee20000300800 */
[C---:B0-----:R-:W-:Y:S08]  /*1da50*/  HMMA.16816.F32.BF16 R56, R84.reuse, R74, R36 ;  /* 0x0000004a5438723c */ /* 0x041ff00000041824 */
[C---:B------:R-:W-:Y:S01]  /*1da60*/  HMMA.16816.F32.BF16 R36, R84.reuse, R78, R104 ;  /* 0x0000004e5424723c */ /* 0x040fe20000041868 */
[----:B------:R-:W-:Y:S04]  /*1da70*/  STL.64 [R1+0x270], R64 ;  /* 0x0002704001007387 */ /* 0x000fe80000100a00 */
[----:B------:R0:W-:Y:S06]  /*1da80*/  STL.64 [R1+0x278], R66 ;  /* 0x0002784201007387 */ /* 0x0001ec0000100a00 */
[----:B------:R-:W-:Y:S04]  /*1da90*/  STL.64 [R1+0x260], R56 ;  /* 0x0002603801007387 */ /* 0x000fe80000100a00 */
[----:B------:R1:W-:Y:S01]  /*1daa0*/  STL.64 [R1+0x268], R58 ;  /* 0x0002683a01007387 */ /* 0x0003e20000100a00 */
[----:B0-----:R-:W-:Y:S03]  /*1dab0*/  HMMA.16816.F32.BF16 R64, R84, R82, R92 ;  /* 0x000000525440723c */ /* 0x001fe6000004185c */
[----:B------:R-:W-:Y:S04]  /*1dac0*/  STL.64 [R1+0x250], R36 ;  /* 0x0002502401007387 */ /* 0x000fe80000100a00 */
[----:B------:R0:W-:Y:S01]  /*1dad0*/  STL.64 [R1+0x258], R38 ;  /* 0x0002582601007387 */ /* 0x0001e20000100a00 */
[C---:B-1----:R-:W-:Y:S03]  /*1dae0*/  HMMA.16816.F32.BF16 R56, R88.reuse, R70, R60 ;  /* 0x000000465838723c */ /* 0x042fe6000004183c */
[----:B------:R-:W-:Y:S05]  /*1daf0*/  LDSM.16.M88.4 R84, [R0+UR6+0x4a400] ;  /* 0x04a400060054783b */ /* 0x000fea0008000200 */
[C---:B0-----:R-:W-:Y:S03]  /*1db00*/  HMMA.16816.F32.BF16 R36, R88.reuse, R74, R52 ;  /* 0x0000004a5824723c */ /* 0x041fe60000041834 */
[----:B------:R-:W-:Y:S04]  /*1db10*/  STL.64 [R1+0x240], R64 ;  /* 0x0002404001007387 */ /* 0x000fe80000100a00 */
[----:B------:R-:W-:Y:S01]  /*1db20*/  STL.64 [R1+0x248], R66 ;  /* 0x0002484201007387 */ /* 0x000fe20000100a00 */
[C---:B------:R-:W-:Y:S03]  /*1db30*/  HMMA.16816.F32.BF16 R48, R88.reuse, R78, R48 ;  /* 0x0000004e5830723c */ /* 0x040fe60000041830 */
[----:B------:R-:W-:Y:S04]  /*1db40*/  LDSM.16.M88.4 R64, [R0+UR6+0x4a800] ;  /* 0x04a800060040783b */ /* 0x000fe80008000200 */
[----:B------:R-:W-:Y:S01]  /*1db50*/  STL.64 [R1+0x230], R56 ;  /* 0x0002303801007387 */ /* 0x000fe20000100a00 */
[----:B------:R-:W-:Y:S03]  /*1db60*/  HMMA.16816.F32.BF16 R44, R88, R82, R44 ;  /* 0x00000052582c723c */ /* 0x000fe6000004182c */
[----:B------:R-:W-:Y:S04]  /*1db70*/  STL.64 [R1+0x238], R58 ;  /* 0x0002383a01007387 */ /* 0x000fe80000100a00 */
[----:B------:R-:W-:Y:S04]  /*1db80*/  STL.64 [R1+0x220], R36 ;  /* 0x0002202401007387 */ /* 0x000fe80000100a00 */
[----:B------:R0:W-:Y:S01]  /*1db90*/  STL.64 [R1+0x228], R38 ;  /* 0x0002282601007387 */ /* 0x0001e20000100a00 */
[C---:B------:R-:W-:Y:S03]  /*1dba0*/  HMMA.16816.F32.BF16 R32, R96.reuse, R74, R32 ;  /* 0x0000004a6020723c */ /* 0x040fe60000041820 */
[----:B------:R-:W-:Y:S04]  /*1dbb0*/  LDSM.16.M88.4 R56, [R0+UR6+0x4a000] ;  /* 0x04a000060038783b */ /* 0x000fe80008000200 */
[----:B------:R-:W-:Y:S01]  /*1dbc0*/  LDSM.16.M88.4 R88, [R0+UR6+0x4ac00] ;  /* 0x04ac00060058783b */ /* 0x000fe20008000200 */
[C---:B0-----:R-:W-:Y:S03]  /*1dbd0*/  HMMA.16816.F32.BF16 R36, R96.reuse, R70, R40 ;  /* 0x000000466024723c */ /* 0x041fe60000041828 */
[----:B------:R-:W-:Y:S04]  /*1dbe0*/  STL.64 [R1+0x210], R48 ;  /* 0x0002103001007387 */ /* 0x000fe80000100a00 */
[----:B------:R-:W-:Y:S04]  /*1dbf0*/  STL.64 [R1+0x218], R50 ;  /* 0x0002183201007387 */ /* 0x000fe80000100a00 */
[----:B------:R-:W-:Y:S04]  /*1dc00*/  STL.64 [R1+0x200], R44 ;  /* 0x0002002c01007387 */ /* 0x000fe80000100a00 */
[----:B------:R-:W-:Y:S04]  /*1dc10*/  STL.64 [R1+0x208], R46 ;  /* 0x0002082e01007387 */ /* 0x000fe80000100a00 */
[----:B------:R-:W-:Y:S04]  /*1dc20*/  STL.64 [R1+0x1f0], R36 ;  /* 0x0001f02401007387 */ /* 0x000fe80000100a00 */
[----:B------:R-:W-:Y:S04]  /*1dc30*/  STL.64 [R1+0x1f8], R38 ;  /* 0x0001f82601007387 */ /* 0x000fe80000100a00 */
[----:B------:R-:W0:Y:S01]  /*1dc40*/  LDSM.16.M88.4 R36, [R0+UR6+0x49c00] ;  /* 0x049c00060024783b */ /* 0x000e220008000200 */
[C---:B------:R-:W-:Y:S08]  /*1dc50*/  HMMA.16816.F32.BF16 R28, R96.reuse, R78, R28 ;  /* 0x0000004e601c723c */ /* 0x040ff0000004181c */
[----:B------:R-:W-:Y:S08]  /*1dc60*/  HMMA.16816.F32.BF16 R24, R96, R82, R24 ;  /* 0x000000526018723c */ /* 0x000ff00000041818 */
[C---:B------:R-:W-:Y:S08]  /*1dc70*/  HMMA.16816.F32.BF16 R20, R100.reuse, R70, R20 ;  /* 0x000000466414723c */ /* 0x040ff00000041814 */
[C---:B------:R-:W-:Y:S08]  /*1dc80*/  HMMA.16816.F32.BF16 R16, R100.reuse, R74, R16 ;  /* 0x0000004a6410723c */ /* 0x040ff00000041810 */
[C---:B------:R-:W-:Y:S01]  /*1dc90*/  HMMA.16816.F32.BF16 R12, R100.reuse, R78, R12 ;  /* 0x0000004e640c723c */ /* 0x040fe2000004180c */
[----:B------:R-:W-:Y:S07]  /*1dca0*/  STL.64 [R1+0x1e0], R32 ;  /* 0x0001e02001007387 */ /* 0x000fee0000100a00 */
[----:B------:R-:W-:Y:S01]  /*1dcb0*/  HMMA.16816.F32.BF16 R8, R100, R82, R8 ;  /* 0x000000526408723c */ /* 0x000fe20000041808 */
[----:B------:R-:W-:Y:S04]  /*1dcc0*/  STL.64 [R1+0x1e8], R34 ;  /* 0x0001e82201007387 */ /* 0x000fe80000100a00 */
        /* <DEDUP_REMOVED lines=10> */
[----:B0-----:R-:W-:Y:S04]  /*1dd70*/  STL.64 [R1+0xaf8], R38 ;  /* 0x000af82601007387 */ /* 0x001fe80000100a00 */
[----:B------:R-:W-:Y:S04]  /*1dd80*/  STL.64 [R1+0x180], R8 ;  /* 0x0001800801007387 */ /* 0x000fe80000100a00 */
[----:B------:R3:W-:Y:S04]  /*1dd90*/  STL.64 [R1+0x188], R10 ;  /* 0x0001880a01007387 */ /* 0x0007e80000100a00 */
[----:B------:R-:W-:Y:S04]  /*1dda0*/  STL.64 [R1+0xaf0], R36 ;  /* 0x000af02401007387 */ /* 0x000fe80000100a00 */
[----:B------:R-:W0:Y:S04]  /*1ddb0*/  LDSM.16.M88.4 R96, [R0+UR6+0x4b000] ;  /* 0x04b000060060783b */ /* 0x000e280008000200 */
[----:B------:R-:W1:Y:S01]  /*1ddc0*/  LDSM.16.M88.4 R100, [R0+UR6+0x4b400] ;  /* 0x04b400060064783b */ /* 0x000e620008000200 */
[----:B---3--:R-:W-:Y:S03]  /*1ddd0*/  HMMA.16816.F32.BF16 R8, R112, R70, R116 ;  /* 0x000000467008723c */ /* 0x008fe60000041874 */
[----:B------:R-:W3:-:S15]  /*1dde0*/  LDSM.16.M88.4 R116, [R0+UR6+0x4b800] ;  /* 0x04b800060074783b */ /* 0x000ede0008000200 */
[----:B------:R-:W-:Y:S01]  /*1ddf0*/  NOP ;  /* 0x0000000000007918 */ /* 0x000fe20000000000 */
[----:B------:R-:W-:Y:S04]  /*1de00*/  STL.64 [R1+0x430], R8 ;  /* 0x0004300801007387 */ /* 0x000fe80000100a00 */
[----:B------:R2:W-:Y:S02]  /*1de10*/  STL.64 [R1+0x438], R10 ;  /* 0x0004380a01007387 */ /* 0x0005e40000100a00 */
[----:B--2---:R-:W-:Y:S02]  /*1de20*/  HMMA.16816.F32.BF16 R8, R112, R74, R120 ;  /* 0x0000004a7008723c */ /* 0x004fe40000041878 */
[----:B------:R-:W2:-:S15]  /*1de30*/  LDL.LU R120, [R1+0x20] ;  /* 0x0000200001787983 */ /* 0x000e9e0000300800 */
[----:B------:R-:W-:Y:S02]  /*1de40*/  NOP ;  /* 0x0000000000007918 */ /* 0x000fe40000000000 */
[----:B------:R-:W-:Y:S04]  /*1de50*/  STL.64 [R1+0x440], R8 ;  /* 0x0004400801007387 */ /* 0x000fe80000100a00 */
[----:B------:R4:W-:Y:S04]  /*1de60*/  STL.64 [R1+0x448], R10 ;  /* 0x0004480a01007387 */ /* 0x0009e80000100a00 */
[----:B------:R-:W2:Y:S04]  /*1de70*/  LDL.LU R121, [R1+0x24] ;  /* 0x0000240001797983 */ /* 0x000ea80000300800 */
[----:B------:R-:W2:Y:S01]  /*1de80*/  LDL.LU R122, [R1+0x28] ;  /* 0x00002800017a7983 */ /* 0x000ea20000300800 */
[----:B----4-:R-:W-:Y:S03]  /*1de90*/  HMMA.16816.F32.BF16 R8, R112, R78, R4 ;  /* 0x0000004e7008723c */ /* 0x010fe60000041804 */
[----:B------:R-:W2:Y:S04]  /*1dea0*/  LDL.LU R123, [R1+0x2c] ;  /* 0x00002c00017b7983 */ /* 0x000ea80000300800 */
[----:B------:R-:W4:-:S12]  /*1deb0*/  LDL.LU R4, [R1+0x70] ;  /* 0x0000700001047983 */ /* 0x000f180000300800 */
[----:B------:R0:W-:Y:S04]  /*1dec0*/  STL.64 [R1+0x170], R8 ;  /* 0x0001700801007387 */ /* 0x0001e80000100a00 */
[----:B------:R0:W-:Y:S04]  /*1ded0*/  STL.64 [R1+0x178], R10 ;  /* 0x0001780a01007387 */ /* 0x0001e80000100a00 */
[----:B------:R-:W4:Y:S04]  /*1dee0*/  LDL.LU R5, [R1+0x74] ;  /* 0x0000740001057983 */ /* 0x000f280000300800 */
[----:B------:R-:W4:Y:S04]  /*1def0*/  LDL.LU R6, [R1+0x78] ;  /* 0x0000780001067983 */ /* 0x000f280000300800 */
[----:B------:R-:W4:Y:S04]  /*1df00*/  LDL.LU R7, [R1+0x7c] ;  /* 0x00007c0001077983 */ /* 0x000f280000300800 */
[----:B------:R-:W2:Y:S04]  /*1df10*/  LDL.LU R12, [R1+0x90] ;  /* 0x00009000010c7983 */ /* 0x000ea80000300800 */
        /* <DEDUP_REMOVED lines=59> */
[----:B0-----:R-:W4:Y:S04]  /*1e2d0*/  LDL.LU R8, [R1+0x80] ;  /* 0x0000800001087983 */ /* 0x001f280000300800 */
[----:B------:R-:W4:Y:S04]  /*1e2e0*/  LDL.LU R9, [R1+0x84] ;  /* 0x0000840001097983 */ /* 0x000f280000300800 */
[----:B------:R-:W4:Y:S04]  /*1e2f0*/  LDL.LU R10, [R1+0x88] ;  /* 0x00008800010a7983 */ /* 0x000f280000300800 */
[----:B------:R-:W4:Y:S01]  /*1e300*/  LDL.LU R11, [R1+0x8c] ;  /* 0x00008c00010b7983 */ /* 0x000f220000300800 */
[----:B--2---:R-:W-:Y:S03]  /*1e310*/  HMMA.16816.F32.BF16 R112, R112, R82, R36 ;  /* 0x000000527070723c */ /* 0x004fe60000041824 */
[----:B------:R-:W2:Y:S04]  /*1e320*/  LDL.LU.64 R38, [R1+0xaf8] ;  /* 0x000af80001267983 */ /* 0x000ea80000300a00 */
[----:B------:R-:W2:Y:S01]  /*1e330*/  LDL.LU.64 R36, [R1+0xaf0] ;  /* 0x000af00001247983 */ /* 0x000ea20000300a00 */
[C---:B------:R-:W-:Y:S11]  /*1e340*/  HMMA.16816.F32.BF16 R48, R56.reuse, R74, R48 ;  /* 0x0000004a3830723c */ /* 0x040ff60000041830 */
[----:B------:R-:W-:Y:S04]  /*1e350*/  STL.64 [R1+0x450], R112 ;  /* 0x0004507001007387 */ /* 0x000fe80000100a00 */
[----:B------:R-:W-:Y:S04]  /*1e360*/  STL.64 [R1+0x458], R114 ;  /* 0x0004587201007387 */ /* 0x000fe80000100a00 */
[----:B------:R0:W1:Y:S01]  /*1e370*/  LDSM.16.M88.4 R112, [R0+UR6+0x4bc00] ;  /* 0x04bc00060070783b */ /* 0x0000620008000200 */
[C---:B---3--:R-:W-:Y:S03]  /*1e380*/  HMMA.16816.F32.BF16 R52, R56.reuse, R70, R52 ;  /* 0x000000463834723c */ /* 0x048fe60000041834 */
[----:B0-----:R-:W3:Y:S05]  /*1e390*/  LDL.LU R0, [R1+0xae8] ;  /* 0x000ae80001007983 */ /* 0x001eea0000300800 */
[C---:B----4-:R-:W-:Y:S08]  /*1e3a0*/  HMMA.16816.F32.BF16 R44, R56.reuse, R78, R44 ;  /* 0x0000004e382c723c */ /* 0x050ff0000004182c */
[----:B------:R-:W-:Y:S08]  /*1e3b0*/  HMMA.16816.F32.BF16 R56, R56, R82, R40 ;  /* 0x000000523838723c */ /* 0x000ff00000041828 */
[C---:B------:R-:W-:Y:S08]  /*1e3c0*/  HMMA.16816.F32.BF16 R32, R84.reuse, R70, R32 ;  /* 0x000000465420723c */ /* 0x040ff00000041820 */
[C---:B------:R-:W-:Y:S08]  /*1e3d0*/  HMMA.16816.F32.BF16 R28, R84.reuse, R74, R28 ;  /* 0x0000004a541c723c */ /* 0x040ff0000004181c */
[C---:B------:R-:W-:Y:S08]  /*1e3e0*/  HMMA.16816.F32.BF16 R24, R84.reuse, R78, R24 ;  /* 0x0000004e5418723c */ /* 0x040ff00000041818 */
[----:B------:R-:W-:Y:S08]  /*1e3f0*/  HMMA.16816.F32.BF16 R84, R84, R82, R20 ;  /* 0x000000525454723c */ /* 0x000ff00000041814 */
[C---:B------:R-:W-:Y:S08]  /*1e400*/  HMMA.16816.F32.BF16 R16, R64.reuse, R70, R16 ;  /* 0x000000464010723c */ /* 0x040ff00000041810 */
[C---:B------:R-:W-:Y:S08]  /*1e410*/  HMMA.16816.F32.BF16 R12, R64.reuse, R74, R12 ;  /* 0x0000004a400c723c */ /* 0x040ff0000004180c */
[C---:B------:R-:W-:Y:S08]  /*1e420*/  HMMA.16816.F32.BF16 R8, R64.reuse, R78, R8 ;  /* 0x0000004e4008723c */ /* 0x040ff00000041808 */
[----:B------:R-:W-:Y:S08]  /*1e430*/  HMMA.16816.F32.BF16 R64, R64, R82, R4 ;  /* 0x000000524040723c */ /* 0x000ff00000041804 */
[C---:B--2---:R-:W-:Y:S08]  /*1e440*/  HMMA.16816.F32.BF16 R108, R36.reuse, R70, R108 ;  /* 0x00000046246c723c */ /* 0x044ff0000004186c */
[C---:B------:R-:W-:Y:S08]  /*1e450*/  HMMA.16816.F32.BF16 R104, R36.reuse, R74, R104 ;  /* 0x0000004a2468723c */ /* 0x040ff00000041868 */
[C---:B------:R-:W-:Y:S03]  /*1e460*/  HMMA.16816.F32.BF16 R92, R36.reuse, R78, R92 ;  /* 0x0000004e245c723c */ /* 0x040fe6000004185c */
[----:B------:R-:W-:Y:S05]  /*1e470*/  STL.64 [R1+0x160], R108 ;  /* 0x0001606c01007387 */ /* 0x000fea0000100a00 */
[----:B------:R-:W-:Y:S01]  /*1e480*/  HMMA.16816.F32.BF16 R36, R36, R82, R60 ;  /* 0x000000522424723c */ /* 0x000fe2000004183c */
[----:B------:R0:W-:Y:S04]  /*1e490*/  STL.64 [R1+0x168], R110 ;  /* 0x0001686e01007387 */ /* 0x0001e80000100a00 */
[----:B0-----:R-:W2:Y:S04]  /*1e4a0*/  LDL.LU.64 R110, [R1+0xae0] ;  /* 0x000ae000016e7983 */ /* 0x001ea80000300a00 */
[----:B------:R-:W2:Y:S04]  /*1e4b0*/  LDL.LU.64 R108, [R1+0xad8] ;  /* 0x000ad800016c7983 */ /* 0x000ea80000300a00 */
[----:B------:R-:W-:Y:S04]  /*1e4c0*/  STL.64 [R1+0x150], R104 ;  /* 0x0001506801007387 */ /* 0x000fe80000100a00 */
[----:B------:R0:W-:Y:S04]  /*1e4d0*/  STL.64 [R1+0x158], R106 ;  /* 0x0001586a01007387 */ /* 0x0001e80000100a00 */
[----:B0-----:R-:W4:Y:S04]  /*1e4e0*/  LDL.LU.64 R106, [R1+0xad0] ;  /* 0x000ad000016a7983 */ /* 0x001f280000300a00 */
[----:B------:R-:W4:Y:S04]  /*1e4f0*/  LDL.LU.64 R104, [R1+0xac8] ;  /* 0x000ac80001687983 */ /* 0x000f280000300a00 */
[----:B------:R-:W-:Y:S04]  /*1e500*/  STL.64 [R1+0x140], R92 ;  /* 0x0001405c01007387 */ /* 0x000fe80000100a00 */
[----:B------:R0:W-:Y:S04]  /*1e510*/  STL.64 [R1+0x148], R94 ;  /* 0x0001485e01007387 */ /* 0x0001e80000100a00 */
[----:B0-----:R-:W2:Y:S04]  /*1e520*/  LDL.LU.64 R94, [R1+0xac0] ;  /* 0x000ac000015e7983 */ /* 0x001ea80000300a00 */
[----:B------:R-:W2:Y:S04]  /*1e530*/  LDL.LU.64 R92, [R1+0xab8] ;  /* 0x000ab800015c7983 */ /* 0x000ea80000300a00 */
[----:B------:R-:W2:Y:S04]  /*1e540*/  LDL.LU.64 R62, [R1+0xab0] ;  /* 0x000ab000013e7983 */ /* 0x000ea80000300a00 */
[----:B------:R-:W2:Y:S04]  /*1e550*/  LDL.LU.64 R60, [R1+0xaa8] ;  /* 0x000aa800013c7983 */ /* 0x000ea80000300a00 */
[----:B------:R0:W-:Y:S04]  /*1e560*/  STL.64 [R1+0x130], R36 ;  /* 0x0001302401007387 */ /* 0x0001e80000100a00 */
[----:B------:R1:W-:Y:S04]  /*1e570*/  STL.64 [R1+0x138], R38 ;  /* 0x0001382601007387 */ /* 0x0003e80000100a00 */
[----:B0-----:R-:W2:Y:S04]  /*1e580*/  LDL.LU R36, [R1+0x40] ;  /* 0x0000400001247983 */ /* 0x001ea80000300800 */
[----:B------:R-:W2:Y:S04]  /*1e590*/  LDL.LU R37, [R1+0x44] ;  /* 0x0000440001257983 */ /* 0x000ea80000300800 */
[----:B-1----:R-:W2:Y:S04]  /*1e5a0*/  LDL.LU R38, [R1+0x48] ;  /* 0x0000480001267983 */ /* 0x002ea80000300800 */
[----:B------:R-:W2:Y:S04]  /*1e5b0*/  LDL.LU R39, [R1+0x4c] ;  /* 0x00004c0001277983 */ /* 0x000ea80000300800 */
[----:B------:R-:W-:Y:S04]  /*1e5c0*/  STL.64 [R1+0x120], R52 ;  /* 0x0001203401007387 */ /* 0x000fe80000100a00 */
[----:B------:R0:W-:Y:S04]  /*1e5d0*/  STL.64 [R1+0x128], R54 ;  /* 0x0001283601007387 */ /* 0x0001e80000100a00 */
[----:B0-----:R-:W3:Y:S04]  /*1e5e0*/  LDL.LU.64 R54, [R1+0xaa0] ;  /* 0x000aa00001367983 */ /* 0x001ee80000300a00 */
[----:B------:R-:W3:Y:S04]  /*1e5f0*/  LDL.LU.64 R52, [R1+0xa98] ;  /* 0x000a980001347983 */ /* 0x000ee80000300a00 */
        /* <DEDUP_REMOVED lines=8> */
[----:B------:R-:W3:Y:S04]  /*1e680*/  LDL.LU.64 R42, [R1+0xa70] ;  /* 0x000a7000012a7983 */ /* 0x000ee80000300a00 */
[----:B------:R-:W3:Y:S04]  /*1e690*/  LDL.LU.64 R40, [R1+0xa68] ;  /* 0x000a680001287983 */ /* 0x000ee80000300a00 */
[----:B------:R0:W-:Y:S04]  /*1e6a0*/  STL.64 [R1+0xf0], R56 ;  /* 0x0000f03801007387 */ /* 0x0001e80000100a00 */
[----:B------:R1:W-:Y:S04]  /*1e6b0*/  STL.64 [R1+0xf8], R58 ;  /* 0x0000f83a01007387 */ /* 0x0003e80000100a00 */
[----:B0-----:R-:W3:Y:S04]  /*1e6c0*/  LDL.LU R56, [R1+0x50] ;  /* 0x0000500001387983 */ /* 0x001ee80000300800 */
[----:B------:R-:W3:Y:S04]  /*1e6d0*/  LDL.LU R57, [R1+0x54] ;  /* 0x0000540001397983 */ /* 0x000ee80000300800 */
[----:B-1----:R-:W3:Y:S04]  /*1e6e0*/  LDL.LU R58, [R1+0x58] ;  /* 0x00005800013a7983 */ /* 0x002ee80000300800 */
[----:B------:R-:W3:Y:S04]  /*1e6f0*/  LDL.LU R59, [R1+0x5c] ;  /* 0x00005c00013b7983 */ /* 0x000ee80000300800 */
[----:B------:R-:W-:Y:S04]  /*1e700*/  STL.64 [R1+0xe0], R32 ;  /* 0x0000e02001007387 */ /* 0x000fe80000100a00 */
[----:B------:R0:W-:Y:S04]  /*1e710*/  STL.64 [R1+0xe8], R34 ;  /* 0x0000e82201007387 */ /* 0x0001e80000100a00 */
[----:B0-----:R-:W4:Y:S04]  /*1e720*/  LDL.LU.64 R34, [R1+0xa60] ;  /* 0x000a600001227983 */ /* 0x001f280000300a00 */
[----:B------:R-:W4:Y:S04]  /*1e730*/  LDL.LU.64 R32, [R1+0xa58] ;  /* 0x000a580001207983 */ /* 0x000f280000300a00 */
        /* <DEDUP_REMOVED lines=8> */
[----:B------:R-:W4:Y:S04]  /*1e7c0*/  LDL.LU.64 R22, [R1+0xa30] ;  /* 0x000a300001167983 */ /* 0x000f280000300a00 */
[----:B------:R-:W4:Y:S04]  /*1e7d0*/  LDL.LU.64 R20, [R1+0xa28] ;  /* 0x000a280001147983 */ /* 0x000f280000300a00 */
[----:B------:R0:W-:Y:S04]  /*1e7e0*/  STL.64 [R1+0x490], R84 ;  /* 0x0004905401007387 */ /* 0x0001e80000100a00 */
[----:B------:R1:W-:Y:S04]  /*1e7f0*/  STL.64 [R1+0x498], R86 ;  /* 0x0004985601007387 */ /* 0x0003e80000100a00 */
[----:B0-----:R-:W4:Y:S04]  /*1e800*/  LDL.LU R84, [R1+0x60] ;  /* 0x0000600001547983 */ /* 0x001f280000300800 */
[----:B------:R-:W4:Y:S04]  /*1e810*/  LDL.LU R85, [R1+0x64] ;  /* 0x0000640001557983 */ /* 0x000f280000300800 */
[----:B-1----:R-:W4:Y:S04]  /*1e820*/  LDL.LU R86, [R1+0x68] ;  /* 0x0000680001567983 */ /* 0x002f280000300800 */
[----:B------:R-:W4:Y:S04]  /*1e830*/  LDL.LU R87, [R1+0x6c] ;  /* 0x00006c0001577983 */ /* 0x000f280000300800 */
        /* <DEDUP_REMOVED lines=14> */
[----:B------:R-:W-:Y:S01]  /*1e920*/  STL.64 [R1+0x4d0], R64 ;  /* 0x0004d04001007387 */ /* 0x000fe20000100a00 */
[C---:B--2---:R-:W-:Y:S03]  /*1e930*/  HMMA.16816.F32.BF16 R36, R88.reuse, R78, R36 ;  /* 0x0000004e5824723c */ /* 0x044fe60000041824 */
[----:B------:R3:W-:Y:S05]  /*1e940*/  STL.64 [R1+0x4d8], R66 ;  /* 0x0004d84201007387 */ /* 0x0007ea0000100a00 */
[C---:B---3--:R-:W-:Y:S08]  /*1e950*/  HMMA.16816.F32.BF16 R64, R88.reuse, R74, R56 ;  /* 0x0000004a5840723c */ /* 0x048ff00000041838 */
[C---:B------:R-:W-:Y:S08]  /*1e960*/  HMMA.16816.F32.BF16 R56, R88.reuse, R82, R120 ;  /* 0x000000525838723c */ /* 0x040ff00000041878 */
[----:B----4-:R-:W-:-:S15]  /*1e970*/  HMMA.16816.F32.BF16 R84, R88, R70, R84 ;  /* 0x000000465854723c */ /* 0x010fde0000041854 */
[----:B------:R-:W-:-:S04]  /*1e980*/  NOP ;  /* 0x0000000000007918 */ /* 0x000fc80000000000 */
[----:B------:R-:W-:Y:S04]  /*1e990*/  STL.64 [R1+0x4f0], R84 ;  /* 0x0004f05401007387 */ /* 0x000fe80000100a00 */
[----:B------:R-:W-:Y:S04]  /*1e9a0*/  STL.64 [R1+0x4f8], R86 ;  /* 0x0004f85601007387 */ /* 0x000fe80000100a00 */
[----:B------:R-:W-:Y:S04]  /*1e9b0*/  STL.64 [R1+0x500], R64 ;  /* 0x0005004001007387 */ /* 0x000fe80000100a00 */
[----:B------:R-:W-:Y:S04]  /*1e9c0*/  STL.64 [R1+0x508], R66 ;  /* 0x0005084201007387 */ /* 0x000fe80000100a00 */
[----:B------:R-:W-:Y:S04]  /*1e9d0*/  STL.64 [R1+0x520], R36 ;  /* 0x0005202401007387 */ /* 0x000fe80000100a00 */
[----:B------:R0:W-:Y:S04]  /*1e9e0*/  STL.64 [R1+0x528], R38 ;  /* 0x0005282601007387 */ /* 0x0001e80000100a00 */
[----:B------:R-:W-:Y:S04]  /*1e9f0*/  STL.64 [R1+0x510], R56 ;  /* 0x0005103801007387 */ /* 0x000fe80000100a00 */
[----:B------:R-:W-:Y:S01]  /*1ea00*/  STL.64 [R1+0x518], R58 ;  /* 0x0005183a01007387 */ /* 0x000fe20000100a00 */
[C---:B------:R-:W-:Y:S08]  /*1ea10*/  HMMA.16816.F32.BF16 R4, R96.reuse, R70, R4 ;  /* 0x000000466004723c */ /* 0x040ff00000041804 */
[C---:B0-----:R-:W-:Y:S08]  /*1ea20*/  HMMA.16816.F32.BF16 R36, R96.reuse, R74, R8 ;  /* 0x0000004a6024723c */ /* 0x041ff00000041808 */
[C---:B------:R-:W-:Y:S03]  /*1ea30*/  HMMA.16816.F32.BF16 R8, R96.reuse, R78, R12 ;  /* 0x0000004e6008723c */ /* 0x040fe6000004180c */
[----:B------:R-:W-:Y:S04]  /*1ea40*/  STL.64 [R1+0x530], R4 ;  /* 0x0005300401007387 */ /* 0x000fe80000100a00 */
[----:B------:R0:W-:Y:S02]  /*1ea50*/  STL.64 [R1+0x538], R6 ;  /* 0x0005380601007387 */ /* 0x0001e40000100a00 */
[----:B0-----:R-:W-:Y:S02]  /*1ea60*/  HMMA.16816.F32.BF16 R4, R96, R82, R16 ;  /* 0x000000526004723c */ /* 0x001fe40000041810 */
[----:B------:R-:W-:Y:S04]  /*1ea70*/  STL.64 [R1+0x540], R36 ;  /* 0x0005402401007387 */ /* 0x000fe80000100a00 */
[----:B------:R-:W-:Y:S02]  /*1ea80*/  STL.64 [R1+0x548], R38 ;  /* 0x0005482601007387 */ /* 0x000fe40000100a00 */
[C---:B------:R-:W-:Y:S02]  /*1ea90*/  HMMA.16816.F32.BF16 R12, R100.reuse, R70, R20 ;  /* 0x00000046640c723c */ /* 0x040fe40000041814 */
[----:B------:R-:W-:Y:S04]  /*1eaa0*/  STL.64 [R1+0x560], R8 ;  /* 0x0005600801007387 */ /* 0x000fe80000100a00 */
[----:B------:R0:W-:Y:S05]  /*1eab0*/  STL.64 [R1+0x568], R10 ;  /* 0x0005680a01007387 */ /* 0x0001ea0000100a00 */
[----:B------:R-:W-:Y:S04]  /*1eac0*/  STL.64 [R1+0x550], R4 ;  /* 0x0005500401007387 */ /* 0x000fe80000100a00 */
[----:B------:R1:W-:Y:S01]  /*1ead0*/  STL.64 [R1+0x558], R6 ;  /* 0x0005580601007387 */ /* 0x0003e20000100a00 */
[C---:B0-----:R-:W-:Y:S08]  /*1eae0*/  HMMA.16816.F32.BF16 R8, R100.reuse, R74, R24 ;  /* 0x0000004a6408723c */ /* 0x041ff00000041818 */
[C---:B-1----:R-:W-:Y:S01]  /*1eaf0*/  HMMA.16816.F32.BF16 R4, R100.reuse, R78, R28 ;  /* 0x0000004e6404723c */ /* 0x042fe2000004181c */
[----:B------:R-:W-:Y:S04]  /*1eb00*/  STL.64 [R1+0x570], R12 ;  /* 0x0005700c01007387 */ /* 0x000fe80000100a00 */
[----:B------:R0:W-:Y:S06]  /*1eb10*/  STL.64 [R1+0x578], R14 ;  /* 0x0005780e01007387 */ /* 0x0001ec0000100a00 */
[----:B------:R-:W-:Y:S04]  /*1eb20*/  STL.64 [R1+0x580], R8 ;  /* 0x0005800801007387 */ /* 0x000fe80000100a00 */
[----:B------:R1:W-:Y:S01]  /*1eb30*/  STL.64 [R1+0x588], R10 ;  /* 0x0005880a01007387 */ /* 0x0003e20000100a00 */
[----:B0-----:R-:W-:Y:S03]  /*1eb40*/  HMMA.16816.F32.BF16 R12, R100, R82, R32 ;  /* 0x00000052640c723c */ /* 0x001fe60000041820 */
[----:B------:R-:W-:Y:S04]  /*1eb50*/  STL.64 [R1+0x5a0], R4 ;  /* 0x0005a00401007387 */ /* 0x000fe80000100a00 */
[----:B------:R0:W-:Y:S01]  /*1eb60*/  STL.64 [R1+0x5a8], R6 ;  /* 0x0005a80601007387 */ /* 0x0001e20000100a00 */
[C---:B-1----:R-:W-:Y:S08]  /*1eb70*/  HMMA.16816.F32.BF16 R8, R116.reuse, R70, R40 ;  /* 0x000000467408723c */ /* 0x042ff00000041828 */
[C---:B0-----:R-:W-:Y:S03]  /*1eb80*/  HMMA.16816.F32.BF16 R4, R116.reuse, R74, R44 ;  /* 0x0000004a7404723c */ /* 0x041fe6000004182c */
[----:B------:R-:W-:Y:S04]  /*1eb90*/  STL.64 [R1+0x590], R12 ;  /* 0x0005900c01007387 */ /* 0x000fe80000100a00 */
[----:B------:R-:W-:Y:S04]  /*1eba0*/  STL.64 [R1+0x598], R14 ;  /* 0x0005980e01007387 */ /* 0x000fe80000100a00 */
[----:B------:R-:W2:Y:S04]  /*1ebb0*/  LDL.LU R36, [R1+0x328] ;  /* 0x0003280001247983 */ /* 0x000ea80000300800 */
[----:B------:R-:W-:Y:S04]  /*1ebc0*/  STL.64 [R1+0x5b0], R8 ;  /* 0x0005b00801007387 */ /* 0x000fe80000100a00 */
[----:B------:R-:W-:Y:S04]  /*1ebd0*/  STL.64 [R1+0x5b8], R10 ;  /* 0x0005b80a01007387 */ /* 0x000fe80000100a00 */
[----:B------:R0:W-:Y:S04]  /*1ebe0*/  STL.64 [R1+0x5c0], R4 ;  /* 0x0005c00401007387 */ /* 0x0001e80000100a00 */
[----:B------:R1:W-:Y:S04]  /*1ebf0*/  STL.64 [R1+0x5c8], R6 ;  /* 0x0005c80601007387 */ /* 0x0003e80000100a00 */
[----:B------:R-:W2:Y:S04]  /*1ec00*/  LDL.LU R37, [R1+0x32c] ;  /* 0x00032c0001257983 */ /* 0x000ea80000300800 */
[----:B------:R-:W3:Y:S04]  /*1ec10*/  LDL.LU R58, [R1+0x330] ;  /* 0x00033000013a7983 */ /* 0x000ee80000300800 */
[----:B------:R-:W3:Y:S04]  /*1ec20*/  LDL.LU R59, [R1+0x334] ;  /* 0x00033400013b7983 */ /* 0x000ee80000300800 */
[----:B------:R-:W4:Y:S04]  /*1ec30*/  LDL.LU R56, [R1+0x2e0] ;  /* 0x0002e00001387983 */ /* 0x000f280000300800 */
        /* <DEDUP_REMOVED lines=31> */
[----:B0-----:R-:W2:Y:S04]  /*1ee30*/  LDL.LU.64 R4, [R1+0x648] ;  /* 0x0006480001047983 */ /* 0x001ea80000300a00 */
[----:B-1----:R-:W2:Y:S04]  /*1ee40*/  LDL.LU.64 R6, [R1+0x650] ;  /* 0x0006500001067983 */ /* 0x002ea80000300a00 */
[----:B------:R-:W2:Y:S04]  /*1ee50*/  LDL.LU.64 R8, [R1+0x658] ;  /* 0x0006580001087983 */ /* 0x000ea80000300a00 */
        /* <DEDUP_REMOVED lines=14> */
[----:B------:R-:W3:Y:S01]  /*1ef40*/  LDL.LU.64 R10, [R1+0x660] ;  /* 0x00066000010a7983 */ /* 0x000ee20000300a00 */
[C---:B------:R-:W-:Y:S03]  /*1ef50*/  HMMA.16816.F32.BF16 R16, R116.reuse, R78, R48 ;  /* 0x0000004e7410723c */ /* 0x040fe60000041830 */
[----:B------:R-:W4:Y:S05]  /*1ef60*/  LDL.LU.64 R12, [R1+0x668] ;  /* 0x00066800010c7983 */ /* 0x000f2a0000300a00 */
[----:B------:R-:W-:Y:S08]  /*1ef70*/  HMMA.16816.F32.BF16 R20, R116, R82, R52 ;  /* 0x000000527414723c */ /* 0x000ff00000041834 */
[----:B------:R-:W-:Y:S03]  /*1ef80*/  HMMA.16816.F32.BF16 R24, R112, R70, R60 ;  /* 0x000000467018723c */ /* 0x000fe6000004183c */
[----:B------:R0:W-:Y:S04]  /*1ef90*/  STL.64 [R1+0x5e0], R16 ;  /* 0x0005e01001007387 */ /* 0x0001e80000100a00 */
[----:B------:R1:W-:Y:S04]  /*1efa0*/  STL.64 [R1+0x5e8], R18 ;  /* 0x0005e81201007387 */ /* 0x0003e80000100a00 */
[----:B------:R-:W4:Y:S04]  /*1efb0*/  LDL.LU.64 R14, [R1+0x670] ;  /* 0x00067000010e7983 */ /* 0x000f280000300a00 */
[----:B0-----:R-:W4:Y:S04]  /*1efc0*/  LDL.LU.64 R16, [R1+0x678] ;  /* 0x0006780001107983 */ /* 0x001f280000300a00 */
[----:B------:R0:W-:Y:S04]  /*1efd0*/  STL.64 [R1+0x5d0], R20 ;  /* 0x0005d01401007387 */ /* 0x0001e80000100a00 */
[----:B------:R0:W-:Y:S04]  /*1efe0*/  STL.64 [R1+0x5d8], R22 ;  /* 0x0005d81601007387 */ /* 0x0001e80000100a00 */
[----:B-1----:R-:W4:Y:S04]  /*1eff0*/  LDL.LU.64 R18, [R1+0x680] ;  /* 0x0006800001127983 */ /* 0x002f280000300a00 */
[----:B0-----:R-:W4:Y:S04]  /*1f000*/  LDL.LU.64 R20, [R1+0x690] ;  /* 0x0006900001147983 */ /* 0x001f280000300a00 */
[----:B------:R0:W-:Y:S01]  /*1f010*/  STL.64 [R1+0x5f0], R24 ;  /* 0x0005f01801007387 */ /* 0x0001e20000100a00 */
[----:B------:R-:W1:Y:S03]  /*1f020*/  LDC R23, c[0x0][0x3c4] ;  /* 0x0000f100ff177b82 */ /* 0x000e660000000800 */
[----:B------:R0:W-:Y:S05]  /*1f030*/  STL.64 [R1+0x5f8], R26 ;  /* 0x0005f81a01007387 */ /* 0x0001ea0000100a00 */
[----:B0-----:R-:W0:Y:S01]  /*1f040*/  LDC R24, c[0x0][0x3d4] ;  /* 0x0000f500ff187b82 */ /* 0x001e220000000800 */
[----:B------:R-:W4:Y:S01]  /*1f050*/  LDL.LU.64 R26, [R1+0x698] ;  /* 0x00069800011a7983 */ /* 0x000f220000300a00 */
[----:B------:R-:W-:-:S04]  /*1f060*/  UIADD3 UR4, UP0, UPT, UR4, 0x20, URZ ;  /* 0x0000002004047890 */ /* 0x000fc8000ff1e0ff */
[----:B------:R-:W-:Y:S01]  /*1f070*/  UIADD3.X UR5, UPT, UPT, URZ, UR5, URZ, UP0, !UPT ;  /* 0x00000005ff057290 */ /* 0x000fe200087fe4ff */
[----:B--2---:R-:W-:Y:S02]  /*1f080*/  FFMA2 R8, R8.F32x2.HI_LO, R88.F32x2.HI_LO, R34.F32x2.HI_LO ;  /* 0x0000005808087249 */ /* 0x004fe40000000022 */
[----:B------:R-:W2:Y:S01]  /*1f090*/  S2R R89, SR_CTAID.X ;  /* 0x0000000000597919 */ /* 0x000ea20000002500 */
[----:B------:R-:W-:Y:S02]  /*1f0a0*/  FFMA2 R6, R6.F32x2.HI_LO, R32.F32x2.HI_LO, R102.F32x2.HI_LO ;  /* 0x0000002006067249 */ /* 0x000fe40000000066 */
[----:B------:R-:W-:-:S15]  /*1f0b0*/  HMMA.16816.F32.BF16 R32, R112, R74, R92 ;  /* 0x0000004a7020723c */ /* 0x000fde000004185c */
[----:B------:R-:W-:-:S04]  /*1f0c0*/  NOP ;  /* 0x0000000000007918 */ /* 0x000fc80000000000 */
[----:B------:R-:W-:Y:S04]  /*1f0d0*/  STL.64 [R1+0x600], R32 ;  /* 0x0006002001007387 */ /* 0x000fe80000100a00 */
[----:B------:R-:W-:Y:S01]  /*1f0e0*/  STL.64 [R1+0x608], R34 ;  /* 0x0006082201007387 */ /* 0x000fe20000100a00 */
[----:B--2---:R-:W-:Y:S02]  /*1f0f0*/  IMAD.SHL.U32 R22, R89, 0x100, RZ ;  /* 0x0000010059167824 */ /* 0x004fe400078e00ff */
[----:B---3--:R-:W-:Y:S02]  /*1f100*/  FFMA2 R10, R10.F32x2.HI_LO, R30.F32x2.HI_LO, R28.F32x2.HI_LO ;  /* 0x0000001e0a0a7249 */ /* 0x008fe4000000001c */
[----:B------:R-:W-:Y:S01]  /*1f110*/  HMMA.16816.F32.BF16 R28, R112, R78, R104 ;  /* 0x0000004e701c723c */ /* 0x000fe20000041868 */
[----:B------:R-:W-:-:S05]  /*1f120*/  VIADD R22, R22, 0x100 ;  /* 0x0000010016167836 */ /* 0x000fca0000000000 */
[----:B------:R-:W-:-:S13]  /*1f130*/  ISETP.LE.U32.AND P0, PT, R22, UR4, PT ;  /* 0x0000000416007c0c */ /* 0x000fda000bf03070 */
[----:B------:R-:W-:Y:S04]  /*1f140*/  STL.64 [R1+0x610], R28 ;  /* 0x0006101c01007387 */ /* 0x000fe80000100a00 */
[----:B------:R2:W-:Y:S02]  /*1f150*/  STL.64 [R1+0x618], R30 ;  /* 0x0006181e01007387 */ /* 0x0005e40000100a00 */
[----:B--2---:R-:W-:Y:S01]  /*1f160*/  HMMA.16816.F32.BF16 R28, R112, R82, R108 ;  /* 0x00000052701c723c */ /* 0x004fe2000004186c */
[----:B------:R-:W-:Y:S01]  /*1f170*/  IMAD.U32 R22, RZ, RZ, UR5 ;  /* 0x00000005ff167e24 */ /* 0x000fe2000f8e00ff */
[----:B0-----:R-:W-:Y:S01]  /*1f180*/  LEA R38, R24, R38, 0x5 ;  /* 0x0000002618267211 */ /* 0x001fe200078e28ff */
[----:B-1----:R-:W-:Y:S02]  /*1f190*/  IMAD R39, R23, 0x20, R39 ;  /* 0x0000002017277824 */ /* 0x002fe400078e0227 */
[----:B------:R-:W-:Y:S01]  /*1f1a0*/  IMAD.MOV.U32 R23, RZ, RZ, R120 ;  /* 0x000000ffff177224 */ /* 0x000fe200078e0078 */
[----:B------:R-:W-:Y:S01]  /*1f1b0*/  ISETP.GE.U32.AND.EX P0, PT, R22, RZ, PT, P0 ;  /* 0x000000ff1600720c */ /* 0x000fe20003f06100 */
[----:B------:R-:W-:-:S02]  /*1f1c0*/  IMAD.MOV.U32 R22, RZ, RZ, R121 ;  /* 0x000000ffff167224 */ /* 0x000fc400078e0079 */
[----:B------:R-:W-:Y:S02]  /*1f1d0*/  IMAD.MOV.U32 R24, RZ, RZ, R81 ;  /* 0x000000ffff187224 */ /* 0x000fe400078e0051 */
[----:B------:R-:W-:Y:S02]  /*1f1e0*/  IMAD.MOV.U32 R25, RZ, RZ, R80 ;  /* 0x000000ffff197224 */ /* 0x000fe400078e0050 */
[----:B------:R-:W-:-:S06]  /*1f1f0*/  FFMA2 R4, R4.F32x2.HI_LO, R100.F32x2.HI_LO, R42.F32x2.HI_LO ;  /* 0x0000006404047249 */ /* 0x000fcc000000002a */
[----:B------:R-:W-:Y:S04]  /*1f200*/  STL.64 [R1+0x620], R28 ;  /* 0x0006201c01007387 */ /* 0x000fe80000100a00 */
[----:B------:R-:W-:Y:S04]  /*1f210*/  STL.64 [R1+0x628], R30 ;  /* 0x0006281e01007387 */ /* 0x000fe80000100a00 */
[----:B------:R-:W-:Y:S01]  /*1f220*/  STL [R1+0x320], R38 ;  /* 0x0003202601007387 */ /* 0x000fe20000100800 */
[----:B----4-:R-:W-:Y:S01]  /*1f230*/  FFMA2 R2, R26.F32x2.HI_LO, R2.F32x2.HI_LO, R36.F32x2.HI_LO ;  /* 0x000000021a027249 */ /* 0x010fe20000000024 */
[----:B------:R-:W-:Y:S01]  /*1f240*/  MOV R26, R123 ;  /* 0x0000007b001a7202 */ /* 0x000fe20000000f00 */
[----:B------:R-:W-:Y:S01]  /*1f250*/  IMAD.MOV.U32 R27, RZ, RZ, R122 ;  /* 0x000000ffff1b7224 */ /* 0x000fe200078e007a */
[----:B------:R-:W-:Y:S04]  /*1f260*/  STL [R1+0x324], R39 ;  /* 0x0003242701007387 */ /* 0x000fe80000100800 */
[----:B------:R0:W-:Y:S04]  /*1f270*/  STL.64 [R1+0x48], R22 ;  /* 0x0000481601007387 */ /* 0x0001e80000100a00 */
[----:B------:R1:W-:Y:S04]  /*1f280*/  STL.64 [R1+0x40], R26 ;  /* 0x0000401a01007387 */ /* 0x0003e80000100a00 */
[----:B------:R2:W-:Y:S01]  /*1f290*/  STL.64 [R1+0x30], R24 ;  /* 0x0000301801007387 */ /* 0x0005e20000100a00 */
[----:B0-----:R-:W-:Y:S01]  /*1f2a0*/  MOV R22, R77 ;  /* 0x0000004d00167202 */ /* 0x001fe20000000f00 */
[----:B------:R-:W-:-:S02]  /*1f2b0*/  IMAD.MOV.U32 R23, RZ, RZ, R76 ;  /* 0x000000ffff177224 */ /* 0x000fc400078e004c */
[----:B-1----:R-:W-:Y:S02]  /*1f2c0*/  IMAD.MOV.U32 R26, RZ, RZ, R73 ;  /* 0x000000ffff1a7224 */ /* 0x002fe400078e0049 */
[----:B------:R-:W-:Y:S01]  /*1f2d0*/  IMAD.MOV.U32 R27, RZ, RZ, R72 ;  /* 0x000000ffff1b7224 */ /* 0x000fe200078e0048 */
[----:B------:R0:W-:Y:S01]  /*1f2e0*/  STL.64 [R1+0x2f8], R22 ;  /* 0x0002f81601007387 */ /* 0x0001e20000100a00 */
[----:B--2---:R-:W-:Y:S01]  /*1f2f0*/  MOV R24, R69 ;  /* 0x0000004500187202 */ /* 0x004fe20000000f00 */
[----:B------:R-:W-:Y:S02]  /*1f300*/  IMAD.MOV.U32 R25, RZ, RZ, R68 ;  /* 0x000000ffff197224 */ /* 0x000fe400078e0044 */
[----:B------:R-:W-:Y:S01]  /*1f310*/  FFMA2 R12, R12.F32x2.HI_LO, R98.F32x2.HI_LO, R96.F32x2.HI_LO ;  /* 0x000000620c0c7249 */ /* 0x000fe20000000060 */
[----:B------:R-:W-:Y:S01]  /*1f320*/  STL.64 [R1+0x2f0], R26 ;  /* 0x0002f01a01007387 */ /* 0x000fe20000100a00 */
[----:B------:R-:W-:-:S03]  /*1f330*/  FFMA2 R14, R14.F32x2.HI_LO, R64.F32x2.HI_LO, R90.F32x2.HI_LO ;  /* 0x000000400e0e7249 */ /* 0x000fc6000000005a */
[----:B------:R-:W-:Y:S01]  /*1f340*/  STL.64 [R1+0x2e8], R24 ;  /* 0x0002e81801007387 */ /* 0x000fe20000100a00 */
[----:B0-----:R-:W-:Y:S02]  /*1f350*/  IMAD.MOV.U32 R22, RZ, RZ, R4 ;  /* 0x000000ffff167224 */ /* 0x001fe400078e0004 */
[----:B------:R-:W-:Y:S01]  /*1f360*/  IMAD.MOV.U32 R23, RZ, RZ, R5 ;  /* 0x000000ffff177224 */ /* 0x000fe200078e0005 */
[----:B------:R-:W-:Y:S01]  /*1f370*/  MOV R4, R8 ;  /* 0x0000000800047202 */ /* 0x000fe20000000f00 */
[----:B------:R-:W-:Y:S02]  /*1f380*/  IMAD.MOV.U32 R5, RZ, RZ, R9 ;  /* 0x000000ffff057224 */ /* 0x000fe400078e0009 */
[----:B------:R-:W-:Y:S01]  /*1f390*/  IMAD.MOV.U32 R8, RZ, RZ, R10 ;  /* 0x000000ffff087224 */ /* 0x000fe200078e000a */
[----:B------:R-:W-:Y:S01]  /*1f3a0*/  STL.64 [R1+0x648], R22 ;  /* 0x0006481601007387 */ /* 0x000fe20000100a00 */
[----:B------:R-:W-:-:S03]  /*1f3b0*/  IMAD.MOV.U32 R9, RZ, RZ, R11 ;  /* 0x000000ffff097224 */ /* 0x000fc600078e000b */
[----:B------:R0:W-:Y:S04]  /*1f3c0*/  STL.64 [R1+0x650], R6 ;  /* 0x0006500601007387 */ /* 0x0001e80000100a00 */
[----:B------:R1:W-:Y:S04]  /*1f3d0*/  STL.64 [R1+0x658], R4 ;  /* 0x0006580401007387 */ /* 0x0003e80000100a00 */
[----:B------:R-:W-:Y:S01]  /*1f3e0*/  STL.64 [R1+0x660], R8 ;  /* 0x0006600801007387 */ /* 0x000fe20000100a00 */
[----:B0-----:R-:W-:Y:S01]  /*1f3f0*/  MOV R6, R12 ;  /* 0x0000000c00067202 */ /* 0x001fe20000000f00 */
[----:B------:R-:W-:-:S02]  /*1f400*/  IMAD.MOV.U32 R7, RZ, RZ, R13 ;  /* 0x000000ffff077224 */ /* 0x000fc400078e000d */
[----:B-1----:R-:W-:Y:S02]  /*1f410*/  IMAD.MOV.U32 R4, RZ, RZ, R14 ;  /* 0x000000ffff047224 */ /* 0x002fe400078e000e */
[----:B------:R-:W-:Y:S01]  /*1f420*/  IMAD.MOV.U32 R5, RZ, RZ, R15 ;  /* 0x000000ffff057224 */ /* 0x000fe200078e000f */
[----:B------:R-:W-:Y:S04]  /*1f430*/  STL.64 [R1+0x668], R6 ;  /* 0x0006680601007387 */ /* 0x000fe80000100a00 */
[----:B------:R0:W-:Y:S04]  /*1f440*/  STL.64 [R1+0x670], R4 ;  /* 0x0006700401007387 */ /* 0x0001e80000100a00 */
[----:B0-----:R-:W2:Y:S01]  /*1f450*/  LDL R4, [R1+0x42c] ;  /* 0x00042c0001047983 */ /* 0x001ea20000100800 */
[----:B------:R-:W-:-:S02]  /*1f460*/  FFMA2 R16, R16.F32x2.HI_LO, R84.F32x2.HI_LO, R66.F32x2.HI_LO ;  /* 0x0000005410107249 */ /* 0x000fc40000000042 */
[----:B------:R-:W-:Y:S02]  /*1f470*/  FFMA2 R18, R18.F32x2.HI_LO, R56.F32x2.HI_LO, R86.F32x2.HI_LO ;  /* 0x0000003812127249 */ /* 0x000fe40000000056 */
[----:B------:R-:W-:Y:S01]  /*1f480*/  IMAD.MOV.U32 R9, RZ, RZ, R17 ;  /* 0x000000ffff097224 */ /* 0x000fe200078e0011 */
[----:B------:R-:W-:Y:S01]  /*1f490*/  MOV R8, R16 ;  /* 0x0000001000087202 */ /* 0x000fe20000000f00 */
[----:B------:R-:W-:Y:S02]  /*1f4a0*/  IMAD.MOV.U32 R6, RZ, RZ, R18 ;  /* 0x000000ffff067224 */ /* 0x000fe400078e0012 */
[----:B------:R-:W-:Y:S02]  /*1f4b0*/  IMAD.MOV.U32 R7, RZ, RZ, R19 ;  /* 0x000000ffff077224 */ /* 0x000fe400078e0013 */
[----:B------:R-:W-:Y:S04]  /*1f4c0*/  STL.64 [R1+0x678], R8 ;  /* 0x0006780801007387 */ /* 0x000fe80000100a00 */
[----:B------:R-:W-:Y:S04]  /*1f4d0*/  STL.64 [R1+0x680], R6 ;  /* 0x0006800601007387 */ /* 0x000fe80000100a00 */
[----:B------:R-:W3:Y:S04]  /*1f4e0*/  LDL R5, [R1+0x428] ;  /* 0x0004280001057983 */ /* 0x000ee80000100800 */
[----:B--2---:R0:W-:Y:S04]  /*1f4f0*/  STL [R1+0x314], R4 ;  /* 0x0003140401007387 */ /* 0x0041e80000100800 */
[----:B0-----:R-:W2:Y:S04]  /*1f500*/  LDL R4, [R1+0x424] ;  /* 0x0004240001047983 */ /* 0x001ea80000100800 */
[----:B---3--:R0:W-:Y:S04]  /*1f510*/  STL [R1+0x318], R5 ;  /* 0x0003180501007387 */ /* 0x0081e80000100800 */
[----:B0-----:R-:W3:Y:S04]  /*1f520*/  LDL R5, [R1+0x420] ;  /* 0x0004200001057983 */ /* 0x001ee80000100800 */
        /* <DEDUP_REMOVED lines=53> */
[----:B0-----:R-:W2:Y:S01]  /*1f880*/  LDL R4, [R1+0x3b0] ;  /* 0x0003b00001047983 */ /* 0x001ea20000100800 */
[----:B------:R-:W-:Y:S01]  /*1f890*/  FFMA2 R20, R20.F32x2.HI_LO, R124.F32x2.HI_LO, R58.F32x2.HI_LO ;  /* 0x0000007c14147249 */ /* 0x000fe2000000003a */
[----:B------:R-:W-:-:S02]  /*1f8a0*/  MOV R6, R0 ;  /* 0x0000000000067202 */ /* 0x000fc40000000f00 */
[----:B---3--:R0:W-:Y:S04]  /*1f8b0*/  STL [R1+0x6d0], R5 ;  /* 0x0006d00501007387 */ /* 0x0081e80000100800 */
[----:B------:R1:W5:Y:S01]  /*1f8c0*/  LDL.LU R0, [R1+0x9e0] ;  /* 0x0009e00001007983 */ /* 0x0003620000300800 */
[----:B0-----:R-:W-:-:S03]  /*1f8d0*/  IMAD.MOV.U32 R5, RZ, RZ, R21 ;  /* 0x000000ffff057224 */ /* 0x001fc600078e0015 */
[----:B--2---:R0:W-:Y:S04]  /*1f8e0*/  STL [R1+0x6d4], R4 ;  /* 0x0006d40401007387 */ /* 0x0041e80000100800 */
[----:B------:R1:W-:Y:S01]  /*1f8f0*/  STL [R1+0x6d8], R6 ;  /* 0x0006d80601007387 */ /* 0x0003e20000100800 */
[----:B0-----:R-:W-:-:S03]  /*1f900*/  IMAD.MOV.U32 R4, RZ, RZ, R20 ;  /* 0x000000ffff047224 */ /* 0x001fc600078e0014 */
[----:B------:R1:W-:Y:S04]  /*1f910*/  STL.64 [R1+0x698], R2 ;  /* 0x0006980201007387 */ /* 0x0003e80000100a00 */
[----:B------:R1:W-:Y:S01]  /*1f920*/  STL.64 [R1+0x690], R4 ;  /* 0x0006900401007387 */ /* 0x0003e20000100a00 */
[----:B------:R-:W-:Y:S05]  /*1f930*/  @!P0 BRA `(.L_x_1) ;  /* 0xfffffeb400fc8947 */ /* 0x000fea000383ffff */
.L_x_0:
[----:B-12---:R-:W2:Y:S01]  /*1f940*/  LDL.LU.64 R4, [R1+0x650] ;  /* 0x0006500001047983 */ /* 0x006ea20000300a00 */
[----:B------:R-:W-:Y:S01]  /*1f950*/  IMAD.MOV.U32 R25, RZ, RZ, 0x3dc6b27f ;  /* 0x3dc6b27fff197424 */ /* 0x000fe200078e00ff */
[----:B------:R-:W-:Y:S01]  /*1f960*/  LOP3.LUT R28, R28, 0xffbfffff, RZ, 0xc0, !PT ;  /* 0xffbfffff1c1c7812 */ /* 0x000fe200078ec0ff */
[----:B------:R-:W0:Y:S01]  /*1f970*/  LDCU.64 UR10, c[0x0][0x3e0] ;  /* 0x00007c00ff0a77ac */ /* 0x000e220008000a00 */
[----:B------:R-:W3:Y:S04]  /*1f980*/  LDL.LU.64 R8, [R1+0x2e8] ;  /* 0x0002e80001087983 */ /* 0x000ee80000300a00 */
[----:B------:R-:W4:Y:S04]  /*1f990*/  LDL.LU.64 R6, [R1+0x2f0] ;  /* 0x0002f00001067983 */ /* 0x000f280000300a00 */
[----:B------:R-:W4:Y:S04]  /*1f9a0*/  LDL.LU.64 R2, [R1+0x648] ;  /* 0x0006480001027983 */ /* 0x000f280000300a00 */
[----:B------:R-:W4:Y:S04]  /*1f9b0*/  LDL.LU R12, [R1+0x2d8] ;  /* 0x0002d800010c7983 */ /* 0x000f280000300800 */
[----:B------:R-:W4:Y:S04]  /*1f9c0*/  LDL.LU R11, [R1+0x2dc] ;  /* 0x0002dc00010b7983 */ /* 0x000f280000300800 */
[----:B------:R-:W4:Y:S01]  /*1f9d0*/  LDL.LU R10, [R1+0x2c8] ;  /* 0x0002c800010a7983 */ /* 0x000f220000300800 */
[----:B------:R-:W-:Y:S01]  /*1f9e0*/  LOP3.LUT R13, R13, 0xfffffffe, RZ, 0xc0, !PT ;  /* 0xfffffffe0d0d7812 */ /* 0x000fe200078ec0ff */
[----:B------:R-:W-:Y:S01]  /*1f9f0*/  BAR.SYNC.DEFER_BLOCKING 0x0 ;  /* 0x0000000000007b1d */ /* 0x000fe20000010000 */
[----:B--2---:R-:W-:-:S02]  /*1fa00*/  IMAD.MOV.U32 R20, RZ, RZ, R4 ;  /* 0x000000ffff147224 */ /* 0x004fc400078e0004 */
[----:B---3--:R-:W-:Y:S01]  /*1fa10*/  IMAD.MOV.U32 R17, RZ, RZ, R9 ;  /* 0x000000ffff117224 */ /* 0x008fe200078e0009 */
[----:B------:R-:W-:Y:S02]  /*1fa20*/  MOV R16, R8 ;  /* 0x0000000800107202 */ /* 0x000fe40000000f00 */
[----:B------:R-:W2:Y:S01]  /*1fa30*/  LDL.LU R9, [R1+0x2cc] ;  /* 0x0002cc0001097983 */ /* 0x000ea20000300800 */
[----:B----4-:R-:W-:Y:S01]  /*1fa40*/  IMAD.MOV.U32 R14, RZ, RZ, R6 ;  /* 0x000000ffff0e7224 */ /* 0x010fe200078e0006 */
[----:B------:R-:W-:Y:S02]  /*1fa50*/  MOV R15, R7 ;  /* 0x00000007000f7202 */ /* 0x000fe40000000f00 */
[----:B------:R-:W3:Y:S01]  /*1fa60*/  LDL.LU R8, [R1+0x2b8] ;  /* 0x0002b80001087983 */ /* 0x000ee20000300800 */
[----:B-----5:R-:W-:-:S03]  /*1fa70*/  IMAD.MOV.U32 R0, RZ, RZ, R3 ;  /* 0x000000ffff007224 */ /* 0x020fc600078e0003 */
[----:B------:R-:W4:Y:S04]  /*1fa80*/  LDL.LU R6, [R1+0x2bc] ;  /* 0x0002bc0001067983 */ /* 0x000f280000300800 */
[----:B------:R-:W2:Y:S04]  /*1fa90*/  LDL.LU R4, [R1+0x2ac] ;  /* 0x0002ac0001047983 */ /* 0x000ea80000300800 */
[----:B------:R-:W4:Y:S01]  /*1faa0*/  LDL.LU R3, [R1+0x2a8] ;  /* 0x0002a80001037983 */ /* 0x000f220000300800 */
[C---:B------:R-:W-:Y:S02]  /*1fab0*/  FSETP.GT.AND P0, PT, |R0|.reuse, 8.50705917302346158658e+37, PT ;  /* 0x7e8000000000780b */ /* 0x040fe40003f04200 */
[C---:B------:R-:W-:Y:S01]  /*1fac0*/  FSETP.GEU.AND P3, PT, |R0|.reuse, 1.175494350822287508e-38, PT ;  /* 0x008000000000780b */ /* 0x040fe20003f6e200 */
[C---:B------:R-:W-:Y:S01]  /*1fad0*/  FMUL R7, R0.reuse, 8388608 ;  /* 0x4b00000000077820 */ /* 0x040fe20000400000 */
[----:B------:R-:W-:-:S04]  /*1fae0*/  FSETP.GEU.AND P2, PT, R0, 1.175494350822287508e-38, PT ;  /* 0x008000000000780b */ /* 0x000fc80003f4e000 */
[----:B------:R-:W-:-:S05]  /*1faf0*/  FSEL R7, R7, R0, !P2 ;  /* 0x0000000007077208 */ /* 0x000fca0005000000 */
[----:B------:R-:W-:Y:S01]  /*1fb00*/  @P0 FMUL R0, R0, 0.25 ;  /* 0x3e80000000000820 */ /* 0x000fe20000400000 */
[----:B------:R-:W-:-:S03]  /*1fb10*/  IMAD.MOV.U32 R18, RZ, RZ, R16 ;  /* 0x000000ffff127224 */ /* 0x000fc600078e0010 */
[----:B------:R-:W-:Y:S01]  /*1fb20*/  @!P3 FMUL R0, R0, 16777216 ;  /* 0x4b8000000000b820 */ /* 0x000fe20000400000 */
[----:B------:R-:W-:-:S03]  /*1fb30*/  MOV R16, R14 ;  /* 0x0000000e00107202 */ /* 0x000fc60000000f00 */
[----:B------:R1:W0:Y:S01]  /*1fb40*/  MUFU.RCP R14, R0 ;  /* 0x00000000000e7308 */ /* 0x0002220000001000 */
[----:B------:R-:W-:Y:S01]  /*1fb50*/  MOV R21, R5 ;  /* 0x0000000500157202 */ /* 0x000fe20000000f00 */
[C---:B------:R-:W-:Y:S01]  /*1fb60*/  FMUL R5, R2.reuse, 8388608 ;  /* 0x4b00000002057820 */ /* 0x040fe20000400000 */
[----:B------:R-:W-:Y:S01]  /*1fb70*/  FSETP.GEU.AND P1, PT, R2, 1.175494350822287508e-38, PT ;  /* 0x008000000200780b */ /* 0x000fe20003f2e000 */
[----:B------:R-:W-:-:S03]  /*1fb80*/  @P0 FMUL R11, R11, 0.25 ;  /* 0x3e8000000b0b0820 */ /* 0x000fc60000400000 */
[----:B------:R-:W-:Y:S01]  /*1fb90*/  FSEL R5, R5, R2, !P1 ;  /* 0x0000000205057208 */ /* 0x000fe20004800000 */
[----:B------:R-:W-:-:S04]  /*1fba0*/  @!P3 FMUL R11, R11, 16777216 ;  /* 0x4b8000000b0bb820 */ /* 0x000fc80000400000 */
[----:B-1----:R-:W-:-:S05]  /*1fbb0*/  VIADD R0, R5, 0xc0cafb0d ;  /* 0xc0cafb0d05007836 */ /* 0x002fca0000000000 */
[----:B------:R-:W-:Y:S01]  /*1fbc0*/  LOP3.LUT R0, R0, 0xff800000, RZ, 0xc0, !PT ;  /* 0xff80000000007812 */ /* 0x000fe200078ec0ff */
[----:B------:R-:W-:Y:S01]  /*1fbd0*/  @P0 FMUL R10, R10, 0.25 ;  /* 0x3e8000000a0a0820 */ /* 0x000fe20000400000 */
[----:B------:R-:W-:-:S03]  /*1fbe0*/  @P0 FMUL R12, R12, 0.25 ;  /* 0x3e8000000c0c0820 */ /* 0x000fc60000400000 */
[----:B------:R-:W-:Y:S01]  /*1fbf0*/  @!P3 FMUL R10, R10, 16777216 ;  /* 0x4b8000000a0ab820 */ /* 0x000fe20000400000 */
[----:B------:R-:W-:-:S03]  /*1fc00*/  @!P3 FMUL R12, R12, 16777216 ;  /* 0x4b8000000c0cb820 */ /* 0x000fc60000400000 */
[C---:B0-----:R-:W-:Y:S01]  /*1fc10*/  FMUL R63, R14.reuse, R10 ;  /* 0x0000000a0e3f7220 */ /* 0x041fe20000400000 */
[----:B------:R-:W-:Y:S01]  /*1fc20*/  FMUL R62, R14, R12 ;  /* 0x0000000c0e3e7220 */ /* 0x000fe20000400000 */
[----:B---3--:R-:W-:Y:S01]  /*1fc30*/  @P0 FMUL R8, R8, 0.25 ;  /* 0x3e80000008080820 */ /* 0x008fe20000400000 */
[----:B--2---:R-:W-:Y:S01]  /*1fc40*/  @P0 FMUL R4, R4, 0.25 ;  /* 0x3e80000004040820 */ /* 0x004fe20000400000 */
[----:B----4-:R-:W-:-:S03]  /*1fc50*/  @P0 FMUL R3, R3, 0.25 ;  /* 0x3e80000003030820 */ /* 0x010fc60000400000 */
[----:B------:R-:W-:Y:S01]  /*1fc60*/  @!P3 FMUL R4, R4, 16777216 ;  /* 0x4b8000000404b820 */ /* 0x000fe20000400000 */
[----:B------:R-:W-:Y:S01]  /*1fc70*/  @P0 FMUL R6, R6, 0.25 ;  /* 0x3e80000006060820 */ /* 0x000fe20000400000 */
[----:B------:R-:W-:Y:S02]  /*1fc80*/  @!P3 FMUL R3, R3, 16777216 ;  /* 0x4b8000000303b820 */ /* 0x000fe40000400000 */
[----:B------:R-:W-:Y:S01]  /*1fc90*/  FMUL R4, R14, R4 ;  /* 0x000000040e047220 */ /* 0x000fe20000400000 */
[----:B------:R-:W-:Y:S01]  /*1fca0*/  @!P3 FMUL R6, R6, 16777216 ;  /* 0x4b8000000606b820 */ /* 0x000fe20000400000 */
[----:B------:R-:W-:Y:S01]  /*1fcb0*/  FMUL R3, R14, R3 ;  /* 0x000000030e037220 */ /* 0x000fe20000400000 */
[----:B------:R-:W-:Y:S01]  /*1fcc0*/  @!P3 FMUL R8, R8, 16777216 ;  /* 0x4b8000000808b820 */ /* 0x000fe20000400000 */
[----:B------:R-:W-:Y:S01]  /*1fcd0*/  @P0 FMUL R9, R9, 0.25 ;  /* 0x3e80000009090820 */ /* 0x000fe20000400000 */
[----:B------:R-:W-:Y:S01]  /*1fce0*/  STL [R1+0x32c], R4 ;  /* 0x00032c0401007387 */ /* 0x000fe20000100800 */
[----:B------:R-:W-:-:S03]  /*1fcf0*/  FMUL R6, R14, R6 ;  /* 0x000000060e067220 */ /* 0x000fc60000400000 */
[----:B------:R0:W-:Y:S01]  /*1fd00*/  STL [R1+0x328], R3 ;  /* 0x0003280301007387 */ /* 0x0001e20000100800 */
[----:B------:R-:W-:-:S03]  /*1fd10*/  @!P3 FMUL R9, R9, 16777216 ;  /* 0x4b8000000909b820 */ /* 0x000fc60000400000 */
[----:B------:R-:W-:Y:S01]  /*1fd20*/  STL [R1+0x324], R6 ;  /* 0x0003240601007387 */ /* 0x000fe20000100800 */
[C---:B0-----:R-:W-:Y:S01]  /*1fd30*/  FMUL R3, R14.reuse, R8 ;  /* 0x000000080e037220 */ /* 0x041fe20000400000 */
[----:B------:R-:W-:-:S04]  /*1fd40*/  FMUL R4, R14, R9 ;  /* 0x000000090e047220 */ /* 0x000fc80000400000 */
[----:B------:R0:W-:Y:S04]  /*1fd50*/  STL [R1+0x320], R3 ;  /* 0x0003200301007387 */ /* 0x0001e80000100800 */
[----:B------:R1:W-:Y:S01]  /*1fd60*/  STL [R1+0x2dc], R4 ;  /* 0x0002dc0401007387 */ /* 0x0003e20000100800 */
[----:B0-----:R-:W-:-:S05]  /*1fd70*/  FMUL R3, R14, R11 ;  /* 0x0000000b0e037220 */ /* 0x001fca0000400000 */
[----:B------:R0:W-:Y:S01]  /*1fd80*/  STL [R1+0x2d8], R3 ;  /* 0x0002d80301007387 */ /* 0x0001e20000100800 */
[----:B-1----:R-:W-:-:S03]  /*1fd90*/  I2FP.F32.S32 R4, R0 ;  /* 0x0000000000047245 */ /* 0x002fc60000201400 */
[----:B------:R-:W2:Y:S04]  /*1fda0*/  LDL.LU R11, [R1+0x2d0] ;  /* 0x0002d000010b7983 */ /* 0x000ea80000300800 */
[----:B------:R-:W3:Y:S01]  /*1fdb0*/  LDL.LU R10, [R1+0x2d4] ;  /* 0x0002d400010a7983 */ /* 0x000ee20000300800 */
[----:B0-----:R-:W-:-:S03]  /*1fdc0*/  IADD3 R3, PT, PT, R5, -R0, RZ ;  /* 0x8000000005037210 */ /* 0x001fc60007ffe0ff */
[----:B------:R-:W4:Y:S02]  /*1fdd0*/  LDL.LU R9, [R1+0x2c0] ;  /* 0x0002c00001097983 */ /* 0x000f240000300800 */
[----:B------:R-:W-:Y:S01]  /*1fde0*/  FADD R0, R3, -1 ;  /* 0xbf80000003007421 */ /* 0x000fe20000000000 */
[----:B------:R-:W-:Y:S01]  /*1fdf0*/  FSEL R3, RZ, -23, P1 ;  /* 0xc1b80000ff037808 */ /* 0x000fe20000800000 */
[----:B------:R-:W4:Y:S04]  /*1fe00*/  LDL.LU R8, [R1+0x2c4] ;  /* 0x0002c40001087983 */ /* 0x000f280000300800 */
[----:B------:R-:W-:Y:S01]  /*1fe10*/  FFMA.FTZ R14, R4, 1.1920928955078125e-07, R3 ;  /* 0x34000000040e7823 */ /* 0x000fe20000010003 */
[C---:B------:R-:W-:Y:S01]  /*1fe20*/  FFMA.FTZ R3, R0.reuse, R25, -0.16845393180847167969 ;  /* 0xbe2c7f3000037423 */ /* 0x040fe20000010019 */
[----:B------:R-:W4:Y:S03]  /*1fe30*/  LDL.LU R6, [R1+0x2a4] ;  /* 0x0002a40001067983 */ /* 0x000f260000300800 */
[C---:B------:R-:W-:Y:S01]  /*1fe40*/  FFMA.FTZ R3, R0.reuse, R3, 0.1716887056827545166 ;  /* 0x3e2fcf2a00037423 */ /* 0x040fe20000010003 */
[----:B------:R-:W4:Y:S03]  /*1fe50*/  LDL.LU R4, [R1+0x2a0] ;  /* 0x0002a00001047983 */ /* 0x000f260000300800 */
[----:B------:R-:W-:-:S04]  /*1fe60*/  FFMA.FTZ R3, R0, R3, -0.17900948226451873779 ;  /* 0xbe374e4300037423 */ /* 0x000fc80000010003 */
[----:B------:R-:W-:-:S04]  /*1fe70*/  FFMA.FTZ R3, R0, R3, 0.20512372255325317383 ;  /* 0x3e520bf400037423 */ /* 0x000fc80000010003 */
[----:B------:R-:W-:-:S04]  /*1fe80*/  FFMA.FTZ R3, R0, R3, -0.24046532809734344482 ;  /* 0xbe763c8b00037423 */ /* 0x000fc80000010003 */
[----:B------:R-:W-:-:S04]  /*1fe90*/  FFMA.FTZ R3, R0, R3, 0.28857114911079406738 ;  /* 0x3e93bf9900037423 */ /* 0x000fc80000010003 */
[----:B------:R-:W-:-:S04]  /*1fea0*/  FFMA.FTZ R3, R0, R3, -0.36067417263984680176 ;  /* 0xbeb8aa4900037423 */ /* 0x000fc80000010003 */
[----:B------:R-:W-:-:S04]  /*1feb0*/  FFMA.FTZ R3, R0, R3, 0.48089820146560668945 ;  /* 0x3ef6384a00037423 */ /* 0x000fc80000010003 */
[----:B------:R-:W-:-:S04]  /*1fec0*/  FFMA.FTZ R3, R0, R3, -0.72134751081466674805 ;  /* 0xbf38aa3b00037423 */ /* 0x000fc80000010003 */
[----:B------:R-:W-:-:S04]  /*1fed0*/  FMUL R3, R0, R3 ;  /* 0x0000000300037220 */ /* 0x000fc80000400000 */
[----:B------:R-:W-:-:S04]  /*1fee0*/  FMUL R3, R0, R3 ;  /* 0x0000000300037220 */ /* 0x000fc80000400000 */
[----:B------:R-:W-:Y:S02]  /*1fef0*/  FFMA.FTZ R12, R0, 1.4426950216293334961, R3 ;  /* 0x3fb8aa3b000c7823 */ /* 0x000fe40000010003 */
[----:B------:R-:W4:Y:S04]  /*1ff00*/  LDL.LU R3, [R1+0x2b4] ;  /* 0x0002b40001037983 */ /* 0x000f280000300800 */
[----:B------:R-:W4:Y:S01]  /*1ff10*/  LDL.LU R0, [R1+0x2b0] ;  /* 0x0002b00001007983 */ /* 0x000f220000300800 */
[C---:B------:R-:W-:Y:S02]  /*1ff20*/  FSETP.GT.AND P0, PT, |R2|.reuse, 8.50705917302346158658e+37, PT ;  /* 0x7e8000000200780b */ /* 0x040fe40003f04200 */
[----:B------:R-:W-:-:S11]  /*1ff30*/  FSETP.GEU.AND P1, PT, |R2|, 1.175494350822287508e-38, PT ;  /* 0x008000000200780b */ /* 0x000fd60003f2e200 */
[----:B------:R-:W-:-:S04]  /*1ff40*/  @P0 FMUL R2, R2, 0.25 ;  /* 0x3e80000002020820 */ /* 0x000fc80000400000 */
[----:B------:R-:W-:-:S06]  /*1ff50*/  @!P1 FMUL R2, R2, 16777216 ;  /* 0x4b80000002029820 */ /* 0x000fcc0000400000 */
[----:B------:R-:W0:Y:S01]  /*1ff60*/  MUFU.RCP R2, R2 ;  /* 0x0000000200027308 */ /* 0x000e220000001000 */
[----:B--2---:R-:W-:Y:S01]  /*1ff70*/  @P0 FMUL R11, R11, 0.25 ;  /* 0x3e8000000b0b0820 */ /* 0x004fe20000400000 */
[----:B---3--:R-:W-:Y:S01]  /*1ff80*/  @P0 FMUL R10, R10, 0.25 ;  /* 0x3e8000000a0a0820 */ /* 0x008fe20000400000 */
[----:B----4-:R-:W-:Y:S01]  /*1ff90*/  @P0 FMUL R9, R9, 0.25 ;  /* 0x3e80000009090820 */ /* 0x010fe20000400000 */
[----:B------:R-:W-:Y:S01]  /*1ffa0*/  @P0 FMUL R8, R8, 0.25 ;  /* 0x3e80000008080820 */ /* 0x000fe20000400000 */
[----:B------:R-:W-:Y:S01]  /*1ffb0*/  @P0 FMUL R6, R6, 0.25 ;  /* 0x3e80000006060820 */ /* 0x000fe20000400000 */
[----:B------:R-:W-:-:S03]  /*1ffc0*/  @P0 FMUL R4, R4, 0.25 ;  /* 0x3e80000004040820 */ /* 0x000fc60000400000 */
[----:B------:R-:W-:Y:S01]  /*1ffd0*/  @!P1 FMUL R6, R6, 16777216 ;  /* 0x4b80000006069820 */ /* 0x000fe20000400000 */
[----:B------:R-:W-:-:S03]  /*1ffe0*/  @!P1 FMUL R4, R4, 16777216 ;  /* 0x4b80000004049820 */ /* 0x000fc60000400000 */
[----:B0-----:R-:W-:Y:S01]  /*1fff0*/  FMUL R6, R2, R6 ;  /* 0x0000000602067220 */ /* 0x001fe20000400000 */
[----:B------:R-:W-:Y:S01]  /*20000*/  @!P1 FMUL R8, R8, 16777216 ;  /* 0x4b80000008089820 */ /* 0x000fe20000400000 */
[----:B------:R-:W-:Y:S01]  /*20010*/  FMUL R4, R2, R4 ;  /* 0x0000000402047220 */ /* 0x000fe20000400000 */
[----:B------:R-:W-:Y:S01]  /*20020*/  @!P1 FMUL R9, R9, 16777216 ;  /* 0x4b80000009099820 */ /* 0x000fe20000400000 */
[----:B------:R-:W-:Y:S01]  /*20030*/  @!P1 FMUL R10, R10, 16777216 ;  /* 0x4b8000000a0a9820 */ /* 0x000fe20000400000 */
[----:B------:R-:W-:Y:S01]  /*20040*/  @!P1 FMUL R11, R11, 16777216 ;  /* 0x4b8000000b0b9820 */ /* 0x000fe20000400000 */
[----:B------:R-:W-:Y:S01]  /*20050*/  STL [R1+0x31c], R6 ;  /* 0x00031c0601007387 */ /* 0x000fe20000100800 */
[C---:B------:R-:W-:Y:S01]  /*20060*/  FMUL R61, R2.reuse, R8 ;  /* 0x00000008023d7220 */ /* 0x040fe20000400000 */
[C---:B------:R-:W-:Y:S01]  /*20070*/  FMUL R60, R2.reuse, R9 ;  /* 0x00000009023c7220 */ /* 0x040fe20000400000 */
[C---:B------:R-:W-:Y:S01]  /*20080*/  FMUL R38, R2.reuse, R10 ;  /* 0x0000000a02267220 */ /* 0x040fe20000400000 */
[----:B------:R-:W-:Y:S01]  /*20090*/  STL [R1+0x318], R4 ;  /* 0x0003180401007387 */ /* 0x000fe20000100800 */
[----:B------:R-:W-:Y:S01]  /*200a0*/  FMUL R26, R2, R11 ;  /* 0x0000000b021a7220 */ /* 0x000fe20000400000 */
[----:B------:R-:W-:Y:S01]  /*200b0*/  @P0 FMUL R3, R3, 0.25 ;  /* 0x3e80000003030820 */ /* 0x000fe20000400000 */
[----:B------:R-:W-:Y:S01]  /*200c0*/  @P0 FMUL R0, R0, 0.25 ;  /* 0x3e80000000000820 */ /* 0x000fe20000400000 */
[----:B------:R-:W-:-:S02]  /*200d0*/  ISETP.GE.U32.AND P0, PT, R5, 0x7f800000, PT ;  /* 0x7f8000000500780c */ /* 0x000fc40003f06070 */
[----:B------:R-:W-:Y:S01]  /*200e0*/  @!P1 FMUL R3, R3, 16777216 ;  /* 0x4b80000003039820 */ /* 0x000fe20000400000 */
[----:B------:R-:W-:-:S03]  /*200f0*/  @!P1 FMUL R0, R0, 16777216 ;  /* 0x4b80000000009820 */ /* 0x000fc60000400000 */
[C---:B------:R-:W-:Y:S01]  /*20100*/  FMUL R3, R2.reuse, R3 ;  /* 0x0000000302037220 */ /* 0x040fe20000400000 */
[----:B------:R-:W-:-:S04]  /*20110*/  FMUL R0, R2, R0 ;  /* 0x0000000002007220 */ /* 0x000fc80000400000 */
[----:B------:R0:W-:Y:S02]  /*20120*/  STL [R1+0x314], R3 ;  /* 0x0003140301007387 */ /* 0x0001e40000100800 */
[----:B------:R-:W-:Y:S02]  /*20130*/  @P0 MOV R2, 0x7f800000 ;  /* 0x7f80000000020802 */ /* 0x000fe40000000f00 */
[----:B------:R1:W-:Y:S01]  /*20140*/  STL [R1+0x310], R0 ;  /* 0x0003100001007387 */ /* 0x0003e20000100800 */
[----:B0-----:R-:W-:Y:S01]  /*20150*/  FADD R3, R14, R12 ;  /* 0x0000000c0e037221 */ /* 0x001fe20000000000 */
[----:B-1----:R-:W-:Y:S02]  /*20160*/  VIADD R0, R7, 0xc0cafb0d ;  /* 0xc0cafb0d07007836 */ /* 0x002fe40000000000 */
[----:B------:R-:W-:-:S03]  /*20170*/  @P0 FFMA.FTZ R3, R5, R2, +INF ;  /* 0x7f80000005030423 */ /* 0x000fc60000010002 */
[----:B------:R-:W-:Y:S02]  /*20180*/  LOP3.LUT R0, R0, 0xff800000, RZ, 0xc0, !PT ;  /* 0xff80000000007812 */ /* 0x000fe400078ec0ff */
[----:B------:R0:W-:Y:S01]  /*20190*/  STL [R1+0xac], R3 ;  /* 0x0000ac0301007387 */ /* 0x0001e20000100800 */
[----:B------:R-:W-:Y:S02]  /*201a0*/  FSEL R4, RZ, -23, P2 ;  /* 0xc1b80000ff047808 */ /* 0x000fe40001000000 */
[----:B------:R-:W-:Y:S01]  /*201b0*/  I2FP.F32.S32 R2, R0 ;  /* 0x0000000000027245 */ /* 0x000fe20000201400 */
[----:B------:R-:W2:Y:S01]  /*201c0*/  LDL.LU R12, [R1+0x298] ;  /* 0x00029800010c7983 */ /* 0x000ea20000300800 */
[----:B0-----:R-:W-:-:S03]  /*201d0*/  IMAD.IADD R3, R7, 0x1, -R0 ;  /* 0x0000000107037824 */ /* 0x001fc600078e0a00 */
[----:B------:R-:W-:Y:S01]  /*201e0*/  FFMA.FTZ R4, R2, 1.1920928955078125e-07, R4 ;  /* 0x3400000002047823 */ /* 0x000fe20000010004 */
[----:B------:R-:W-:-:S04]  /*201f0*/  FADD R0, R3, -1 ;  /* 0xbf80000003007421 */ /* 0x000fc80000000000 */
[----:B------:R-:W-:-:S04]  /*20200*/  FFMA.FTZ R2, R0, R25, -0.16845393180847167969 ;  /* 0xbe2c7f3000027423 */ /* 0x000fc80000010019 */
[----:B------:R-:W-:-:S04]  /*20210*/  FFMA.FTZ R2, R0, R2, 0.1716887056827545166 ;  /* 0x3e2fcf2a00027423 */ /* 0x000fc80000010002 */
[----:B------:R-:W-:-:S04]  /*20220*/  FFMA.FTZ R2, R0, R2, -0.17900948226451873779 ;  /* 0xbe374e4300027423 */ /* 0x000fc80000010002 */
[----:B------:R-:W-:-:S04]  /*20230*/  FFMA.FTZ R2, R0, R2, 0.20512372255325317383 ;  /* 0x3e520bf400027423 */ /* 0x000fc80000010002 */
[----:B------:R-:W-:-:S04]  /*20240*/  FFMA.FTZ R2, R0, R2, -0.24046532809734344482 ;  /* 0xbe763c8b00027423 */ /* 0x000fc80000010002 */
[----:B------:R-:W-:-:S04]  /*20250*/  FFMA.FTZ R2, R0, R2, 0.28857114911079406738 ;  /* 0x3e93bf9900027423 */ /* 0x000fc80000010002 */
[----:B------:R-:W-:-:S04]  /*20260*/  FFMA.FTZ R2, R0, R2, -0.36067417263984680176 ;  /* 0xbeb8aa4900027423 */ /* 0x000fc80000010002 */
[----:B------:R-:W-:-:S04]  /*20270*/  FFMA.FTZ R2, R0, R2, 0.48089820146560668945 ;  /* 0x3ef6384a00027423 */ /* 0x000fc80000010002 */
[----:B------:R-:W-:Y:S01]  /*20280*/  FFMA.FTZ R2, R0, R2, -0.72134751081466674805 ;  /* 0xbf38aa3b00027423 */ /* 0x000fe20000010002 */
[----:B------:R-:W-:-:S03]  /*20290*/  ISETP.GE.U32.AND P0, PT, R7, 0x7f800000, PT ;  /* 0x7f8000000700780c */ /* 0x000fc60003f06070 */
[----:B------:R-:W-:-:S04]  /*202a0*/  FMUL R2, R0, R2 ;  /* 0x0000000200027220 */ /* 0x000fc80000400000 */
[----:B------:R-:W-:-:S04]  /*202b0*/  FMUL R2, R0, R2 ;  /* 0x0000000200027220 */ /* 0x000fc80000400000 */
[----:B------:R-:W-:-:S04]  /*202c0*/  FFMA.FTZ R3, R0, 1.4426950216293334961, R2 ;  /* 0x3fb8aa3b00037823 */ /* 0x000fc80000010002 */
[----:B------:R-:W-:Y:S01]  /*202d0*/  FADD R4, R4, R3 ;  /* 0x0000000304047221 */ /* 0x000fe20000000000 */
[----:B------:R-:W-:-:S04]  /*202e0*/  @P0 IMAD.MOV.U32 R3, RZ, RZ, 0x7f800000 ;  /* 0x7f800000ff030424 */ /* 0x000fc800078e00ff */
[----:B------:R-:W-:-:S05]  /*202f0*/  @P0 FFMA.FTZ R4, R7, R3, +INF ;  /* 0x7f80000007040423 */ /* 0x000fca0000010003 */
[----:B------:R0:W-:Y:S04]  /*20300*/  STL [R1+0x98], R4 ;  /* 0x0000980401007387 */ /* 0x0001e80000100800 */
[----:B------:R-:W3:Y:S04]  /*20310*/  LDL.LU R11, [R1+0x29c] ;  /* 0x00029c00010b7983 */ /* 0x000ee80000300800 */
[----:B------:R-:W4:Y:S04]  /*20320*/  LDL.LU R10, [R1+0x468] ;  /* 0x00046800010a7983 */ /* 0x000f280000300800 */
[----:B------:R-:W4:Y:S04]  /*20330*/  LDL.LU R9, [R1+0x46c] ;  /* 0x00046c0001097983 */ /* 0x000f280000300800 */
[----:B------:R-:W4:Y:S04]  /*20340*/  LDL.LU R8, [R1+0x288] ;  /* 0x0002880001087983 */ /* 0x000f280000300800 */
[----:B------:R-:W4:Y:S04]  /*20350*/  LDL.LU R6, [R1+0x28c] ;  /* 0x00028c0001067983 */ /* 0x000f280000300800 */
[----:B0-----:R-:W4:Y:S04]  /*20360*/  LDL.LU R4, [R1+0x47c] ;  /* 0x00047c0001047983 */ /* 0x001f280000300800 */
[----:B------:R-:W4:Y:S01]  /*20370*/  LDL.LU R3, [R1+0x478] ;  /* 0x0004780001037983 */ /* 0x000f220000300800 */
[----:B------:R-:W-:-:S04]  /*20380*/  MOV R2, R21 ;  /* 0x0000001500027202 */ /* 0x000fc80000000f00 */
[C---:B------:R-:W-:Y:S02]  /*20390*/  FSETP.GT.AND P3, PT, |R2|.reuse, 8.50705917302346158658e+37, PT ;  /* 0x7e8000000200780b */ /* 0x040fe40003f64200 */
[C---:B------:R-:W-:Y:S02]  /*203a0*/  FSETP.GEU.AND P5, PT, |R2|.reuse, 1.175494350822287508e-38, PT ;  /* 0x008000000200780b */ /* 0x040fe40003fae200 */
[----:B------:R-:W-:Y:S01]  /*203b0*/  FSETP.NEU.AND P0, PT, R7, RZ, PT ;  /* 0x000000ff0700720b */ /* 0x000fe20003f0d000 */
[C---:B------:R-:W-:Y:S01]  /*203c0*/  FMUL R7, R2.reuse, 8388608 ;  /* 0x4b00000002077820 */ /* 0x040fe20000400000 */
[----:B------:R-:W-:-:S04]  /*203d0*/  FSETP.GEU.AND P2, PT, R2, 1.175494350822287508e-38, PT ;  /* 0x008000000200780b */ /* 0x000fc80003f4e000 */
[----:B------:R-:W-:-:S03]  /*203e0*/  FSEL R7, R7, R2, !P2 ;  /* 0x0000000207077208 */ /* 0x000fc60005000000 */
[----:B------:R-:W-:-:S04]  /*203f0*/  @P3 FMUL R2, R2, 0.25 ;  /* 0x3e80000002023820 */ /* 0x000fc80000400000 */
[----:B------:R-:W-:-:S04]  /*20400*/  @!P5 FMUL R2, R2, 16777216 ;  /* 0x4b8000000202d820 */ /* 0x000fc80000400000 */
[----:B------:R0:W1:Y:S01]  /*20410*/  MUFU.RCP R14, R2 ;  /* 0x00000002000e7308 */ /* 0x0000620000001000 */
[----:B------:R-:W-:Y:S01]  /*20420*/  IMAD.MOV.U32 R0, RZ, RZ, R20 ;  /* 0x000000ffff007224 */ /* 0x000fe200078e0014 */
[----:B------:R-:W-:-:S03]  /*20430*/  FSETP.NEU.AND P1, PT, R5, RZ, PT ;  /* 0x000000ff0500720b */ /* 0x000fc60003f2d000 */
[C---:B------:R-:W-:Y:S01]  /*20440*/  FMUL R5, R0.reuse, 8388608 ;  /* 0x4b00000000057820 */ /* 0x040fe20000400000 */
[----:B------:R-:W-:-:S04]  /*20450*/  FSETP.GEU.AND P4, PT, R0, 1.175494350822287508e-38, PT ;  /* 0x008000000000780b */ /* 0x000fc80003f8e000 */
[----:B------:R-:W-:-:S05]  /*20460*/  FSEL R5, R5, R0, !P4 ;  /* 0x0000000005057208 */ /* 0x000fca0006000000 */
[----:B0-----:R-:W-:-:S05]  /*20470*/  VIADD R2, R5, 0xc0cafb0d ;  /* 0xc0cafb0d05027836 */ /* 0x001fca0000000000 */
[----:B------:R-:W-:Y:S01]  /*20480*/  LOP3.LUT R2, R2, 0xff800000, RZ, 0xc0, !PT ;  /* 0xff80000002027812 */ /* 0x000fe200078ec0ff */
[----:B--2---:R-:W-:-:S04]  /*20490*/  @P3 FMUL R12, R12, 0.25 ;  /* 0x3e8000000c0c3820 */ /* 0x004fc80000400000 */
[----:B------:R-:W-:Y:S01]  /*204a0*/  @!P5 FMUL R12, R12, 16777216 ;  /* 0x4b8000000c0cd820 */ /* 0x000fe20000400000 */
[----:B---3--:R-:W-:Y:S01]  /*204b0*/  @P3 FMUL R11, R11, 0.25 ;  /* 0x3e8000000b0b3820 */ /* 0x008fe20000400000 */
[----:B----4-:R-:W-:Y:S01]  /*204c0*/  @P3 FMUL R10, R10, 0.25 ;  /* 0x3e8000000a0a3820 */ /* 0x010fe20000400000 */
[----:B------:R-:W-:Y:S01]  /*204d0*/  @P3 FMUL R9, R9, 0.25 ;  /* 0x3e80000009093820 */ /* 0x000fe20000400000 */
[----:B------:R-:W-:Y:S01]  /*204e0*/  @P3 FMUL R8, R8, 0.25 ;  /* 0x3e80000008083820 */ /* 0x000fe20000400000 */
[----:B------:R-:W-:Y:S01]  /*204f0*/  @P3 FMUL R4, R4, 0.25 ;  /* 0x3e80000004043820 */ /* 0x000fe20000400000 */
[----:B------:R-:W-:Y:S01]  /*20500*/  @P3 FMUL R6, R6, 0.25 ;  /* 0x3e80000006063820 */ /* 0x000fe20000400000 */
[----:B------:R-:W-:Y:S02]  /*20510*/  @P3 FMUL R3, R3, 0.25 ;  /* 0x3e80000003033820 */ /* 0x000fe40000400000 */
[----:B------:R-:W-:Y:S01]  /*20520*/  @!P5 FMUL R4, R4, 16777216 ;  /* 0x4b8000000404d820 */ /* 0x000fe20000400000 */
[----:B------:R-:W-:Y:S01]  /*20530*/  @!P5 FMUL R6, R6, 16777216 ;  /* 0x4b8000000606d820 */ /* 0x000fe20000400000 */
[----:B------:R-:W-:-:S02]  /*20540*/  @!P5 FMUL R3, R3, 16777216 ;  /* 0x4b8000000303d820 */ /* 0x000fc40000400000 */
[----:B-1----:R-:W-:Y:S01]  /*20550*/  FMUL R4, R14, R4 ;  /* 0x000000040e047220 */ /* 0x002fe20000400000 */
[----:B------:R-:W-:Y:S01]  /*20560*/  @!P5 FMUL R8, R8, 16777216 ;  /* 0x4b8000000808d820 */ /* 0x000fe20000400000 */
[C---:B------:R-:W-:Y:S01]  /*20570*/  FMUL R3, R14.reuse, R3 ;  /* 0x000000030e037220 */ /* 0x040fe20000400000 */
[----:B------:R-:W-:Y:S01]  /*20580*/  @!P5 FMUL R9, R9, 16777216 ;  /* 0x4b8000000909d820 */ /* 0x000fe20000400000 */
[----:B------:R-:W-:Y:S01]  /*20590*/  FMUL R6, R14, R6 ;  /* 0x000000060e067220 */ /* 0x000fe20000400000 */
[----:B------:R0:W-:Y:S01]  /*205a0*/  STL [R1+0x30c], R4 ;  /* 0x00030c0401007387 */ /* 0x0001e20000100800 */
[----:B------:R-:W-:Y:S01]  /*205b0*/  @!P5 FMUL R10, R10, 16777216 ;  /* 0x4b8000000a0ad820 */ /* 0x000fe20000400000 */
[----:B------:R-:W-:Y:S02]  /*205c0*/  @!P5 FMUL R11, R11, 16777216 ;  /* 0x4b8000000b0bd820 */ /* 0x000fe40000400000 */
[----:B------:R1:W-:Y:S01]  /*205d0*/  STL [R1+0x308], R3 ;  /* 0x0003080301007387 */ /* 0x0003e20000100800 */
[----:B0-----:R-:W-:-:S03]  /*205e0*/  FMUL R4, R14, R8 ;  /* 0x000000080e047220 */ /* 0x001fc60000400000 */
[----:B------:R0:W-:Y:S01]  /*205f0*/  STL [R1+0x304], R6 ;  /* 0x0003040601007387 */ /* 0x0001e20000100800 */
[----:B-1----:R-:W-:-:S03]  /*20600*/  FMUL R3, R14, R9 ;  /* 0x000000090e037220 */ /* 0x002fc60000400000 */
[----:B------:R1:W-:Y:S01]  /*20610*/  STL [R1+0x300], R4 ;  /* 0x0003000401007387 */ /* 0x0003e20000100800 */
[----:B0-----:R-:W-:-:S03]  /*20620*/  FMUL R6, R14, R10 ;  /* 0x0000000a0e067220 */ /* 0x001fc60000400000 */
[----:B------:R0:W-:Y:S01]  /*20630*/  STL [R1+0x2ac], R3 ;  /* 0x0002ac0301007387 */ /* 0x0001e20000100800 */
[----:B-1----:R-:W-:-:S03]  /*20640*/  FMUL R4, R14, R11 ;  /* 0x0000000b0e047220 */ /* 0x002fc60000400000 */
[----:B------:R1:W-:Y:S04]  /*20650*/  STL [R1+0x2a8], R6 ;  /* 0x0002a80601007387 */ /* 0x0003e80000100800 */
[----:B------:R2:W-:Y:S01]  /*20660*/  STL [R1+0x2a4], R4 ;  /* 0x0002a40401007387 */ /* 0x0005e20000100800 */
[----:B0-----:R-:W-:Y:S01]  /*20670*/  FMUL R3, R14, R12 ;  /* 0x0000000c0e037220 */ /* 0x001fe20000400000 */
[----:B-1----:R-:W-:-:S04]  /*20680*/  FSEL R6, RZ, -23, P4 ;  /* 0xc1b80000ff067808 */ /* 0x002fc80002000000 */
[----:B------:R0:W-:Y:S01]  /*20690*/  STL [R1+0x2a0], R3 ;  /* 0x0002a00301007387 */ /* 0x0001e20000100800 */
[----:B--2---:R-:W-:-:S03]  /*206a0*/  IADD3 R4, PT, PT, R5, -R2, RZ ;  /* 0x8000000205047210 */ /* 0x004fc60007ffe0ff */
[----:B------:R-:W2:Y:S04]  /*206b0*/  LDL.LU R11, [R1+0x290] ;  /* 0x00029000010b7983 */ /* 0x000ea80000300800 */
[----:B------:R-:W3:Y:S01]  /*206c0*/  LDL.LU R10, [R1+0x294] ;  /* 0x00029400010a7983 */ /* 0x000ee20000300800 */
[----:B0-----:R-:W-:Y:S01]  /*206d0*/  I2FP.F32.S32 R3, R2 ;  /* 0x0000000200037245 */ /* 0x001fe20000201400 */
[----:B------:R-:W-:Y:S02]  /*206e0*/  FADD R2, R4, -1 ;  /* 0xbf80000004027421 */ /* 0x000fe40000000000 */
[----:B------:R-:W4:Y:S02]  /*206f0*/  LDL.LU R9, [R1+0x460] ;  /* 0x0004600001097983 */ /* 0x000f240000300800 */
[----:B------:R-:W-:Y:S01]  /*20700*/  FFMA.FTZ R14, R3, 1.1920928955078125e-07, R6 ;  /* 0x34000000030e7823 */ /* 0x000fe20000010006 */
[C---:B------:R-:W-:Y:S01]  /*20710*/  FFMA.FTZ R3, R2.reuse, R25, -0.16845393180847167969 ;  /* 0xbe2c7f3002037423 */ /* 0x040fe20000010019 */
[----:B------:R-:W4:Y:S03]  /*20720*/  LDL.LU R8, [R1+0x464] ;  /* 0x0004640001087983 */ /* 0x000f260000300800 */
[C---:B------:R-:W-:Y:S01]  /*20730*/  FFMA.FTZ R3, R2.reuse, R3, 0.1716887056827545166 ;  /* 0x3e2fcf2a02037423 */ /* 0x040fe20000010003 */
[----:B------:R-:W4:Y:S03]  /*20740*/  LDL.LU R6, [R1+0x474] ;  /* 0x0004740001067983 */ /* 0x000f260000300800 */
[C---:B------:R-:W-:Y:S01]  /*20750*/  FFMA.FTZ R3, R2.reuse, R3, -0.17900948226451873779 ;  /* 0xbe374e4302037423 */ /* 0x040fe20000010003 */
[----:B------:R-:W4:Y:S03]  /*20760*/  LDL.LU R4, [R1+0x470] ;  /* 0x0004700001047983 */ /* 0x000f260000300800 */
        /* <DEDUP_REMOVED lines=19> */
[----:B------:R-:W-:-:S03]  /*208a0*/  @P3 FMUL R4, R4, 0.25 ;  /* 0x3e80000004043820 */ /* 0x000fc60000400000 */
[----:B------:R-:W-:Y:S01]  /*208b0*/  @!P4 FMUL R6, R6, 16777216 ;  /* 0x4b8000000606c820 */ /* 0x000fe20000400000 */
[----:B------:R-:W-:Y:S01]  /*208c0*/  @!P4 FMUL R4, R4, 16777216 ;  /* 0x4b8000000404c820 */ /* 0x000fe20000400000 */
[----:B------:R-:W-:Y:S02]  /*208d0*/  @P3 FMUL R8, R8, 0.25 ;  /* 0x3e80000008083820 */ /* 0x000fe40000400000 */
[C---:B0-----:R-:W-:Y:S01]  /*208e0*/  FMUL R6, R0.reuse, R6 ;  /* 0x0000000600067220 */ /* 0x041fe20000400000 */
[----:B------:R-:W-:Y:S01]  /*208f0*/  FMUL R4, R0, R4 ;  /* 0x0000000400047220 */ /* 0x000fe20000400000 */
[----:B------:R-:W-:Y:S01]  /*20900*/  @P3 FMUL R9, R9, 0.25 ;  /* 0x3e80000009093820 */ /* 0x000fe20000400000 */
[----:B------:R-:W-:Y:S02]  /*20910*/  @!P4 FMUL R8, R8, 16777216 ;  /* 0x4b8000000808c820 */ /* 0x000fe40000400000 */
[----:B------:R-:W-:Y:S01]  /*20920*/  STL [R1+0x2e4], R6 ;  /* 0x0002e40601007387 */ /* 0x000fe20000100800 */
[----:B------:R-:W-:Y:S01]  /*20930*/  @!P4 FMUL R10, R10, 16777216 ;  /* 0x4b8000000a0ac820 */ /* 0x000fe20000400000 */
[----:B------:R-:W-:-:S02]  /*20940*/  @!P4 FMUL R9, R9, 16777216 ;  /* 0x4b8000000909c820 */ /* 0x000fc40000400000 */
[----:B------:R0:W-:Y:S01]  /*20950*/  STL [R1+0x2e0], R4 ;  /* 0x0002e00401007387 */ /* 0x0001e20000100800 */
[----:B------:R-:W-:Y:S01]  /*20960*/  @!P4 FMUL R11, R11, 16777216 ;  /* 0x4b8000000b0bc820 */ /* 0x000fe20000400000 */
[----:B------:R-:W-:Y:S01]  /*20970*/  @P3 FMUL R3, R3, 0.25 ;  /* 0x3e80000003033820 */ /* 0x000fe20000400000 */
[----:B------:R-:W-:-:S03]  /*20980*/  @P3 FMUL R2, R2, 0.25 ;  /* 0x3e80000002023820 */ /* 0x000fc60000400000 */
[----:B------:R-:W-:Y:S01]  /*20990*/  @!P4 FMUL R3, R3, 16777216 ;  /* 0x4b8000000303c820 */ /* 0x000fe20000400000 */
[----:B------:R-:W-:-:S03]  /*209a0*/  @!P4 FMUL R2, R2, 16777216 ;  /* 0x4b8000000202c820 */ /* 0x000fc60000400000 */
[C---:B------:R-:W-:Y:S01]  /*209b0*/  FMUL R3, R0.reuse, R3 ;  /* 0x0000000300037220 */ /* 0x040fe20000400000 */
[----:B------:R-:W-:Y:S01]  /*209c0*/  ISETP.GE.U32.AND P3, PT, R5, 0x7f800000, PT ;  /* 0x7f8000000500780c */ /* 0x000fe20003f66070 */
[C---:B0-----:R-:W-:Y:S01]  /*209d0*/  FMUL R4, R0.reuse, R2 ;  /* 0x0000000200047220 */ /* 0x041fe20000400000 */
[C---:B------:R-:W-:Y:S02]  /*209e0*/  FMUL R2, R0.reuse, R8 ;  /* 0x0000000800027220 */ /* 0x040fe40000400000 */
[----:B------:R0:W-:Y:S04]  /*209f0*/  STL [R1+0x2d4], R3 ;  /* 0x0002d40301007387 */ /* 0x0001e80000100800 */
[----:B------:R1:W-:Y:S04]  /*20a00*/  STL [R1+0x2d0], R4 ;  /* 0x0002d00401007387 */ /* 0x0003e80000100800 */
[----:B------:R2:W-:Y:S01]  /*20a10*/  STL [R1+0x28c], R2 ;  /* 0x00028c0201007387 */ /* 0x0005e20000100800 */
[C---:B0-----:R-:W-:Y:S01]  /*20a20*/  FMUL R3, R0.reuse, R9 ;  /* 0x0000000900037220 */ /* 0x041fe20000400000 */
[----:B-1----:R-:W-:-:S04]  /*20a30*/  FMUL R4, R0, R10 ;  /* 0x0000000a00047220 */ /* 0x002fc80000400000 */
[----:B------:R0:W-:Y:S01]  /*20a40*/  STL [R1+0x288], R3 ;  /* 0x0002880301007387 */ /* 0x0001e20000100800 */
[----:B--2---:R-:W-:-:S03]  /*20a50*/  FMUL R2, R0, R11 ;  /* 0x0000000b00027220 */ /* 0x004fc60000400000 */
[----:B------:R-:W-:Y:S01]  /*20a60*/  STL [R1+0x284], R4 ;  /* 0x0002840401007387 */ /* 0x000fe20000100800 */
[----:B------:R-:W-:-:S03]  /*20a70*/  VIADD R0, R7, 0xc0cafb0d ;  /* 0xc0cafb0d07007836 */ /* 0x000fc60000000000 */
[----:B------:R1:W-:Y:S01]  /*20a80*/  STL [R1+0x280], R2 ;  /* 0x0002800201007387 */ /* 0x0003e20000100800 */
[----:B0-----:R-:W-:Y:S01]  /*20a90*/  FADD R3, R14, R12 ;  /* 0x0000000c0e037221 */ /* 0x001fe20000000000 */
[----:B------:R-:W-:Y:S01]  /*20aa0*/  LOP3.LUT R0, R0, 0xff800000, RZ, 0xc0, !PT ;  /* 0xff80000000007812 */ /* 0x000fe200078ec0ff */
[----:B-1----:R-:W-:-:S04]  /*20ab0*/  @P3 IMAD.MOV.U32 R2, RZ, RZ, 0x7f800000 ;  /* 0x7f800000ff023424 */ /* 0x002fc800078e00ff */
[----:B------:R-:W-:Y:S01]  /*20ac0*/  @P3 FFMA.FTZ R3, R5, R2, +INF ;  /* 0x7f80000005033423 */ /* 0x000fe20000010002 */
[----:B------:R-:W-:-:S04]  /*20ad0*/  I2FP.F32.S32 R2, R0 ;  /* 0x0000000000027245 */ /* 0x000fc80000201400 */
[----:B------:R0:W-:Y:S01]  /*20ae0*/  STL [R1+0x84], R3 ;  /* 0x0000840301007387 */ /* 0x0001e20000100800 */
[----:B------:R-:W-:-:S03]  /*20af0*/  FSEL R4, RZ, -23, P2 ;  /* 0xc1b80000ff047808 */ /* 0x000fc60001000000 */
[----:B------:R-:W2:Y:S01]  /*20b00*/  LDL.LU R10, [R1+0x278] ;  /* 0x00027800010a7983 */ /* 0x000ea20000300800 */
[----:B0-----:R-:W-:Y:S01]  /*20b10*/  IADD3 R3, PT, PT, R7, -R0, RZ ;  /* 0x8000000007037210 */ /* 0x001fe20007ffe0ff */
[----:B------:R-:W-:-:S04]  /*20b20*/  FFMA.FTZ R4, R2, 1.1920928955078125e-07, R4 ;  /* 0x3400000002047823 */ /* 0x000fc80000010004 */
        /* <DEDUP_REMOVED lines=15> */
[----:B------:R-:W-:-:S05]  /*20c20*/  @P2 MOV R3, 0x7f800000 ;  /* 0x7f80000000032802 */ /* 0x000fca0000000f00 */
[C---:B------:R-:W-:Y:S01]  /*20c30*/  @P2 FFMA.FTZ R4, R7.reuse, R3, +INF ;  /* 0x7f80000007042423 */ /* 0x040fe20000010003 */
[----:B------:R-:W-:-:S04]  /*20c40*/  FSETP.NEU.AND P2, PT, R7, RZ, PT ;  /* 0x000000ff0700720b */ /* 0x000fc80003f4d000 */
[----:B------:R0:W-:Y:S01]  /*20c50*/  STL [R1+0x70], R4 ;  /* 0x0000700401007387 */ /* 0x0001e20000100800 */
[----:B------:R-:W-:-:S03]  /*20c60*/  FSETP.NEU.AND P3, PT, R5, RZ, PT ;  /* 0x000000ff0500720b */ /* 0x000fc60003f6d000 */
[----:B------:R-:W3:Y:S04]  /*20c70*/  LDL.LU R9, [R1+0x27c] ;  /* 0x00027c0001097983 */ /* 0x000ee80000300800 */
[----:B------:R-:W4:Y:S04]  /*20c80*/  LDL.LU R8, [R1+0x268] ;  /* 0x0002680001087983 */ /* 0x000f280000300800 */
[----:B------:R-:W4:Y:S04]  /*20c90*/  LDL.LU R7, [R1+0x26c] ;  /* 0x00026c0001077983 */ /* 0x000f280000300800 */
[----:B------:R-:W4:Y:S04]  /*20ca0*/  LDL.LU R6, [R1+0x24c] ;  /* 0x00024c0001067983 */ /* 0x000f280000300800 */
[----:B------:R-:W4:Y:S04]  /*20cb0*/  LDL.LU R5, [R1+0x248] ;  /* 0x0002480001057983 */ /* 0x000f280000300800 */
[----:B0-----:R-:W4:Y:S04]  /*20cc0*/  LDL.LU R4, [R1+0x25c] ;  /* 0x00025c0001047983 */ /* 0x001f280000300800 */
[----:B------:R-:W4:Y:S01]  /*20cd0*/  LDL.LU R3, [R1+0x258] ;  /* 0x0002580001037983 */ /* 0x000f220000300800 */
[----:B------:R-:W-:-:S04]  /*20ce0*/  IMAD.MOV.U32 R19, RZ, RZ, R17 ;  /* 0x000000ffff137224 */ /* 0x000fc800078e0011 */
[----:B------:R-:W-:Y:S01]  /*20cf0*/  IMAD.MOV.U32 R2, RZ, RZ, R19 ;  /* 0x000000ffff027224 */ /* 0x000fe200078e0013 */
[----:B------:R-:W-:-:S04]  /*20d00*/  @P3 LOP3.LUT R28, R28, 0x400000, RZ, 0xfc, !PT ;  /* 0x004000001c1c3812 */ /* 0x000fc800078efcff */
[----:B------:R-:W-:Y:S02]  /*20d10*/  FSETP.GT.AND P4, PT, |R2|, 8.50705917302346158658e+37, PT ;  /* 0x7e8000000200780b */ /* 0x000fe40003f84200 */
[----:B------:R-:W-:Y:S02]  /*20d20*/  LOP3.LUT R28, R28, 0xfdffffff, RZ, 0xc0, !PT ;  /* 0xfdffffff1c1c7812 */ /* 0x000fe400078ec0ff */
[C---:B------:R-:W-:Y:S01]  /*20d30*/  FSETP.GEU.AND P3, PT, |R2|.reuse, 1.175494350822287508e-38, PT ;  /* 0x008000000200780b */ /* 0x040fe20003f6e200 */
[----:B------:R-:W-:Y:S01]  /*20d40*/  FMUL R23, R2, 8388608 ;  /* 0x4b00000002177820 */ /* 0x000fe20000400000 */
[----:B------:R-:W-:Y:S02]  /*20d50*/  @P2 LOP3.LUT R28, R28, 0x2000000, RZ, 0xfc, !PT ;  /* 0x020000001c1c2812 */ /* 0x000fe400078efcff */
[----:B------:R-:W-:-:S04]  /*20d60*/  FSETP.GEU.AND P2, PT, R2, 1.175494350822287508e-38, PT ;  /* 0x008000000200780b */ /* 0x000fc80003f4e000 */
[----:B------:R-:W-:Y:S01]  /*20d70*/  FSEL R23, R23, R2, !P2 ;  /* 0x0000000217177208 */ /* 0x000fe20005000000 */
[----:B------:R-:W-:-:S04]  /*20d80*/  @P4 FMUL R2, R2, 0.25 ;  /* 0x3e80000002024820 */ /* 0x000fc80000400000 */
[----:B------:R-:W-:-:S04]  /*20d90*/  @!P3 FMUL R2, R2, 16777216 ;  /* 0x4b8000000202b820 */ /* 0x000fc80000400000 */
[----:B------:R-:W0:Y:S01]  /*20da0*/  MUFU.RCP R11, R2 ;  /* 0x00000002000b7308 */ /* 0x000e220000001000 */
[----:B------:R-:W-:-:S04]  /*20db0*/  IMAD.MOV.U32 R0, RZ, RZ, R18 ;  /* 0x000000ffff007224 */ /* 0x000fc800078e0012 */
[----:B------:R-:W-:Y:S01]  /*20dc0*/  FMUL R20, R0, 8388608 ;  /* 0x4b00000000147820 */ /* 0x000fe20000400000 */
[----:B--2---:R-:W-:-:S04]  /*20dd0*/  @P4 FMUL R10, R10, 0.25 ;  /* 0x3e8000000a0a4820 */ /* 0x004fc80000400000 */
[----:B------:R-:W-:Y:S01]  /*20de0*/  @!P3 FMUL R10, R10, 16777216 ;  /* 0x4b8000000a0ab820 */ /* 0x000fe20000400000 */
[----:B---3--:R-:W-:Y:S01]  /*20df0*/  @P4 FMUL R9, R9, 0.25 ;  /* 0x3e80000009094820 */ /* 0x008fe20000400000 */
[----:B----4-:R-:W-:Y:S01]  /*20e00*/  @P4 FMUL R8, R8, 0.25 ;  /* 0x3e80000008084820 */ /* 0x010fe20000400000 */
[----:B------:R-:W-:Y:S01]  /*20e10*/  @P4 FMUL R7, R7, 0.25 ;  /* 0x3e80000007074820 */ /* 0x000fe20000400000 */
[----:B------:R-:W-:Y:S01]  /*20e20*/  @P4 FMUL R6, R6, 0.25 ;  /* 0x3e80000006064820 */ /* 0x000fe20000400000 */
[----:B------:R-:W-:-:S03]  /*20e30*/  @P4 FMUL R5, R5, 0.25 ;  /* 0x3e80000005054820 */ /* 0x000fc60000400000 */
[----:B------:R-:W-:Y:S01]  /*20e40*/  @!P3 FMUL R6, R6, 16777216 ;  /* 0x4b8000000606b820 */ /* 0x000fe20000400000 */
[----:B------:R-:W-:Y:S01]  /*20e50*/  @P4 FMUL R4, R4, 0.25 ;  /* 0x3e80000004044820 */ /* 0x000fe20000400000 */
[----:B------:R-:W-:Y:S01]  /*20e60*/  @!P3 FMUL R5, R5, 16777216 ;  /* 0x4b8000000505b820 */ /* 0x000fe20000400000 */
[----:B------:R-:W-:Y:S01]  /*20e70*/  @P4 FMUL R3, R3, 0.25 ;  /* 0x3e80000003034820 */ /* 0x000fe20000400000 */
[----:B------:R-:W-:Y:S01]  /*20e80*/  FSETP.GEU.AND P4, PT, R0, 1.175494350822287508e-38, PT ;  /* 0x008000000000780b */ /* 0x000fe20003f8e000 */
[----:B------:R-:W-:Y:S01]  /*20e90*/  @!P3 FMUL R4, R4, 16777216 ;  /* 0x4b8000000404b820 */ /* 0x000fe20000400000 */
[----:B0-----:R-:W-:Y:S01]  /*20ea0*/  FMUL R12, R11, R6 ;  /* 0x000000060b0c7220 */ /* 0x001fe20000400000 */
[----:B------:R-:W-:Y:S01]  /*20eb0*/  @!P3 FMUL R3, R3, 16777216 ;  /* 0x4b8000000303b820 */ /* 0x000fe20000400000 */
[----:B------:R-:W-:Y:S01]  /*20ec0*/  FSEL R20, R20, R0, !P4 ;  /* 0x0000000014147208 */ /* 0x000fe20006000000 */
[----:B------:R-:W-:Y:S01]  /*20ed0*/  @!P3 FMUL R7, R7, 16777216 ;  /* 0x4b8000000707b820 */ /* 0x000fe20000400000 */
[C---:B------:R-:W-:Y:S01]  /*20ee0*/  FMUL R6, R11.reuse, R5 ;  /* 0x000000050b067220 */ /* 0x040fe20000400000 */
[C---:B------:R-:W-:Y:S01]  /*20ef0*/  FMUL R5, R11.reuse, R4 ;  /* 0x000000040b057220 */ /* 0x040fe20000400000 */
[----:B------:R-:W-:Y:S01]  /*20f00*/  FMUL R4, R11, R3 ;  /* 0x000000030b047220 */ /* 0x000fe20000400000 */
[----:B------:R-:W-:Y:S01]  /*20f10*/  @!P3 FMUL R8, R8, 16777216 ;  /* 0x4b8000000808b820 */ /* 0x000fe20000400000 */
[----:B------:R-:W-:-:S02]  /*20f20*/  VIADD R2, R20, 0xc0cafb0d ;  /* 0xc0cafb0d14027836 */ /* 0x000fc40000000000 */
[----:B------:R-:W-:Y:S01]  /*20f30*/  @!P3 FMUL R9, R9, 16777216 ;  /* 0x4b8000000909b820 */ /* 0x000fe20000400000 */
[----:B------:R-:W-:Y:S01]  /*20f40*/  STL [R1+0x2cc], R12 ;  /* 0x0002cc0c01007387 */ /* 0x000fe20000100800 */
[----:B------:R-:W-:-:S03]  /*20f50*/  FMUL R3, R11, R7 ;  /* 0x000000070b037220 */ /* 0x000fc60000400000 */
[----:B------:R-:W-:Y:S01]  /*20f60*/  STL [R1+0x2c8], R6 ;  /* 0x0002c80601007387 */ /* 0x000fe20000100800 */
[----:B------:R-:W-:-:S03]  /*20f70*/  LOP3.LUT R2, R2, 0xff800000, RZ, 0xc0, !PT ;  /* 0xff80000002027812 */ /* 0x000fc600078ec0ff */
[----:B------:R0:W-:Y:S04]  /*20f80*/  STL [R1+0x2c4], R5 ;  /* 0x0002c40501007387 */ /* 0x0001e80000100800 */
[----:B------:R1:W-:Y:S04]  /*20f90*/  STL [R1+0x2c0], R4 ;  /* 0x0002c00401007387 */ /* 0x0003e80000100800 */
[----:B------:R2:W-:Y:S01]  /*20fa0*/  STL [R1+0x27c], R3 ;  /* 0x00027c0301007387 */ /* 0x0005e20000100800 */
[C---:B0-----:R-:W-:Y:S01]  /*20fb0*/  FMUL R5, R11.reuse, R8 ;  /* 0x000000080b057220 */ /* 0x041fe20000400000 */
[----:B-1----:R-:W-:-:S04]  /*20fc0*/  FMUL R4, R11, R9 ;  /* 0x000000090b047220 */ /* 0x002fc80000400000 */
[----:B------:R0:W-:Y:S01]  /*20fd0*/  STL [R1+0x278], R5 ;  /* 0x0002780501007387 */ /* 0x0001e20000100800 */
[----:B--2---:R-:W-:-:S03]  /*20fe0*/  FMUL R3, R11, R10 ;  /* 0x0000000a0b037220 */ /* 0x004fc60000400000 */
[----:B------:R1:W-:Y:S04]  /*20ff0*/  STL [R1+0x26c], R4 ;  /* 0x00026c0401007387 */ /* 0x0003e80000100800 */
[----:B------:R2:W-:Y:S01]  /*21000*/  STL [R1+0x268], R3 ;  /* 0x0002680301007387 */ /* 0x0005e20000100800 */
[----:B0-----:R-:W-:-:S03]  /*21010*/  FSEL R5, RZ, -23, P4 ;  /* 0xc1b80000ff057808 */ /* 0x001fc60002000000 */
[----:B------:R-:W3:Y:S01]  /*21020*/  LDL.LU R9, [R1+0x270] ;  /* 0x0002700001097983 */ /* 0x000ee20000300800 */
[----:B-1----:R-:W-:-:S03]  /*21030*/  IMAD.IADD R4, R20, 0x1, -R2 ;  /* 0x0000000114047824 */ /* 0x002fc600078e0a02 */
[----:B------:R-:W4:Y:S01]  /*21040*/  LDL.LU R8, [R1+0x274] ;  /* 0x0002740001087983 */ /* 0x000f220000300800 */
[----:B--2---:R-:W-:Y:S01]  /*21050*/  I2FP.F32.S32 R3, R2 ;  /* 0x0000000200037245 */ /* 0x004fe20000201400 */
[----:B------:R-:W-:Y:S02]  /*21060*/  FADD R2, R4, -1 ;  /* 0xbf80000004027421 */ /* 0x000fe40000000000 */
[----:B------:R-:W2:Y:S02]  /*21070*/  LDL.LU R7, [R1+0x260] ;  /* 0x0002600001077983 */ /* 0x000ea40000300800 */
[----:B------:R-:W-:Y:S01]  /*21080*/  FFMA.FTZ R11, R3, 1.1920928955078125e-07, R5 ;  /* 0x34000000030b7823 */ /* 0x000fe20000010005 */
[C---:B------:R-:W-:Y:S01]  /*21090*/  FFMA.FTZ R3, R2.reuse, R25, -0.16845393180847167969 ;  /* 0xbe2c7f3002037423 */ /* 0x040fe20000010019 */
[----:B------:R-:W2:Y:S03]  /*210a0*/  LDL.LU R6, [R1+0x264] ;  /* 0x0002640001067983 */ /* 0x000ea60000300800 */
[C---:B------:R-:W-:Y:S01]  /*210b0*/  FFMA.FTZ R3, R2.reuse, R3, 0.1716887056827545166 ;  /* 0x3e2fcf2a02037423 */ /* 0x040fe20000010003 */
[----:B------:R-:W2:Y:S03]  /*210c0*/  LDL.LU R5, [R1+0x244] ;  /* 0x0002440001057983 */ /* 0x000ea60000300800 */
[C---:B------:R-:W-:Y:S01]  /*210d0*/  FFMA.FTZ R3, R2.reuse, R3, -0.17900948226451873779 ;  /* 0xbe374e4302037423 */ /* 0x040fe20000010003 */
[----:B------:R-:W2:Y:S03]  /*210e0*/  LDL.LU R4, [R1+0x240] ;  /* 0x0002400001047983 */ /* 0x000ea60000300800 */
        /* <DEDUP_REMOVED lines=9> */
[----:B------:R-:W2:Y:S04]  /*21180*/  LDL.LU R3, [R1+0x254] ;  /* 0x0002540001037983 */ /* 0x000ea80000300800 */
[----:B------:R-:W2:Y:S01]  /*21190*/  LDL.LU R2, [R1+0x250] ;  /* 0x0002500001027983 */ /* 0x000ea20000300800 */
[C---:B------:R-:W-:Y:S02]  /*211a0*/  FSETP.GT.AND P4, PT, |R0|.reuse, 8.50705917302346158658e+37, PT ;  /* 0x7e8000000000780b */ /* 0x040fe40003f84200 */
[----:B------:R-:W-:-:S11]  /*211b0*/  FSETP.GEU.AND P3, PT, |R0|, 1.175494350822287508e-38, PT ;  /* 0x008000000000780b */ /* 0x000fd60003f6e200 */
[----:B------:R-:W-:-:S04]  /*211c0*/  @P4 FMUL R0, R0, 0.25 ;  /* 0x3e80000000004820 */ /* 0x000fc80000400000 */
[----:B------:R-:W-:-:S06]  /*211d0*/  @!P3 FMUL R0, R0, 16777216 ;  /* 0x4b8000000000b820 */ /* 0x000fcc0000400000 */
[----:B------:R-:W0:Y:S01]  /*211e0*/  MUFU.RCP R0, R0 ;  /* 0x0000000000007308 */ /* 0x000e220000001000 */
[----:B------:R-:W-:Y:S02]  /*211f0*/  IMAD.MOV.U32 R17, RZ, RZ, R15 ;  /* 0x000000ffff117224 */ /* 0x000fe400078e000f */
[----:B---3--:R-:W-:Y:S01]  /*21200*/  @P4 FMUL R9, R9, 0.25 ;  /* 0x3e80000009094820 */ /* 0x008fe20000400000 */
[----:B----4-:R-:W-:Y:S01]  /*21210*/  @P4 FMUL R8, R8, 0.25 ;  /* 0x3e80000008084820 */ /* 0x010fe20000400000 */
[----:B--2---:R-:W-:Y:S01]  /*21220*/  @P4 FMUL R7, R7, 0.25 ;  /* 0x3e80000007074820 */ /* 0x004fe20000400000 */
[----:B------:R-:W-:Y:S01]  /*21230*/  @P4 FMUL R6, R6, 0.25 ;  /* 0x3e80000006064820 */ /* 0x000fe20000400000 */
[----:B------:R-:W-:Y:S01]  /*21240*/  @P4 FMUL R5, R5, 0.25 ;  /* 0x3e80000005054820 */ /* 0x000fe20000400000 */
[----:B------:R-:W-:-:S03]  /*21250*/  @P4 FMUL R4, R4, 0.25 ;  /* 0x3e80000004044820 */ /* 0x000fc60000400000 */
[----:B------:R-:W-:Y:S01]  /*21260*/  @!P3 FMUL R5, R5, 16777216 ;  /* 0x4b8000000505b820 */ /* 0x000fe20000400000 */
[----:B------:R-:W-:Y:S01]  /*21270*/  @!P3 FMUL R4, R4, 16777216 ;  /* 0x4b8000000404b820 */ /* 0x000fe20000400000 */
[----:B------:R-:W-:Y:S02]  /*21280*/  @!P3 FMUL R6, R6, 16777216 ;  /* 0x4b8000000606b820 */ /* 0x000fe40000400000 */
[C---:B0-----:R-:W-:Y:S01]  /*21290*/  FMUL R12, R0.reuse, R5 ;  /* 0x00000005000c7220 */ /* 0x041fe20000400000 */
[----:B------:R-:W-:Y:S01]  /*212a0*/  FMUL R5, R0, R4 ;  /* 0x0000000400057220 */ /* 0x000fe20000400000 */
[----:B------:R-:W-:Y:S01]  /*212b0*/  @!P3 FMUL R7, R7, 16777216 ;  /* 0x4b8000000707b820 */ /* 0x000fe20000400000 */
[----:B------:R-:W-:Y:S02]  /*212c0*/  @!P3 FMUL R8, R8, 16777216 ;  /* 0x4b8000000808b820 */ /* 0x000fe40000400000 */
[----:B------:R-:W-:Y:S01]  /*212d0*/  STL [R1+0x2bc], R12 ;  /* 0x0002bc0c01007387 */ /* 0x000fe20000100800 */
[----:B------:R-:W-:-:S03]  /*212e0*/  @!P3 FMUL R9, R9, 16777216 ;  /* 0x4b8000000909b820 */ /* 0x000fc60000400000 */
[----:B------:R-:W-:Y:S01]  /*212f0*/  STL [R1+0x2b8], R5 ;  /* 0x0002b80501007387 */ /* 0x000fe20000100800 */
[----:B------:R-:W-:Y:S01]  /*21300*/  @P4 FMUL R3, R3, 0.25 ;  /* 0x3e80000003034820 */ /* 0x000fe20000400000 */
[----:B------:R-:W-:-:S03]  /*21310*/  @P4 FMUL R2, R2, 0.25 ;  /* 0x3e80000002024820 */ /* 0x000fc60000400000 */
[----:B------:R-:W-:Y:S01]  /*21320*/  @!P3 FMUL R3, R3, 16777216 ;  /* 0x4b8000000303b820 */ /* 0x000fe20000400000 */
[----:B------:R-:W-:-:S03]  /*21330*/  @!P3 FMUL R2, R2, 16777216 ;  /* 0x4b8000000202b820 */ /* 0x000fc60000400000 */
[----:B------:R-:W-:Y:S01]  /*21340*/  FMUL R3, R0, R3 ;  /* 0x0000000300037220 */ /* 0x000fe20000400000 */
[----:B------:R-:W-:Y:S01]  /*21350*/  ISETP.GE.U32.AND P4, PT, R20, 0x7f800000, PT ;  /* 0x7f8000001400780c */ /* 0x000fe20003f86070 */
[C---:B------:R-:W-:Y:S01]  /*21360*/  FMUL R4, R0.reuse, R2 ;  /* 0x0000000200047220 */ /* 0x040fe20000400000 */
        /* <DEDUP_REMOVED lines=9> */
[----:B------:R-:W-:-:S03]  /*21400*/  IADD3 R0, PT, PT, R23, -0x3f3504f3, RZ ;  /* 0xc0cafb0d17007810 */ /* 0x000fc60007ffe0ff */
        /* <DEDUP_REMOVED lines=9> */
[----:B0-----:R-:W-:Y:S02]  /*214a0*/  IMAD.IADD R3, R23, 0x1, -R0 ;  /* 0x0000000117037824 */ /* 0x001fe400078e0a00 */
[----:B------:R-:W-:Y:S01]  /*214b0*/  FFMA.FTZ R4, R2, 1.1920928955078125e-07, R4 ;  /* 0x3400000002047823 */ /* 0x000fe20000010004 */
[----:B------:R-:W3:Y:S01]  /*214c0*/  LDL.LU R18, [R1+0x234] ;  /* 0x0002340001127983 */ /* 0x000ee20000300800 */
        /* <DEDUP_REMOVED lines=12> */
[----:B------:R-:W-:Y:S01]  /*21590*/  FFMA.FTZ R3, R0, 1.4426950216293334961, R2 ;  /* 0x3fb8aa3b00037823 */ /* 0x000fe20000010002 */
[----:B------:R-:W-:Y:S01]  /*215a0*/  IMAD.MOV.U32 R2, RZ, RZ, R17 ;  /* 0x000000ffff027224 */ /* 0x000fe200078e0011 */
[----:B------:R-:W-:Y:S01]  /*215b0*/  MOV R0, R16 ;  /* 0x0000001000007202 */ /* 0x000fe20000000f00 */
        /* <DEDUP_REMOVED lines=10> */
[----:B------:R-:W-:Y:S01]  /*21660*/  ISETP.GE.U32.AND P2, PT, R23, 0x7f800000, PT ;  /* 0x7f8000001700780c */ /* 0x000fe20003f46070 */
[----:B------:R-:W-:-:S02]  /*21670*/  FADD R125, R4, R3 ;  /* 0x00000003047d7221 */ /* 0x000fc40000000000 */
[----:B------:R-:W3:Y:S04]  /*21680*/  LDL.LU R6, [R1+0x204] ;  /* 0x0002040001067983 */ /* 0x000ee80000300800 */
[----:B------:R-:W3:Y:S04]  /*21690*/  LDL.LU R5, [R1+0x200] ;  /* 0x0002000001057983 */ /* 0x000ee80000300800 */
[----:B------:R-:W3:Y:S02]  /*216a0*/  LDL.LU R4, [R1+0x214] ;  /* 0x0002140001047983 */ /* 0x000ee40000300800 */
[----:B------:R-:W-:-:S04]  /*216b0*/  @P2 IMAD.MOV.U32 R3, RZ, RZ, 0x7f800000 ;  /* 0x7f800000ff032424 */ /* 0x000fc800078e00ff */
[----:B------:R-:W-:Y:S02]  /*216c0*/  @P2 FFMA.FTZ R125, R23, R3, +INF ;  /* 0x7f800000177d2423 */ /* 0x000fe40000010003 */
[----:B------:R-:W3:Y:S01]  /*216d0*/  LDL.LU R3, [R1+0x210] ;  /* 0x0002100001037983 */ /* 0x000ee20000300800 */
[C---:B------:R-:W-:Y:S02]  /*216e0*/  FSETP.GT.AND P4, PT, |R2|.reuse, 8.50705917302346158658e+37, PT ;  /* 0x7e8000000200780b */ /* 0x040fe40003f84200 */
[C---:B------:R-:W-:Y:S01]  /*216f0*/  FSETP.GEU.AND P2, PT, |R2|.reuse, 1.175494350822287508e-38, PT ;  /* 0x008000000200780b */ /* 0x040fe20003f4e200 */
[C---:B------:R-:W-:Y:S01]  /*21700*/  FMUL R24, R2.reuse, 8388608 ;  /* 0x4b00000002187820 */ /* 0x040fe20000400000 */
[----:B------:R-:W-:-:S04]  /*21710*/  FSETP.GEU.AND P3, PT, R2, 1.175494350822287508e-38, PT ;  /* 0x008000000200780b */ /* 0x000fc80003f6e000 */
[----:B------:R-:W-:-:S05]  /*21720*/  FSEL R24, R24, R2, !P3 ;  /* 0x0000000218187208 */ /* 0x000fca0005800000 */
[----:B------:R-:W-:Y:S01]  /*21730*/  @P4 FMUL R2, R2, 0.25 ;  /* 0x3e80000002024820 */ /* 0x000fe20000400000 */
[----:B------:R-:W-:-:S03]  /*21740*/  FSETP.GEU.AND P5, PT, |R0|, 1.175494350822287508e-38, PT ;  /* 0x008000000000780b */ /* 0x000fc60003fae200 */
[----:B------:R-:W-:Y:S01]  /*21750*/  @!P2 FMUL R2, R2, 16777216 ;  /* 0x4b8000000202a820 */ /* 0x000fe20000400000 */
[----:B------:R-:W-:-:S03]  /*21760*/  FMUL R21, R0, 8388608 ;  /* 0x4b00000000157820 */ /* 0x000fc60000400000 */
[----:B------:R-:W0:Y:S01]  /*21770*/  MUFU.RCP R22, R2 ;  /* 0x0000000200167308 */ /* 0x000e220000001000 */
[----:B----4-:R-:W-:Y:S01]  /*21780*/  @P4 FMUL R17, R17, 0.25 ;  /* 0x3e80000011114820 */ /* 0x010fe20000400000 */
[----:B--2---:R-:W-:-:S03]  /*21790*/  @P4 FMUL R16, R16, 0.25 ;  /* 0x3e80000010104820 */ /* 0x004fc60000400000 */
[----:B------:R-:W-:Y:S01]  /*217a0*/  @!P2 FMUL R17, R17, 16777216 ;  /* 0x4b8000001111a820 */ /* 0x000fe20000400000 */
[----:B------:R-:W-:Y:S01]  /*217b0*/  @!P2 FMUL R16, R16, 16777216 ;  /* 0x4b8000001010a820 */ /* 0x000fe20000400000 */
[----:B---3--:R-:W-:Y:S01]  /*217c0*/  @P4 FMUL R12, R12, 0.25 ;  /* 0x3e8000000c0c4820 */ /* 0x008fe20000400000 */
[----:B------:R-:W-:Y:S01]  /*217d0*/  @P4 FMUL R11, R11, 0.25 ;  /* 0x3e8000000b0b4820 */ /* 0x000fe20000400000 */
[----:B------:R-:W-:Y:S01]  /*217e0*/  @P4 FMUL R10, R10, 0.25 ;  /* 0x3e8000000a0a4820 */ /* 0x000fe20000400000 */
[----:B------:R-:W-:Y:S01]  /*217f0*/  @P4 FMUL R9, R9, 0.25 ;  /* 0x3e80000009094820 */ /* 0x000fe20000400000 */
[----:B------:R-:W-:Y:S01]  /*21800*/  @P4 FMUL R8, R8, 0.25 ;  /* 0x3e80000008084820 */ /* 0x000fe20000400000 */
[----:B------:R-:W-:Y:S01]  /*21810*/  @P4 FMUL R7, R7, 0.25 ;  /* 0x3e80000007074820 */ /* 0x000fe20000400000 */
[----:B------:R-:W-:Y:S02]  /*21820*/  FSETP.GT.AND P4, PT, |R0|, 8.50705917302346158658e+37, PT ;  /* 0x7e8000000000780b */ /* 0x000fe40003f84200 */
[----:B------:R-:W-:Y:S01]  /*21830*/  @!P2 FMUL R8, R8, 16777216 ;  /* 0x4b8000000808a820 */ /* 0x000fe20000400000 */
[----:B------:R-:W-:Y:S01]  /*21840*/  @!P2 FMUL R9, R9, 16777216 ;  /* 0x4b8000000909a820 */ /* 0x000fe20000400000 */
[----:B------:R-:W-:Y:S01]  /*21850*/  @!P2 FMUL R7, R7, 16777216 ;  /* 0x4b8000000707a820 */ /* 0x000fe20000400000 */
[----:B------:R-:W-:Y:S01]  /*21860*/  @!P2 FMUL R10, R10, 16777216 ;  /* 0x4b8000000a0aa820 */ /* 0x000fe20000400000 */
[----:B------:R-:W-:Y:S01]  /*21870*/  @!P2 FMUL R11, R11, 16777216 ;  /* 0x4b8000000b0ba820 */ /* 0x000fe20000400000 */
[----:B------:R-:W-:Y:S01]  /*21880*/  @!P2 FMUL R12, R12, 16777216 ;  /* 0x4b8000000c0ca820 */ /* 0x000fe20000400000 */
[----:B------:R-:W-:-:S04]  /*21890*/  FSETP.GEU.AND P2, PT, R0, 1.175494350822287508e-38, PT ;  /* 0x008000000000780b */ /* 0x000fc80003f4e000 */
[----:B------:R-:W-:Y:S01]  /*218a0*/  FSEL R21, R21, R0, !P2 ;  /* 0x0000000015157208 */ /* 0x000fe20005000000 */
[----:B------:R-:W-:-:S04]  /*218b0*/  @P4 FMUL R0, R0, 0.25 ;  /* 0x3e80000000004820 */ /* 0x000fc80000400000 */
[----:B------:R-:W-:Y:S01]  /*218c0*/  @!P5 FMUL R0, R0, 16777216 ;  /* 0x4b8000000000d820 */ /* 0x000fe20000400000 */
[----:B0-----:R-:W-:-:S03]  /*218d0*/  FMUL R8, R22, R8 ;  /* 0x0000000816087220 */ /* 0x001fc60000400000 */
[----:B------:R0:W1:Y:S02]  /*218e0*/  MUFU.RCP R2, R0 ;  /* 0x0000000000027308 */ /* 0x0000640000001000 */
[----:B------:R2:W-:Y:S01]  /*218f0*/  STL [R1+0x29c], R8 ;  /* 0x00029c0801007387 */ /* 0x0005e20000100800 */
[----:B0-----:R-:W-:Y:S01]  /*21900*/  FMUL R0, R22, R7 ;  /* 0x0000000716007220 */ /* 0x001fe20000400000 */
[----:B------:R-:W-:Y:S01]  /*21910*/  @P4 FMUL R6, R6, 0.25 ;  /* 0x3e80000006064820 */ /* 0x000fe20000400000 */
[----:B------:R-:W-:Y:S01]  /*21920*/  @P4 FMUL R5, R5, 0.25 ;  /* 0x3e80000005054820 */ /* 0x000fe20000400000 */
[C---:B--2---:R-:W-:Y:S02]  /*21930*/  FMUL R8, R22.reuse, R10 ;  /* 0x0000000a16087220 */ /* 0x044fe40000400000 */
[----:B------:R0:W-:Y:S01]  /*21940*/  STL [R1+0x298], R0 ;  /* 0x0002980001007387 */ /* 0x0001e20000100800 */
[----:B------:R-:W-:Y:S01]  /*21950*/  FMUL R7, R22, R11 ;  /* 0x0000000b16077220 */ /* 0x000fe20000400000 */
[----:B------:R-:W-:Y:S01]  /*21960*/  @P4 FMUL R4, R4, 0.25 ;  /* 0x3e80000004044820 */ /* 0x000fe20000400000 */
[----:B------:R-:W-:Y:S01]  /*21970*/  @P4 FMUL R3, R3, 0.25 ;  /* 0x3e80000003034820 */ /* 0x000fe20000400000 */
[----:B------:R-:W-:Y:S01]  /*21980*/  @!P5 FMUL R6, R6, 16777216 ;  /* 0x4b8000000606d820 */ /* 0x000fe20000400000 */
[----:B0-----:R-:W-:Y:S01]  /*21990*/  FMUL R0, R22, R9 ;  /* 0x0000000916007220 */ /* 0x001fe20000400000 */
[----:B------:R-:W-:Y:S01]  /*219a0*/  @!P5 FMUL R5, R5, 16777216 ;  /* 0x4b8000000505d820 */ /* 0x000fe20000400000 */
[----:B------:R-:W-:-:S03]  /*219b0*/  @!P5 FMUL R4, R4, 16777216 ;  /* 0x4b8000000404d820 */ /* 0x000fc60000400000 */
[----:B------:R0:W-:Y:S01]  /*219c0*/  STL [R1+0x294], R0 ;  /* 0x0002940001007387 */ /* 0x0001e20000100800 */
[----:B------:R-:W-:-:S03]  /*219d0*/  @P4 FMUL R14, R14, 0.25 ;  /* 0x3e8000000e0e4820 */ /* 0x000fc60000400000 */
[----:B------:R2:W-:Y:S01]  /*219e0*/  STL [R1+0x290], R8 ;  /* 0x0002900801007387 */ /* 0x0005e20000100800 */
[----:B------:R-:W-:Y:S01]  /*219f0*/  @P4 FMUL R15, R15, 0.25 ;  /* 0x3e8000000f0f4820 */ /* 0x000fe20000400000 */
[----:B------:R-:W-:Y:S02]  /*21a00*/  @!P5 FMUL R3, R3, 16777216 ;  /* 0x4b8000000303d820 */ /* 0x000fe40000400000 */
[----:B------:R3:W-:Y:S01]  /*21a10*/  STL [R1+0x22c], R7 ;  /* 0x00022c0701007387 */ /* 0x0007e20000100800 */
[----:B0-----:R-:W-:Y:S01]  /*21a20*/  FMUL R0, R22, R12 ;  /* 0x0000000c16007220 */ /* 0x001fe20000400000 */
[----:B-1----:R-:W-:Y:S01]  /*21a30*/  FMUL R6, R2, R6 ;  /* 0x0000000602067220 */ /* 0x002fe20000400000 */
[----:B--2---:R-:W-:Y:S01]  /*21a40*/  FMUL R8, R22, R16 ;  /* 0x0000001016087220 */ /* 0x004fe20000400000 */
[----:B------:R-:W-:Y:S01]  /*21a50*/  FMUL R5, R2, R5 ;  /* 0x0000000502057220 */ /* 0x000fe20000400000 */
[----:B---3--:R-:W-:Y:S01]  /*21a60*/  FMUL R7, R22, R17 ;  /* 0x0000001116077220 */ /* 0x008fe20000400000 */
[----:B------:R-:W-:Y:S01]  /*21a70*/  @P4 FMUL R18, R18, 0.25 ;  /* 0x3e80000012124820 */ /* 0x000fe20000400000 */
[----:B------:R0:W-:Y:S01]  /*21a80*/  STL [R1+0x224], R0 ;  /* 0x0002240001007387 */ /* 0x0001e20000100800 */
[----:B------:R-:W-:Y:S01]  /*21a90*/  FMUL R4, R2, R4 ;  /* 0x0000000402047220 */ /* 0x000fe20000400000 */
[----:B------:R-:W-:Y:S01]  /*21aa0*/  @!P5 FMUL R14, R14, 16777216 ;  /* 0x4b8000000e0ed820 */ /* 0x000fe20000400000 */
[----:B------:R-:W-:Y:S01]  /*21ab0*/  @P4 FMUL R19, R19, 0.25 ;  /* 0x3e80000013134820 */ /* 0x000fe20000400000 */
[----:B------:R-:W-:Y:S01]  /*21ac0*/  STL [R1+0x220], R8 ;  /* 0x0002200801007387 */ /* 0x000fe20000100800 */
[----:B------:R-:W-:Y:S01]  /*21ad0*/  @!P5 FMUL R15, R15, 16777216 ;  /* 0x4b8000000f0fd820 */ /* 0x000fe20000400000 */
[----:B------:R-:W-:-:S02]  /*21ae0*/  FMUL R3, R2, R3 ;  /* 0x0000000302037220 */ /* 0x000fc40000400000 */
[----:B------:R-:W-:Y:S01]  /*21af0*/  STL [R1+0x218], R7 ;  /* 0x0002180701007387 */ /* 0x000fe20000100800 */
[----:B------:R-:W-:Y:S01]  /*21b00*/  @!P5 FMUL R18, R18, 16777216 ;  /* 0x4b8000001212d820 */ /* 0x000fe20000400000 */
[----:B0-----:R-:W-:Y:S02]  /*21b10*/  IADD3 R0, PT, PT, R21, -0x3f3504f3, RZ ;  /* 0xc0cafb0d15007810 */ /* 0x001fe40007ffe0ff */
[----:B------:R-:W-:Y:S01]  /*21b20*/  STL [R1+0x274], R6 ;  /* 0x0002740601007387 */ /* 0x000fe20000100800 */
[----:B------:R-:W-:-:S03]  /*21b30*/  @!P5 FMUL R19, R19, 16777216 ;  /* 0x4b8000001313d820 */ /* 0x000fc60000400000 */
[----:B------:R0:W-:Y:S04]  /*21b40*/  STL [R1+0x270], R5 ;  /* 0x0002700501007387 */ /* 0x0001e80000100800 */
[----:B------:R1:W-:Y:S01]  /*21b50*/  STL [R1+0x264], R4 ;  /* 0x0002640401007387 */ /* 0x0003e20000100800 */
[----:B------:R-:W-:-:S03]  /*21b60*/  LOP3.LUT R0, R0, 0xff800000, RZ, 0xc0, !PT ;  /* 0xff80000000007812 */ /* 0x000fc600078ec0ff */
[----:B------:R2:W-:Y:S01]  /*21b70*/  STL [R1+0x260], R3 ;  /* 0x0002600301007387 */ /* 0x0005e20000100800 */
[C---:B0-----:R-:W-:Y:S01]  /*21b80*/  FMUL R5, R2.reuse, R14 ;  /* 0x0000000e02057220 */ /* 0x041fe20000400000 */
[----:B-1----:R-:W-:-:S04]  /*21b90*/  FMUL R4, R2, R15 ;  /* 0x0000000f02047220 */ /* 0x002fc80000400000 */
[----:B------:R-:W-:Y:S01]  /*21ba0*/  STL [R1+0x20c], R5 ;  /* 0x00020c0501007387 */ /* 0x000fe20000100800 */
[C---:B--2---:R-:W-:Y:S01]  /*21bb0*/  FMUL R3, R2.reuse, R18 ;  /* 0x0000001202037220 */ /* 0x044fe20000400000 */
[----:B------:R-:W-:Y:S02]  /*21bc0*/  FMUL R2, R2, R19 ;  /* 0x0000001302027220 */ /* 0x000fe40000400000 */
[----:B------:R0:W-:Y:S04]  /*21bd0*/  STL [R1+0x208], R4 ;  /* 0x0002080401007387 */ /* 0x0001e80000100800 */
[----:B------:R-:W2:Y:S04]  /*21be0*/  LDL.LU.64 R30, [R1+0x2f8] ;  /* 0x0002f800011e7983 */ /* 0x000ea80000300a00 */
[----:B------:R1:W-:Y:S01]  /*21bf0*/  STL [R1+0x204], R3 ;  /* 0x0002040301007387 */ /* 0x0003e20000100800 */
[----:B0-----:R-:W-:-:S03]  /*21c00*/  FSEL R4, RZ, -23, P2 ;  /* 0xc1b80000ff047808 */ /* 0x001fc60001000000 */
[----:B------:R0:W-:Y:S01]  /*21c10*/  STL [R1+0x200], R2 ;  /* 0x0002000201007387 */ /* 0x0001e20000100800 */
[C---:B-1----:R-:W-:Y:S01]  /*21c20*/  IMAD.IADD R3, R21.reuse, 0x1, -R0 ;  /* 0x0000000115037824 */ /* 0x042fe200078e0a00 */
[----:B------:R-:W-:Y:S02]  /*21c30*/  ISETP.GE.U32.AND P2, PT, R21, 0x7f800000, PT ;  /* 0x7f8000001500780c */ /* 0x000fe40003f46070 */
        /* <DEDUP_REMOVED lines=11> */
[C---:B------:R-:W-:Y:S01]  /*21cf0*/  FFMA.FTZ R2, R0.reuse, R2, 0.20512372255325317383 ;  /* 0x3e520bf400027423 */ /* 0x040fe20000010002 */
[----:B------:R-:W4:Y:S03]  /*21d00*/  LDL.LU R14, [R1+0x1c8] ;  /* 0x0001c800010e7983 */ /* 0x000f260000300800 */
[C---:B------:R-:W-:Y:S01]  /*21d10*/  FFMA.FTZ R2, R0.reuse, R2, -0.24046532809734344482 ;  /* 0xbe763c8b00027423 */ /* 0x040fe20000010002 */
[----:B------:R-:W4:Y:S03]  /*21d20*/  LDL.LU R12, [R1+0x1dc] ;  /* 0x0001dc00010c7983 */ /* 0x000f260000300800 */
[C---:B------:R-:W-:Y:S01]  /*21d30*/  FFMA.FTZ R2, R0.reuse, R2, 0.28857114911079406738 ;  /* 0x3e93bf9900027423 */ /* 0x040fe20000010002 */
[----:B------:R-:W4:Y:S03]  /*21d40*/  LDL.LU R11, [R1+0x1d8] ;  /* 0x0001d800010b7983 */ /* 0x000f260000300800 */
[C---:B------:R-:W-:Y:S01]  /*21d50*/  FFMA.FTZ R2, R0.reuse, R2, -0.36067417263984680176 ;  /* 0xbeb8aa4900027423 */ /* 0x040fe20000010002 */
[----:B------:R-:W4:Y:S03]  /*21d60*/  LDL.LU R10, [R1+0x1f0] ;  /* 0x0001f000010a7983 */ /* 0x000f260000300800 */
[C---:B------:R-:W-:Y:S01]  /*21d70*/  FFMA.FTZ R2, R0.reuse, R2, 0.48089820146560668945 ;  /* 0x3ef6384a00027423 */ /* 0x040fe20000010002 */
[----:B------:R-:W4:Y:S03]  /*21d80*/  LDL.LU R9, [R1+0x1f4] ;  /* 0x0001f40001097983 */ /* 0x000f260000300800 */
[C---:B------:R-:W-:Y:S01]  /*21d90*/  FFMA.FTZ R2, R0.reuse, R2, -0.72134751081466674805 ;  /* 0xbf38aa3b00027423 */ /* 0x040fe20000010002 */
[----:B------:R-:W4:Y:S03]  /*21da0*/  LDL.LU R8, [R1+0x1e0] ;  /* 0x0001e00001087983 */ /* 0x000f260000300800 */
[C---:B------:R-:W-:Y:S01]  /*21db0*/  FMUL R2, R0.reuse, R2 ;  /* 0x0000000200027220 */ /* 0x040fe20000400000 */
[----:B------:R-:W4:Y:S03]  /*21dc0*/  LDL.LU R7, [R1+0x1e4] ;  /* 0x0001e40001077983 */ /* 0x000f260000300800 */
[C---:B------:R-:W-:Y:S01]  /*21dd0*/  FMUL R2, R0.reuse, R2 ;  /* 0x0000000200027220 */ /* 0x040fe20000400000 */
[----:B------:R-:W4:Y:S03]  /*21de0*/  LDL.LU R6, [R1+0x1d0] ;  /* 0x0001d00001067983 */ /* 0x000f260000300800 */
[----:B------:R-:W-:Y:S01]  /*21df0*/  FFMA.FTZ R0, R0, 1.4426950216293334961, R2 ;  /* 0x3fb8aa3b00007823 */ /* 0x000fe20000010002 */
[----:B------:R-:W4:Y:S03]  /*21e00*/  LDL.LU R5, [R1+0x1d4] ;  /* 0x0001d40001057983 */ /* 0x000f260000300800 */
[----:B------:R-:W-:Y:S01]  /*21e10*/  FADD R92, R4, R0 ;  /* 0x00000000045c7221 */ /* 0x000fe20000000000 */
[----:B------:R-:W-:Y:S01]  /*21e20*/  VIADD R0, R24, 0xc0cafb0d ;  /* 0xc0cafb0d18007836 */ /* 0x000fe20000000000 */
[----:B------:R-:W-:-:S04]  /*21e30*/  @P2 MOV R2, 0x7f800000 ;  /* 0x7f80000000022802 */ /* 0x000fc80000000f00 */
[----:B------:R-:W-:Y:S01]  /*21e40*/  LOP3.LUT R0, R0, 0xff800000, RZ, 0xc0, !PT ;  /* 0xff80000000007812 */ /* 0x000fe200078ec0ff */
[----:B------:R-:W-:Y:S01]  /*21e50*/  @P2 FFMA.FTZ R92, R21, R2, +INF ;  /* 0x7f800000155c2423 */ /* 0x000fe20000010002 */
[----:B------:R-:W-:-:S03]  /*21e60*/  FSEL R2, RZ, -23, P3 ;  /* 0xc1b80000ff027808 */ /* 0x000fc60001800000 */
[----:B------:R-:W-:Y:S01]  /*21e70*/  IMAD.IADD R3, R24, 0x1, -R0 ;  /* 0x0000000118037824 */ /* 0x000fe200078e0a00 */
[----:B------:R-:W-:-:S05]  /*21e80*/  I2FP.F32.S32 R0, R0 ;  /* 0x0000000000007245 */ /* 0x000fca0000201400 */
        /* <DEDUP_REMOVED lines=13> */
[----:B------:R-:W-:-:S04]  /*21f60*/  FFMA.FTZ R0, R0, 1.4426950216293334961, R2 ;  /* 0x3fb8aa3b00007823 */ /* 0x000fc80000010002 */
[----:B------:R-:W-:Y:S02]  /*21f70*/  FADD R87, R4, R0 ;  /* 0x0000000004577221 */ /* 0x000fe40000000000 */
[----:B------:R-:W4:Y:S04]  /*21f80*/  LDL.LU R4, [R1+0x1c0] ;  /* 0x0001c00001047983 */ /* 0x000f280000300800 */
[----:B------:R-:W4:Y:S01]  /*21f90*/  LDL.LU R3, [R1+0x1c4] ;  /* 0x0001c40001037983 */ /* 0x000f220000300800 */
[----:B------:R-:W-:Y:S02]  /*21fa0*/  ISETP.GE.U32.AND P2, PT, R24, 0x7f800000, PT ;  /* 0x7f8000001800780c */ /* 0x000fe40003f46070 */
[----:B------:R-:W-:Y:S02]  /*21fb0*/  FSETP.NEU.AND P4, PT, R20, RZ, PT ;  /* 0x000000ff1400720b */ /* 0x000fe40003f8d000 */
[----:B------:R-:W-:-:S02]  /*21fc0*/  LOP3.LUT R28, R28, 0xff7fffff, RZ, 0xc0, !PT ;  /* 0xff7fffff1c1c7812 */ /* 0x000fc400078ec0ff */
[----:B------:R-:W-:-:S07]  /*21fd0*/  FSETP.NEU.AND P5, PT, R23, RZ, PT ;  /* 0x000000ff1700720b */ /* 0x000fce0003fad000 */
[----:B------:R-:W-:-:S04]  /*21fe0*/  @P2 IMAD.MOV.U32 R0, RZ, RZ, 0x7f800000 ;  /* 0x7f800000ff002424 */ /* 0x000fc800078e00ff */
[----:B------:R-:W-:Y:S01]  /*21ff0*/  @P2 FFMA.FTZ R87, R24, R0, +INF ;  /* 0x7f80000018572423 */ /* 0x000fe20000010000 */
[----:B------:R-:W-:-:S04]  /*22000*/  @P4 LOP3.LUT R28, R28, 0x800000, RZ, 0xfc, !PT ;  /* 0x008000001c1c4812 */ /* 0x000fc800078efcff */
[----:B------:R-:W-:-:S04]  /*22010*/  LOP3.LUT R28, R28, 0xfeffffff, RZ, 0xc0, !PT ;  /* 0xfeffffff1c1c7812 */ /* 0x000fc800078ec0ff */
[----:B------:R-:W-:Y:S02]  /*22020*/  @P5 LOP3.LUT R28, R28, 0x1000000, RZ, 0xfc, !PT ;  /* 0x010000001c1c5812 */ /* 0x000fe400078efcff */
[----:B--2---:R-:W-:-:S04]  /*22030*/  MOV R0, R31 ;  /* 0x0000001f00007202 */ /* 0x004fc80000000f00 */
[C---:B------:R-:W-:Y:S02]  /*22040*/  FSETP.GT.AND P4, PT, |R0|.reuse, 8.50705917302346158658e+37, PT ;  /* 0x7e8000000000780b */ /* 0x040fe40003f84200 */
[C---:B------:R-:W-:Y:S01]  /*22050*/  FSETP.GEU.AND P3, PT, |R0|.reuse, 1.175494350822287508e-38, PT ;  /* 0x008000000000780b */ /* 0x040fe20003f6e200 */
[----:B------:R-:W-:Y:S02]  /*22060*/  IMAD.MOV.U32 R2, RZ, RZ, R30 ;  /* 0x000000ffff027224 */ /* 0x000fe400078e001e */
[C---:B------:R-:W-:Y:S01]  /*22070*/  FMUL R22, R0.reuse, 8388608 ;  /* 0x4b00000000167820 */ /* 0x040fe20000400000 */
[----:B------:R-:W-:Y:S02]  /*22080*/  FSETP.GEU.AND P2, PT, R0, 1.175494350822287508e-38, PT ;  /* 0x008000000000780b */ /* 0x000fe40003f4e000 */
[----:B------:R-:W-:Y:S02]  /*22090*/  FSETP.GT.AND P5, PT, |R2|, 8.50705917302346158658e+37, PT ;  /* 0x7e8000000200780b */ /* 0x000fe40003fa4200 */
[----:B------:R-:W-:-:S03]  /*220a0*/  FSEL R22, R22, R0, !P2 ;  /* 0x0000000016167208 */ /* 0x000fc60005000000 */
[----:B------:R-:W-:Y:S01]  /*220b0*/  @P4 FMUL R0, R0, 0.25 ;  /* 0x3e80000000004820 */ /* 0x000fe20000400000 */
[----:B------:R-:W-:Y:S01]  /*220c0*/  FSETP.GEU.AND P6, PT, |R2|, 1.175494350822287508e-38, PT ;  /* 0x008000000200780b */ /* 0x000fe20003fce200 */
[----:B---3--:R-:W-:Y:S01]  /*220d0*/  @P4 FMUL R19, R19, 0.25 ;  /* 0x3e80000013134820 */ /* 0x008fe20000400000 */
[----:B----4-:R-:W-:Y:S01]  /*220e0*/  @P4 FMUL R18, R18, 0.25 ;  /* 0x3e80000012124820 */ /* 0x010fe20000400000 */
[----:B------:R-:W-:Y:S01]  /*220f0*/  @!P3 FMUL R0, R0, 16777216 ;  /* 0x4b8000000000b820 */ /* 0x000fe20000400000 */
[----:B------:R-:W-:Y:S01]  /*22100*/  FMUL R20, R2, 8388608 ;  /* 0x4b00000002147820 */ /* 0x000fe20000400000 */
[----:B------:R-:W-:Y:S01]  /*22110*/  @P4 FMUL R17, R17, 0.25 ;  /* 0x3e80000011114820 */ /* 0x000fe20000400000 */
[----:B------:R-:W-:Y:S01]  /*22120*/  @P4 FMUL R16, R16, 0.25 ;  /* 0x3e80000010104820 */ /* 0x000fe20000400000 */
[----:B------:R-:W-:Y:S01]  /*22130*/  @P4 FMUL R15, R15, 0.25 ;  /* 0x3e8000000f0f4820 */ /* 0x000fe20000400000 */
[----:B------:R-:W-:Y:S01]  /*22140*/  @P4 FMUL R14, R14, 0.25 ;  /* 0x3e8000000e0e4820 */ /* 0x000fe20000400000 */
[----:B------:R-:W-:Y:S01]  /*22150*/  @P4 FMUL R12, R12, 0.25 ;  /* 0x3e8000000c0c4820 */ /* 0x000fe20000400000 */
[----:B------:R-:W-:Y:S01]  /*22160*/  @P4 FMUL R11, R11, 0.25 ;  /* 0x3e8000000b0b4820 */ /* 0x000fe20000400000 */
[----:B------:R-:W-:Y:S01]  /*22170*/  FSETP.GEU.AND P4, PT, R2, 1.175494350822287508e-38, PT ;  /* 0x008000000200780b */ /* 0x000fe20003f8e000 */
[----:B------:R-:W0:Y:S03]  /*22180*/  MUFU.RCP R0, R0 ;  /* 0x0000000000007308 */ /* 0x000e260000001000 */
[----:B------:R-:W-:Y:S01]  /*22190*/  FSEL R20, R20, R2, !P4 ;  /* 0x0000000214147208 */ /* 0x000fe20006000000 */
[----:B------:R-:W-:-:S04]  /*221a0*/  @P5 FMUL R2, R2, 0.25 ;  /* 0x3e80000002025820 */ /* 0x000fc80000400000 */
[----:B------:R-:W-:Y:S01]  /*221b0*/  @!P6 FMUL R2, R2, 16777216 ;  /* 0x4b8000000202e820 */ /* 0x000fe20000400000 */
[----:B------:R-:W-:Y:S01]  /*221c0*/  @!P3 FMUL R15, R15, 16777216 ;  /* 0x4b8000000f0fb820 */ /* 0x000fe20000400000 */
[----:B------:R-:W-:-:S04]  /*221d0*/  @!P3 FMUL R14, R14, 16777216 ;  /* 0x4b8000000e0eb820 */ /* 0x000fc80000400000 */
[----:B------:R-:W1:Y:S01]  /*221e0*/  MUFU.RCP R2, R2 ;  /* 0x0000000200027308 */ /* 0x000e620000001000 */
[----:B------:R-:W-:Y:S01]  /*221f0*/  @!P3 FMUL R12, R12, 16777216 ;  /* 0x4b8000000c0cb820 */ /* 0x000fe20000400000 */
[----:B------:R-:W-:Y:S01]  /*22200*/  @!P3 FMUL R11, R11, 16777216 ;  /* 0x4b8000000b0bb820 */ /* 0x000fe20000400000 */
[----:B------:R-:W-:Y:S01]  /*22210*/  @!P3 FMUL R16, R16, 16777216 ;  /* 0x4b8000001010b820 */ /* 0x000fe20000400000 */
[C---:B0-----:R-:W-:Y:S01]  /*22220*/  FMUL R27, R0.reuse, R15 ;  /* 0x0000000f001b7220 */ /* 0x041fe20000400000 */
[C---:B------:R-:W-:Y:S01]  /*22230*/  FMUL R15, R0.reuse, R14 ;  /* 0x0000000e000f7220 */ /* 0x040fe20000400000 */
[C---:B------:R-:W-:Y:S01]  /*22240*/  FMUL R14, R0.reuse, R12 ;  /* 0x0000000c000e7220 */ /* 0x040fe20000400000 */
[C---:B------:R-:W-:Y:S01]  /*22250*/  FMUL R12, R0.reuse, R11 ;  /* 0x0000000b000c7220 */ /* 0x040fe20000400000 */
[----:B------:R-:W-:Y:S01]  /*22260*/  @!P3 FMUL R17, R17, 16777216 ;  /* 0x4b8000001111b820 */ /* 0x000fe20000400000 */
[----:B------:R-:W-:Y:S01]  /*22270*/  FMUL R11, R0, R16 ;  /* 0x00000010000b7220 */ /* 0x000fe20000400000 */
[----:B------:R-:W-:Y:S01]  /*22280*/  @!P3 FMUL R18, R18, 16777216 ;  /* 0x4b8000001212b820 */ /* 0x000fe20000400000 */
[----:B------:R-:W-:Y:S01]  /*22290*/  STL [R1+0x25c], R27 ;  /* 0x00025c1b01007387 */ /* 0x000fe20000100800 */
[----:B------:R-:W-:Y:S01]  /*222a0*/  @!P3 FMUL R19, R19, 16777216 ;  /* 0x4b8000001313b820 */ /* 0x000fe20000400000 */
[----:B------:R-:W-:-:S02]  /*222b0*/  @P5 FMUL R5, R5, 0.25 ;  /* 0x3e80000005055820 */ /* 0x000fc40000400000 */
[----:B------:R-:W-:Y:S01]  /*222c0*/  STL [R1+0x258], R15 ;  /* 0x0002580f01007387 */ /* 0x000fe20000100800 */
[----:B------:R-:W-:-:S03]  /*222d0*/  @P5 FMUL R6, R6, 0.25 ;  /* 0x3e80000006065820 */ /* 0x000fc60000400000 */
[----:B------:R0:W-:Y:S01]  /*222e0*/  STL [R1+0x254], R14 ;  /* 0x0002540e01007387 */ /* 0x0001e20000100800 */
[----:B------:R-:W-:-:S03]  /*222f0*/  @!P6 FMUL R5, R5, 16777216 ;  /* 0x4b8000000505e820 */ /* 0x000fc60000400000 */
[----:B------:R2:W-:Y:S01]  /*22300*/  STL [R1+0x23c], R12 ;  /* 0x00023c0c01007387 */ /* 0x0005e20000100800 */
[----:B------:R-:W-:-:S03]  /*22310*/  @P5 FMUL R7, R7, 0.25 ;  /* 0x3e80000007075820 */ /* 0x000fc60000400000 */
[----:B------:R3:W-:Y:S01]  /*22320*/  STL [R1+0x1dc], R11 ;  /* 0x0001dc0b01007387 */ /* 0x0007e20000100800 */
[C---:B0-----:R-:W-:Y:S01]  /*22330*/  FMUL R14, R0.reuse, R17 ;  /* 0x00000011000e7220 */ /* 0x041fe20000400000 */
[----:B--2---:R-:W-:Y:S01]  /*22340*/  FMUL R12, R0, R18 ;  /* 0x00000012000c7220 */ /* 0x004fe20000400000 */
[----:B------:R-:W-:Y:S01]  /*22350*/  @P5 FMUL R8, R8, 0.25 ;  /* 0x3e80000008085820 */ /* 0x000fe20000400000 */
[----:B---3--:R-:W-:Y:S01]  /*22360*/  FMUL R11, R0, R19 ;  /* 0x00000013000b7220 */ /* 0x008fe20000400000 */
[----:B------:R-:W-:Y:S01]  /*22370*/  @!P6 FMUL R6, R6, 16777216 ;  /* 0x4b8000000606e820 */ /* 0x000fe20000400000 */
[----:B------:R-:W-:Y:S01]  /*22380*/  STL [R1+0x1d4], R14 ;  /* 0x0001d40e01007387 */ /* 0x000fe20000100800 */
[----:B------:R-:W-:Y:S01]  /*22390*/  @P5 FMUL R9, R9, 0.25 ;  /* 0x3e80000009095820 */ /* 0x000fe20000400000 */
[----:B------:R-:W-:Y:S02]  /*223a0*/  @!P6 FMUL R7, R7, 16777216 ;  /* 0x4b8000000707e820 */ /* 0x000fe40000400000 */
[----:B------:R-:W-:Y:S01]  /*223b0*/  STL [R1+0x1d8], R12 ;  /* 0x0001d80c01007387 */ /* 0x000fe20000100800 */
[----:B------:R-:W-:-:S03]  /*223c0*/  @!P6 FMUL R8, R8, 16777216 ;  /* 0x4b8000000808e820 */ /* 0x000fc60000400000 */
[----:B------:R-:W-:Y:S01]  /*223d0*/  STL [R1+0x1d0], R11 ;  /* 0x0001d00b01007387 */ /* 0x000fe20000100800 */
[----:B------:R-:W-:Y:S01]  /*223e0*/  @!P6 FMUL R9, R9, 16777216 ;  /* 0x4b8000000909e820 */ /* 0x000fe20000400000 */
[----:B------:R-:W-:-:S04]  /*223f0*/  @P5 FMUL R10, R10, 0.25 ;  /* 0x3e8000000a0a5820 */ /* 0x000fc80000400000 */
[----:B------:R-:W-:Y:S01]  /*22400*/  @!P6 FMUL R10, R10, 16777216 ;  /* 0x4b8000000a0ae820 */ /* 0x000fe20000400000 */
[----:B------:R-:W-:Y:S01]  /*22410*/  @P5 FMUL R4, R4, 0.25 ;  /* 0x3e80000004045820 */ /* 0x000fe20000400000 */
[----:B------:R-:W-:-:S03]  /*22420*/  @P5 FMUL R3, R3, 0.25 ;  /* 0x3e80000003035820 */ /* 0x000fc60000400000 */
[----:B------:R-:W-:Y:S01]  /*22430*/  @!P6 FMUL R4, R4, 16777216 ;  /* 0x4b8000000404e820 */ /* 0x000fe20000400000 */
[----:B------:R-:W-:-:S03]  /*22440*/  @!P6 FMUL R3, R3, 16777216 ;  /* 0x4b8000000303e820 */ /* 0x000fc60000400000 */
[C---:B-1----:R-:W-:Y:S01]  /*22450*/  FMUL R4, R2.reuse, R4 ;  /* 0x0000000402047220 */ /* 0x042fe20000400000 */
[C---:B------:R-:W-:Y:S01]  /*22460*/  FMUL R0, R2.reuse, R3 ;  /* 0x0000000302007220 */ /* 0x040fe20000400000 */
[----:B------:R-:W-:-:S04]  /*22470*/  FMUL R3, R2, R5 ;  /* 0x0000000502037220 */ /* 0x000fc80000400000 */
[----:B------:R0:W-:Y:S04]  /*22480*/  STL [R1+0x228], R0 ;  /* 0x0002280001007387 */ /* 0x0001e80000100800 */
[----:B------:R1:W-:Y:S01]  /*22490*/  STL [R1+0x214], R4 ;  /* 0x0002140401007387 */ /* 0x0003e20000100800 */
[----:B0-----:R-:W-:-:S03]  /*224a0*/  FMUL R0, R2, R6 ;  /* 0x0000000602007220 */ /* 0x001fc60000400000 */
[----:B------:R0:W-:Y:S01]  /*224b0*/  STL [R1+0x21c], R3 ;  /* 0x00021c0301007387 */ /* 0x0001e20000100800 */
[----:B-1----:R-:W-:-:S03]  /*224c0*/  FMUL R4, R2, R7 ;  /* 0x0000000702047220 */ /* 0x002fc60000400000 */
[----:B------:R1:W-:Y:S01]  /*224d0*/  STL [R1+0x210], R0 ;  /* 0x0002100001007387 */ /* 0x0003e20000100800 */
[----:B0-----:R-:W-:-:S03]  /*224e0*/  FMUL R3, R2, R8 ;  /* 0x0000000802037220 */ /* 0x001fc60000400000 */
[----:B------:R-:W-:Y:S01]  /*224f0*/  STL [R1+0x1cc], R4 ;  /* 0x0001cc0401007387 */ /* 0x000fe20000100800 */
[----:B-1----:R-:W-:-:S03]  /*22500*/  FMUL R0, R2, R9 ;  /* 0x0000000902007220 */ /* 0x002fc60000400000 */
[----:B------:R-:W-:Y:S04]  /*22510*/  STL [R1+0x1c8], R3 ;  /* 0x0001c80301007387 */ /* 0x000fe80000100800 */
[----:B------:R-:W2:Y:S04]  /*22520*/  LDL.LU.64 R30, [R1+0x30] ;  /* 0x00003000011e7983 */ /* 0x000ea80000300a00 */
[----:B------:R0:W-:Y:S01]  /*22530*/  STL [R1+0x1c4], R0 ;  /* 0x0001c40001007387 */ /* 0x0001e20000100800 */
[----:B------:R-:W-:Y:S01]  /*22540*/  FMUL R2, R2, R10 ;  /* 0x0000000a02027220 */ /* 0x000fe20000400000 */
[----:B0-----:R-:W-:-:S04]  /*22550*/  VIADD R0, R20, 0xc0cafb0d ;  /* 0xc0cafb0d14007836 */ /* 0x001fc80000000000 */
[----:B------:R0:W-:Y:S01]  /*22560*/  STL [R1+0x1c0], R2 ;  /* 0x0001c00201007387 */ /* 0x0001e20000100800 */
[----:B------:R-:W-:-:S03]  /*22570*/  LOP3.LUT R0, R0, 0xff800000, RZ, 0xc0, !PT ;  /* 0xff80000000007812 */ /* 0x000fc600078ec0ff */
[----:B------:R-:W3:Y:S01]  /*22580*/  LDL.LU R10, [R1+0x1b8] ;  /* 0x0001b800010a7983 */ /* 0x000ee20000300800 */
[----:B------:R-:W-:-:S03]  /*22590*/  FSEL R23, RZ, -23, P4 ;  /* 0xc1b80000ff177808 */ /* 0x000fc60002000000 */
[----:B------:R-:W4:Y:S01]  /*225a0*/  LDL.LU R9, [R1+0x1bc] ;  /* 0x0001bc0001097983 */ /* 0x000f220000300800 */
[-C--:B0-----:R-:W-:Y:S02]  /*225b0*/  I2FP.F32.S32 R2, R0.reuse ;  /* 0x0000000000027245 */ /* 0x081fe40000201400 */
[----:B------:R-:W-:Y:S01]  /*225c0*/  IADD3 R0, PT, PT, R20, -R0, RZ ;  /* 0x8000000014007210 */ /* 0x000fe20007ffe0ff */
[----:B------:R-:W3:Y:S04]  /*225d0*/  LDL.LU R8, [R1+0x1a8] ;  /* 0x0001a80001087983 */ /* 0x000ee80000300800 */
[----:B------:R-:W-:Y:S01]  /*225e0*/  FADD R0, R0, -1 ;  /* 0xbf80000000007421 */ /* 0x000fe20000000000 */
[----:B------:R-:W-:-:S03]  /*225f0*/  FFMA.FTZ R3, R2, 1.1920928955078125e-07, R23 ;  /* 0x3400000002037823 */ /* 0x000fc60000010017 */
        /* <DEDUP_REMOVED lines=12> */
[----:B------:R-:W-:Y:S01]  /*226c0*/  FADD R86, R3, R0 ;  /* 0x0000000003567221 */ /* 0x000fe20000000000 */
[----:B------:R-:W-:Y:S02]  /*226d0*/  FSEL R3, RZ, -23, P2 ;  /* 0xc1b80000ff037808 */ /* 0x000fe40001000000 */
[----:B------:R-:W-:-:S13]  /*226e0*/  ISETP.GE.U32.AND P2, PT, R20, 0x7f800000, PT ;  /* 0x7f8000001400780c */ /* 0x000fda0003f46070 */
[----:B------:R-:W-:-:S04]  /*226f0*/  @P2 IMAD.MOV.U32 R0, RZ, RZ, 0x7f800000 ;  /* 0x7f800000ff002424 */ /* 0x000fc800078e00ff */
[----:B------:R-:W-:Y:S01]  /*22700*/  @P2 FFMA.FTZ R86, R20, R0, +INF ;  /* 0x7f80000014562423 */ /* 0x000fe20000010000 */
[----:B------:R-:W-:-:S05]  /*22710*/  VIADD R0, R22, 0xc0cafb0d ;  /* 0xc0cafb0d16007836 */ /* 0x000fca0000000000 */
[----:B------:R-:W-:-:S04]  /*22720*/  LOP3.LUT R0, R0, 0xff800000, RZ, 0xc0, !PT ;  /* 0xff80000000007812 */ /* 0x000fc800078ec0ff */
[-C--:B------:R-:W-:Y:S02]  /*22730*/  I2FP.F32.S32 R2, R0.reuse ;  /* 0x0000000000027245 */ /* 0x080fe40000201400 */
[----:B------:R-:W-:-:S05]  /*22740*/  IADD3 R0, PT, PT, R22, -R0, RZ ;  /* 0x8000000016007210 */ /* 0x000fca0007ffe0ff */
        /* <DEDUP_REMOVED lines=16> */
[----:B------:R-:W4:Y:S04]  /*22850*/  LDL.LU R4, [R1+0x198] ;  /* 0x0001980001047983 */ /* 0x000f280000300800 */
[----:B------:R-:W4:Y:S04]  /*22860*/  LDL.LU R5, [R1+0x19c] ;  /* 0x00019c0001057983 */ /* 0x000f280000300800 */
[----:B------:R-:W4:Y:S04]  /*22870*/  LDL.LU R6, [R1+0x188] ;  /* 0x0001880001067983 */ /* 0x000f280000300800 */
[----:B------:R-:W4:Y:S01]  /*22880*/  LDL.LU R7, [R1+0x18c] ;  /* 0x00018c0001077983 */ /* 0x000f220000300800 */
[----:B------:R-:W-:-:S13]  /*22890*/  ISETP.GE.U32.AND P2, PT, R22, 0x7f800000, PT ;  /* 0x7f8000001600780c */ /* 0x000fda0003f46070 */
[----:B------:R-:W-:-:S04]  /*228a0*/  @P2 IMAD.MOV.U32 R0, RZ, RZ, 0x7f800000 ;  /* 0x7f800000ff002424 */ /* 0x000fc800078e00ff */
[----:B------:R-:W-:Y:S01]  /*228b0*/  @P2 FFMA.FTZ R84, R22, R0, +INF ;  /* 0x7f80000016542423 */ /* 0x000fe20000010000 */
[----:B--2---:R-:W-:-:S04]  /*228c0*/  MOV R2, R31 ;  /* 0x0000001f00027202 */ /* 0x004fc80000000f00 */
[C---:B------:R-:W-:Y:S02]  /*228d0*/  FSETP.GT.AND P3, PT, |R2|.reuse, 8.50705917302346158658e+37, PT ;  /* 0x7e8000000200780b */ /* 0x040fe40003f64200 */
[C---:B------:R-:W-:Y:S01]  /*228e0*/  FSETP.GEU.AND P4, PT, |R2|.reuse, 1.175494350822287508e-38, PT ;  /* 0x008000000200780b */ /* 0x040fe20003f8e200 */
[C---:B------:R-:W-:Y:S01]  /*228f0*/  FMUL R15, R2.reuse, 8388608 ;  /* 0x4b000000020f7820 */ /* 0x040fe20000400000 */
[----:B------:R-:W-:-:S04]  /*22900*/  FSETP.GEU.AND P2, PT, R2, 1.175494350822287508e-38, PT ;  /* 0x008000000200780b */ /* 0x000fc80003f4e000 */
[----:B------:R-:W-:-:S05]  /*22910*/  FSEL R15, R15, R2, !P2 ;  /* 0x000000020f0f7208 */ /* 0x000fca0005000000 */
[----:B------:R-:W-:-:S04]  /*22920*/  @P3 FMUL R2, R2, 0.25 ;  /* 0x3e80000002023820 */ /* 0x000fc80000400000 */
[----:B------:R-:W-:-:S06]  /*22930*/  @!P4 FMUL R2, R2, 16777216 ;  /* 0x4b8000000202c820 */ /* 0x000fcc0000400000 */
[----:B------:R-:W0:Y:S01]  /*22940*/  MUFU.RCP R2, R2 ;  /* 0x0000000200027308 */ /* 0x000e220000001000 */
[----:B---3--:R-:W-:Y:S01]  /*22950*/  @P3 FMUL R8, R8, 0.25 ;  /* 0x3e80000008083820 */ /* 0x008fe20000400000 */
[----:B----4-:R-:W-:Y:S01]  /*22960*/  @P3 FMUL R9, R9, 0.25 ;  /* 0x3e80000009093820 */ /* 0x010fe20000400000 */
[----:B------:R-:W-:Y:S02]  /*22970*/  @P3 FMUL R10, R10, 0.25 ;  /* 0x3e8000000a0a3820 */ /* 0x000fe40000400000 */
[----:B------:R-:W-:Y:S01]  /*22980*/  @!P4 FMUL R8, R8, 16777216 ;  /* 0x4b8000000808c820 */ /* 0x000fe20000400000 */
[----:B------:R-:W-:Y:S01]  /*22990*/  @!P4 FMUL R9, R9, 16777216 ;  /* 0x4b8000000909c820 */ /* 0x000fe20000400000 */
[----:B------:R-:W-:Y:S01]  /*229a0*/  @!P4 FMUL R10, R10, 16777216 ;  /* 0x4b8000000a0ac820 */ /* 0x000fe20000400000 */
[----:B------:R-:W-:Y:S01]  /*229b0*/  @P3 FMUL R3, R3, 0.25 ;  /* 0x3e80000003033820 */ /* 0x000fe20000400000 */
[----:B------:R-:W-:Y:S01]  /*229c0*/  @P3 FMUL R4, R4, 0.25 ;  /* 0x3e80000004043820 */ /* 0x000fe20000400000 */
[----:B------:R-:W-:Y:S01]  /*229d0*/  @P3 FMUL R5, R5, 0.25 ;  /* 0x3e80000005053820 */ /* 0x000fe20000400000 */
[----:B------:R-:W-:Y:S01]  /*229e0*/  @P3 FMUL R6, R6, 0.25 ;  /* 0x3e80000006063820 */ /* 0x000fe20000400000 */
[----:B------:R-:W-:-:S03]  /*229f0*/  @P3 FMUL R7, R7, 0.25 ;  /* 0x3e80000007073820 */ /* 0x000fc60000400000 */
[----:B------:R-:W-:Y:S01]  /*22a00*/  @!P4 FMUL R6, R6, 16777216 ;  /* 0x4b8000000606c820 */ /* 0x000fe20000400000 */
[----:B------:R-:W-:Y:S01]  /*22a10*/  @!P4 FMUL R5, R5, 16777216 ;  /* 0x4b8000000505c820 */ /* 0x000fe20000400000 */
[----:B------:R-:W-:Y:S01]  /*22a20*/  @!P4 FMUL R7, R7, 16777216 ;  /* 0x4b8000000707c820 */ /* 0x000fe20000400000 */
[----:B------:R-:W-:Y:S01]  /*22a30*/  @!P4 FMUL R4, R4, 16777216 ;  /* 0x4b8000000404c820 */ /* 0x000fe20000400000 */
[----:B------:R-:W-:Y:S01]  /*22a40*/  @!P4 FMUL R3, R3, 16777216 ;  /* 0x4b8000000303c820 */ /* 0x000fe20000400000 */
[C---:B0-----:R-:W-:Y:S01]  /*22a50*/  FMUL R6, R2.reuse, R6 ;  /* 0x0000000602067220 */ /* 0x041fe20000400000 */
[C---:B------:R-:W-:Y:S01]  /*22a60*/  FMUL R7, R2.reuse, R7 ;  /* 0x0000000702077220 */ /* 0x040fe20000400000 */
[C---:B------:R-:W-:Y:S01]  /*22a70*/  FMUL R5, R2.reuse, R5 ;  /* 0x0000000502057220 */ /* 0x040fe20000400000 */
[C---:B------:R-:W-:Y:S01]  /*22a80*/  FMUL R4, R2.reuse, R4 ;  /* 0x0000000402047220 */ /* 0x040fe20000400000 */
[C---:B------:R-:W-:Y:S02]  /*22a90*/  FMUL R3, R2.reuse, R3 ;  /* 0x0000000302037220 */ /* 0x040fe40000400000 */
[----:B------:R-:W-:Y:S04]  /*22aa0*/  STL [R1+0x250], R7 ;  /* 0x0002500701007387 */ /* 0x000fe80000100800 */
[----:B------:R-:W-:Y:S04]  /*22ab0*/  STL [R1+0x238], R6 ;  /* 0x0002380601007387 */ /* 0x000fe80000100800 */
[----:B------:R0:W-:Y:S04]  /*22ac0*/  STL [R1+0x234], R5 ;  /* 0x0002340501007387 */ /* 0x0001e80000100800 */
[----:B------:R1:W-:Y:S04]  /*22ad0*/  STL [R1+0x230], R4 ;  /* 0x0002300401007387 */ /* 0x0003e80000100800 */
[----:B------:R2:W-:Y:S01]  /*22ae0*/  STL [R1+0x1bc], R3 ;  /* 0x0001bc0301007387 */ /* 0x0005e20000100800 */
[C---:B0-----:R-:W-:Y:S01]  /*22af0*/  FMUL R5, R2.reuse, R8 ;  /* 0x0000000802057220 */ /* 0x041fe20000400000 */
[----:B-1----:R-:W-:-:S04]  /*22b00*/  FMUL R4, R2, R9 ;  /* 0x0000000902047220 */ /* 0x002fc80000400000 */
[----:B------:R-:W-:Y:S01]  /*22b10*/  STL [R1+0x1b8], R5 ;  /* 0x0001b80501007387 */ /* 0x000fe20000100800 */
[----:B--2---:R-:W-:-:S03]  /*22b20*/  FMUL R3, R2, R10 ;  /* 0x0000000a02037220 */ /* 0x004fc60000400000 */
[----:B------:R-:W2:Y:S04]  /*22b30*/  LDL.LU R2, [R1+0x1b0] ;  /* 0x0001b00001027983 */ /* 0x000ea80000300800 */
[----:B------:R-:W-:Y:S04]  /*22b40*/  STL [R1+0x1ac], R4 ;  /* 0x0001ac0401007387 */ /* 0x000fe80000100800 */
[----:B------:R0:W-:Y:S04]  /*22b50*/  STL [R1+0x1a8], R3 ;  /* 0x0001a80301007387 */ /* 0x0001e80000100800 */
[----:B0-----:R-:W3:Y:S04]  /*22b60*/  LDL.LU R3, [R1+0x1b4] ;  /* 0x0001b40001037983 */ /* 0x001ee80000300800 */
[----:B------:R-:W4:Y:S04]  /*22b70*/  LDL.LU R4, [R1+0x1a0] ;  /* 0x0001a00001047983 */ /* 0x000f280000300800 */
[----:B------:R-:W4:Y:S04]  /*22b80*/  LDL.LU R5, [R1+0x1a4] ;  /* 0x0001a40001057983 */ /* 0x000f280000300800 */
[----:B------:R-:W4:Y:S04]  /*22b90*/  LDL.LU R6, [R1+0x190] ;  /* 0x0001900001067983 */ /* 0x000f280000300800 */
[----:B------:R-:W4:Y:S04]  /*22ba0*/  LDL.LU R7, [R1+0x194] ;  /* 0x0001940001077983 */ /* 0x000f280000300800 */
[----:B------:R-:W4:Y:S04]  /*22bb0*/  LDL.LU R8, [R1+0x180] ;  /* 0x0001800001087983 */ /* 0x000f280000300800 */
[----:B------:R-:W4:Y:S01]  /*22bc0*/  LDL.LU R9, [R1+0x184] ;  /* 0x0001840001097983 */ /* 0x000f220000300800 */
[----:B------:R-:W-:-:S05]  /*22bd0*/  IMAD.MOV.U32 R0, RZ, RZ, R30 ;  /* 0x000000ffff007224 */ /* 0x000fca00078e001e */
        /* <DEDUP_REMOVED lines=8> */
[----:B------:R-:W-:Y:S02]  /*22c60*/  FSEL R10, RZ, -23, P3 ;  /* 0xc1b80000ff0a7808 */ /* 0x000fe40001800000 */
[----:B------:R-:W-:Y:S02]  /*22c70*/  FSETP.NEU.AND P3, PT, R21, RZ, PT ;  /* 0x000000ff1500720b */ /* 0x000fe40003f6d000 */
[----:B------:R-:W-:-:S11]  /*22c80*/  LOP3.LUT R28, R28, 0xfffffffe, RZ, 0xc0, !PT ;  /* 0xfffffffe1c1c7812 */ /* 0x000fd600078ec0ff */
[----:B------:R-:W-:Y:S02]  /*22c90*/  @P3 LOP3.LUT R28, R28, 0x1, RZ, 0xfc, !PT ;  /* 0x000000011c1c3812 */ /* 0x000fe400078efcff */
[----:B------:R-:W-:Y:S01]  /*22ca0*/  ISETP.GE.U32.AND P3, PT, R11, 0x7f800000, PT ;  /* 0x7f8000000b00780c */ /* 0x000fe20003f66070 */
[----:B--2---:R-:W-:-:S04]  /*22cb0*/  @P4 FMUL R2, R2, 0.25 ;  /* 0x3e80000002024820 */ /* 0x004fc80000400000 */
[----:B------:R-:W-:-:S04]  /*22cc0*/  @!P5 FMUL R2, R2, 16777216 ;  /* 0x4b8000000202d820 */ /* 0x000fc80000400000 */
[----:B0-----:R-:W-:Y:S01]  /*22cd0*/  FMUL R2, R0, R2 ;  /* 0x0000000200027220 */ /* 0x001fe20000400000 */
[----:B---3--:R-:W-:Y:S01]  /*22ce0*/  @P4 FMUL R3, R3, 0.25 ;  /* 0x3e80000003034820 */ /* 0x008fe20000400000 */
[----:B----4-:R-:W-:Y:S01]  /*22cf0*/  @P4 FMUL R4, R4, 0.25 ;  /* 0x3e80000004044820 */ /* 0x010fe20000400000 */
        /* <DEDUP_REMOVED lines=10> */
[----:B------:R-:W-:Y:S01]  /*22da0*/  @!P5 FMUL R4, R4, 16777216 ;  /* 0x4b8000000404d820 */ /* 0x000fe20000400000 */
[----:B------:R-:W-:Y:S01]  /*22db0*/  @!P5 FMUL R3, R3, 16777216 ;  /* 0x4b8000000303d820 */ /* 0x000fe20000400000 */
[C---:B------:R-:W-:Y:S01]  /*22dc0*/  FMUL R9, R0.reuse, R9 ;  /* 0x0000000900097220 */ /* 0x040fe20000400000 */
[C---:B------:R-:W-:Y:S01]  /*22dd0*/  FMUL R8, R0.reuse, R8 ;  /* 0x0000000800087220 */ /* 0x040fe20000400000 */
[C---:B------:R-:W-:Y:S01]  /*22de0*/  FMUL R7, R0.reuse, R7 ;  /* 0x0000000700077220 */ /* 0x040fe20000400000 */
[C---:B------:R-:W-:Y:S01]  /*22df0*/  FMUL R6, R0.reuse, R6 ;  /* 0x0000000600067220 */ /* 0x040fe20000400000 */
[C---:B------:R-:W-:Y:S01]  /*22e00*/  FMUL R5, R0.reuse, R5 ;  /* 0x0000000500057220 */ /* 0x040fe20000400000 */
[C---:B------:R-:W-:Y:S01]  /*22e10*/  FMUL R4, R0.reuse, R4 ;  /* 0x0000000400047220 */ /* 0x040fe20000400000 */
[----:B------:R-:W-:Y:S01]  /*22e20*/  FMUL R3, R0, R3 ;  /* 0x0000000300037220 */ /* 0x000fe20000400000 */
[----:B------:R-:W-:Y:S01]  /*22e30*/  STL [R1+0x1fc], R9 ;  /* 0x0001fc0901007387 */ /* 0x000fe20000100800 */
[----:B------:R-:W-:-:S03]  /*22e40*/  VIADD R0, R11, 0xc0cafb0d ;  /* 0xc0cafb0d0b007836 */ /* 0x000fc60000000000 */
[----:B------:R-:W-:Y:S04]  /*22e50*/  STL [R1+0x1f8], R8 ;  /* 0x0001f80801007387 */ /* 0x000fe80000100800 */
[----:B------:R-:W-:Y:S01]  /*22e60*/  STL [R1+0x1f4], R7 ;  /* 0x0001f40701007387 */ /* 0x000fe20000100800 */
[----:B------:R-:W-:-:S03]  /*22e70*/  LOP3.LUT R0, R0, 0xff800000, RZ, 0xc0, !PT ;  /* 0xff80000000007812 */ /* 0x000fc600078ec0ff */
[----:B------:R-:W-:Y:S04]  /*22e80*/  STL [R1+0x1f0], R6 ;  /* 0x0001f00601007387 */ /* 0x000fe80000100800 */
[----:B------:R-:W-:Y:S04]  /*22e90*/  STL [R1+0x19c], R5 ;  /* 0x00019c0501007387 */ /* 0x000fe80000100800 */
[----:B------:R-:W-:Y:S04]  /*22ea0*/  STL [R1+0x198], R4 ;  /* 0x0001980401007387 */ /* 0x000fe80000100800 */
[----:B------:R-:W2:Y:S04]  /*22eb0*/  LDL.LU.64 R30, [R1+0x40] ;  /* 0x00004000011e7983 */ /* 0x000ea80000300a00 */
[----:B------:R-:W-:Y:S04]  /*22ec0*/  STL [R1+0x194], R3 ;  /* 0x0001940301007387 */ /* 0x000fe80000100800 */
[----:B------:R0:W-:Y:S02]  /*22ed0*/  STL [R1+0x190], R2 ;  /* 0x0001900201007387 */ /* 0x0001e40000100800 */
[----:B0-----:R-:W-:Y:S01]  /*22ee0*/  I2FP.F32.S32 R2, R0 ;  /* 0x0000000000027245 */ /* 0x001fe20000201400 */
[----:B------:R-:W-:-:S04]  /*22ef0*/  IMAD.IADD R0, R11, 0x1, -R0 ;  /* 0x000000010b007824 */ /* 0x000fc800078e0a00 */
        /* <DEDUP_REMOVED lines=15> */
[----:B------:R-:W-:-:S05]  /*22ff0*/  @P3 MOV R0, 0x7f800000 ;  /* 0x7f80000000003802 */ /* 0x000fca0000000f00 */
[----:B------:R-:W-:Y:S01]  /*23000*/  @P3 FFMA.FTZ R80, R11, R0, +INF ;  /* 0x7f8000000b503423 */ /* 0x000fe20000010000 */
[----:B------:R-:W-:-:S05]  /*23010*/  VIADD R0, R15, 0xc0cafb0d ;  /* 0xc0cafb0d0f007836 */ /* 0x000fca0000000000 */
[----:B------:R-:W-:-:S04]  /*23020*/  LOP3.LUT R0, R0, 0xff800000, RZ, 0xc0, !PT ;  /* 0xff80000000007812 */ /* 0x000fc800078ec0ff */
[----:B------:R-:W-:Y:S01]  /*23030*/  I2FP.F32.S32 R2, R0 ;  /* 0x0000000000027245 */ /* 0x000fe20000201400 */
[----:B------:R-:W-:Y:S01]  /*23040*/  IMAD.IADD R0, R15, 0x1, -R0 ;  /* 0x000000010f007824 */ /* 0x000fe200078e0a00 */
[----:B------:R-:W-:-:S03]  /*23050*/  FSEL R3, RZ, -23, P2 ;  /* 0xc1b80000ff037808 */ /* 0x000fc60001000000 */
[----:B------:R-:W-:Y:S02]  /*23060*/  FADD R0, R0, -1 ;  /* 0xbf80000000007421 */ /* 0x000fe40000000000 */
[----:B------:R-:W-:Y:S02]  /*23070*/  FFMA.FTZ R3, R2, 1.1920928955078125e-07, R3 ;  /* 0x3400000002037823 */ /* 0x000fe40000010003 */
        /* <DEDUP_REMOVED lines=13> */
[----:B------:R-:W3:Y:S04]  /*23150*/  LDL.LU R3, [R1+0x438] ;  /* 0x0004380001037983 */ /* 0x000ee80000300800 */
[----:B------:R-:W4:Y:S04]  /*23160*/  LDL.LU R4, [R1+0x43c] ;  /* 0x00043c0001047983 */ /* 0x000f280000300800 */
[----:B------:R-:W4:Y:S04]  /*23170*/  LDL.LU R5, [R1+0x448] ;  /* 0x0004480001057983 */ /* 0x000f280000300800 */
[----:B------:R-:W4:Y:S04]  /*23180*/  LDL.LU R6, [R1+0x44c] ;  /* 0x00044c0001067983 */ /* 0x000f280000300800 */
[----:B------:R-:W4:Y:S04]  /*23190*/  LDL.LU R7, [R1+0x178] ;  /* 0x0001780001077983 */ /* 0x000f280000300800 */
[----:B------:R-:W4:Y:S04]  /*231a0*/  LDL.LU R8, [R1+0x17c] ;  /* 0x00017c0001087983 */ /* 0x000f280000300800 */
[----:B------:R-:W4:Y:S04]  /*231b0*/  LDL.LU R9, [R1+0x458] ;  /* 0x0004580001097983 */ /* 0x000f280000300800 */
[----:B------:R-:W4:Y:S01]  /*231c0*/  LDL.LU R10, [R1+0x45c] ;  /* 0x00045c00010a7983 */ /* 0x000f220000300800 */
[----:B------:R-:W-:-:S13]  /*231d0*/  ISETP.GE.U32.AND P2, PT, R15, 0x7f800000, PT ;  /* 0x7f8000000f00780c */ /* 0x000fda0003f46070 */
[----:B------:R-:W-:-:S05]  /*231e0*/  @P2 MOV R0, 0x7f800000 ;  /* 0x7f80000000002802 */ /* 0x000fca0000000f00 */
[----:B------:R-:W-:Y:S01]  /*231f0*/  @P2 FFMA.FTZ R77, R15, R0, +INF ;  /* 0x7f8000000f4d2423 */ /* 0x000fe20000010000 */
[----:B--2---:R-:W-:-:S05]  /*23200*/  IMAD.MOV.U32 R0, RZ, RZ, R31 ;  /* 0x000000ffff007224 */ /* 0x004fca00078e001f */
        /* <DEDUP_REMOVED lines=10> */
[----:B------:R-:W-:Y:S01]  /*232b0*/  @P3 FMUL R5, R5, 0.25 ;  /* 0x3e80000005053820 */ /* 0x000fe20000400000 */
        /* <DEDUP_REMOVED lines=11> */
[C---:B0-----:R-:W-:Y:S01]  /*23370*/  FMUL R10, R0.reuse, R10 ;  /* 0x0000000a000a7220 */ /* 0x041fe20000400000 */
[C---:B------:R-:W-:Y:S01]  /*23380*/  FMUL R9, R0.reuse, R9 ;  /* 0x0000000900097220 */ /* 0x040fe20000400000 */
[----:B------:R-:W-:Y:S01]  /*23390*/  FMUL R8, R0, R8 ;  /* 0x0000000800087220 */ /* 0x000fe20000400000 */
[----:B------:R-:W-:Y:S01]  /*233a0*/  @!P4 FMUL R4, R4, 16777216 ;  /* 0x4b8000000404c820 */ /* 0x000fe20000400000 */
[C---:B------:R-:W-:Y:S01]  /*233b0*/  FMUL R7, R0.reuse, R7 ;  /* 0x0000000700077220 */ /* 0x040fe20000400000 */
[----:B------:R-:W-:Y:S01]  /*233c0*/  @!P4 FMUL R3, R3, 16777216 ;  /* 0x4b8000000303c820 */ /* 0x000fe20000400000 */
[C---:B------:R-:W-:Y:S01]  /*233d0*/  FMUL R6, R0.reuse, R6 ;  /* 0x0000000600067220 */ /* 0x040fe20000400000 */
[----:B------:R-:W-:Y:S01]  /*233e0*/  STL [R1+0x1ec], R10 ;  /* 0x0001ec0a01007387 */ /* 0x000fe20000100800 */
[C---:B------:R-:W-:Y:S01]  /*233f0*/  FMUL R5, R0.reuse, R5 ;  /* 0x0000000500057220 */ /* 0x040fe20000400000 */
[----:B------:R-:W-:-:S02]  /*23400*/  FMUL R4, R0, R4 ;  /* 0x0000000400047220 */ /* 0x000fc40000400000 */
[----:B------:R-:W-:Y:S01]  /*23410*/  STL [R1+0x1e8], R9 ;  /* 0x0001e80901007387 */ /* 0x000fe20000100800 */
[----:B------:R-:W-:-:S03]  /*23420*/  FMUL R3, R0, R3 ;  /* 0x0000000300037220 */ /* 0x000fc60000400000 */
[----:B------:R-:W-:Y:S04]  /*23430*/  STL [R1+0x1e4], R8 ;  /* 0x0001e40801007387 */ /* 0x000fe80000100800 */
[----:B------:R-:W-:Y:S04]  /*23440*/  STL [R1+0x1e0], R7 ;  /* 0x0001e00701007387 */ /* 0x000fe80000100800 */
[----:B------:R-:W-:Y:S04]  /*23450*/  STL [R1+0x18c], R6 ;  /* 0x00018c0601007387 */ /* 0x000fe80000100800 */
[----:B------:R-:W-:Y:S04]  /*23460*/  STL [R1+0x188], R5 ;  /* 0x0001880501007387 */ /* 0x000fe80000100800 */
        /* <DEDUP_REMOVED lines=10> */
[----:B------:R-:W-:Y:S01]  /*23510*/  FSETP.NEU.AND P4, PT, R24, RZ, PT ;  /* 0x000000ff1800720b */ /* 0x000fe20003f8d000 */
[----:B------:R-:W-:Y:S01]  /*23520*/  IMAD.MOV.U32 R2, RZ, RZ, R30 ;  /* 0x000000ffff027224 */ /* 0x000fe200078e001e */
[----:B------:R-:W-:-:S04]  /*23530*/  LOP3.LUT R28, R28, 0xffdfffff, RZ, 0xc0, !PT ;  /* 0xffdfffff1c1c7812 */ /* 0x000fc800078ec0ff */
[----:B------:R-:W-:-:S07]  /*23540*/  FSETP.GEU.AND P5, PT, |R2|, 1.175494350822287508e-38, PT ;  /* 0x008000000200780b */ /* 0x000fce0003fae200 */
[----:B------:R-:W-:Y:S02]  /*23550*/  @P4 LOP3.LUT R28, R28, 0x200000, RZ, 0xfc, !PT ;  /* 0x002000001c1c4812 */ /* 0x000fe400078efcff */
[C---:B------:R-:W-:Y:S01]  /*23560*/  FSETP.GT.AND P4, PT, |R2|.reuse, 8.50705917302346158658e+37, PT ;  /* 0x7e8000000200780b */ /* 0x040fe20003f84200 */
[C---:B------:R-:W-:Y:S01]  /*23570*/  FMUL R14, R2.reuse, 8388608 ;  /* 0x4b000000020e7820 */ /* 0x040fe20000400000 */
[----:B------:R-:W-:-:S04]  /*23580*/  FSETP.GEU.AND P3, PT, R2, 1.175494350822287508e-38, PT ;  /* 0x008000000200780b */ /* 0x000fc80003f6e000 */
[----:B------:R-:W-:-:S07]  /*23590*/  FSEL R14, R14, R2, !P3 ;  /* 0x000000020e0e7208 */ /* 0x000fce0005800000 */
        /* <DEDUP_REMOVED lines=28> */
[C---:B------:R-:W-:Y:S01]  /*23760*/  FMUL R5, R2.reuse, R5 ;  /* 0x0000000502057220 */ /* 0x040fe20000400000 */
[C---:B------:R-:W-:Y:S01]  /*23770*/  FMUL R4, R2.reuse, R4 ;  /* 0x0000000402047220 */ /* 0x040fe20000400000 */
[C---:B------:R-:W-:Y:S01]  /*23780*/  FMUL R3, R2.reuse, R3 ;  /* 0x0000000302037220 */ /* 0x040fe20000400000 */
[----:B------:R-:W-:Y:S01]  /*23790*/  STL [R1+0x1b4], R9 ;  /* 0x0001b40901007387 */ /* 0x000fe20000100800 */
[----:B------:R-:W-:Y:S01]  /*237a0*/  FMUL R2, R2, R0 ;  /* 0x0000000002027220 */ /* 0x000fe20000400000 */
[----:B------:R-:W-:-:S02]  /*237b0*/  IADD3 R0, PT, PT, R14, -0x3f3504f3, RZ ;  /* 0xc0cafb0d0e007810 */ /* 0x000fc40007ffe0ff */
        /* <DEDUP_REMOVED lines=26> */
[----:B------:R-:W-:-:S04]  /*23960*/  @P3 IMAD.MOV.U32 R0, RZ, RZ, 0x7f800000 ;  /* 0x7f800000ff003424 */ /* 0x000fc800078e00ff */
[----:B------:R-:W-:Y:S01]  /*23970*/  @P3 FFMA.FTZ R74, R14, R0, +INF ;  /* 0x7f8000000e4a3423 */ /* 0x000fe20000010000 */
[----:B------:R-:W-:-:S04]  /*23980*/  IADD3 R0, PT, PT, R16, -0x3f3504f3, RZ ;  /* 0xc0cafb0d10007810 */ /* 0x000fc80007ffe0ff */
        /* <DEDUP_REMOVED lines=79> */
[----:B------:R-:W-:-:S02]  /*23e80*/  FSETP.NEU.AND P4, PT, R22, RZ, PT ;  /* 0x000000ff1600720b */ /* 0x000fc40003f8d000 */
[----:B------:R-:W-:Y:S02]  /*23e90*/  LOP3.LUT R28, R28, 0xffefffff, RZ, 0xc0, !PT ;  /* 0xffefffff1c1c7812 */ /* 0x000fe400078ec0ff */
[----:B------:R-:W-:-:S04]  /*23ea0*/  MOV R2, R30 ;  /* 0x0000001e00027202 */ /* 0x000fc80000000f00 */
[----:B------:R-:W-:-:S05]  /*23eb0*/  FSETP.GEU.AND P5, PT, |R2|, 1.175494350822287508e-38, PT ;  /* 0x008000000200780b */ /* 0x000fca0003fae200 */
        /* <DEDUP_REMOVED lines=48> */
[----:B0-----:R-:W-:-:S02]  /*241c0*/  I2FP.F32.S32 R2, R0 ;  /* 0x0000000000027245 */ /* 0x001fc40000201400 */
        /* <DEDUP_REMOVED lines=18> */
[----:B------:R-:W-:-:S05]  /*242f0*/  VIADD R0, R17, 0xc0cafb0d ;  /* 0xc0cafb0d11007836 */ /* 0x000fca0000000000 */
[----:B------:R-:W-:-:S04]  /*24300*/  LOP3.LUT R0, R0, 0xff800000, RZ, 0xc0, !PT ;  /* 0xff80000000007812 */ /* 0x000fc800078ec0ff */
[-C--:B------:R-:W-:Y:S02]  /*24310*/  I2FP.F32.S32 R2, R0.reuse ;  /* 0x0000000000027245 */ /* 0x080fe40000201400 */
[----:B------:R-:W-:Y:S02]  /*24320*/  IADD3 R0, PT, PT, R17, -R0, RZ ;  /* 0x8000000011007210 */ /* 0x000fe40007ffe0ff */
        /* <DEDUP_REMOVED lines=199> */
[----:B------:R-:W-:Y:S01]  /*24fa0*/  @P3 FMUL R5, R5, 0.25 ;  /* 0x3e80000005053820 */ /* 0x000fe20000400000 */
[C---:B0-----:R-:W-:Y:S01]  /*24fb0*/  FMUL R14, R0.reuse, R14 ;  /* 0x0000000e000e7220 */ /* 0x041fe20000400000 */
[C---:B------:R-:W-:Y:S01]  /*24fc0*/  FMUL R9, R0.reuse, R9 ;  /* 0x0000000900097220 */ /* 0x040fe20000400000 */
[C---:B------:R-:W-:Y:S01]  /*24fd0*/  FMUL R8, R0.reuse, R8 ;  /* 0x0000000800087220 */ /* 0x040fe20000400000 */
[C---:B------:R-:W-:Y:S01]  /*24fe0*/  FMUL R120, R0.reuse, R6 ;  /* 0x0000000600787220 */ /* 0x040fe20000400000 */
[----:B------:R-:W-:Y:S01]  /*24ff0*/  FMUL R7, R0, R7 ;  /* 0x0000000700077220 */ /* 0x000fe20000400000 */
[----:B------:R-:W-:Y:S01]  /*25000*/  @!P4 FMUL R5, R5, 16777216 ;  /* 0x4b8000000505c820 */ /* 0x000fe20000400000 */
[----:B------:R-:W-:Y:S01]  /*25010*/  @!P4 FMUL R4, R4, 16777216 ;  /* 0x4b8000000404c820 */ /* 0x000fe20000400000 */
[----:B------:R-:W-:Y:S01]  /*25020*/  @!P4 FMUL R3, R3, 16777216 ;  /* 0x4b8000000303c820 */ /* 0x000fe20000400000 */
[----:B------:R-:W-:Y:S01]  /*25030*/  STL [R1+0xbc], R14 ;  /* 0x0000bc0e01007387 */ /* 0x000fe20000100800 */
[----:B------:R-:W-:-:S03]  /*25040*/  FMUL R94, R0, R5 ;  /* 0x00000005005e7220 */ /* 0x000fc60000400000 */
[----:B------:R-:W-:Y:S01]  /*25050*/  STL [R1+0xb8], R9 ;  /* 0x0000b80901007387 */ /* 0x000fe20000100800 */
[C---:B------:R-:W-:Y:S01]  /*25060*/  FMUL R95, R0.reuse, R4 ;  /* 0x00000004005f7220 */ /* 0x040fe20000400000 */
[----:B------:R-:W-:Y:S02]  /*25070*/  FMUL R93, R0, R3 ;  /* 0x00000003005d7220 */ /* 0x000fe40000400000 */
[----:B------:R-:W-:Y:S04]  /*25080*/  STL [R1+0xb4], R8 ;  /* 0x0000b40801007387 */ /* 0x000fe80000100800 */
[----:B------:R-:W-:Y:S04]  /*25090*/  STL [R1+0xa18], R120 ;  /* 0x000a187801007387 */ /* 0x000fe80000100800 */
[----:B------:R0:W-:Y:S04]  /*250a0*/  STL [R1+0xb0], R7 ;  /* 0x0000b00701007387 */ /* 0x0001e80000100800 */
[----:B------:R-:W2:Y:S04]  /*250b0*/  LDL.LU R0, [R1+0xe0] ;  /* 0x0000e00001007983 */ /* 0x000ea80000300800 */
[----:B------:R-:W3:Y:S04]  /*250c0*/  LDL.LU R3, [R1+0xe4] ;  /* 0x0000e40001037983 */ /* 0x000ee80000300800 */
[----:B------:R-:W4:Y:S04]  /*250d0*/  LDL.LU R4, [R1+0xd0] ;  /* 0x0000d00001047983 */ /* 0x000f280000300800 */
[----:B------:R-:W4:Y:S04]  /*250e0*/  LDL.LU R5, [R1+0xd4] ;  /* 0x0000d40001057983 */ /* 0x000f280000300800 */
[----:B------:R-:W4:Y:S04]  /*250f0*/  LDL.LU R6, [R1+0x4a0] ;  /* 0x0004a00001067983 */ /* 0x000f280000300800 */
[----:B0-----:R-:W4:Y:S04]  /*25100*/  LDL.LU R7, [R1+0x4a4] ;  /* 0x0004a40001077983 */ /* 0x001f280000300800 */
        /* <DEDUP_REMOVED lines=14> */
[----:B------:R-:W-:Y:S01]  /*251f0*/  FSEL R16, RZ, -23, P3 ;  /* 0xc1b80000ff107808 */ /* 0x000fe20001800000 */
[----:B------:R-:W-:Y:S01]  /*25200*/  IMAD.MOV.U32 R120, RZ, RZ, 0x3dc6b27f ;  /* 0x3dc6b27fff787424 */ /* 0x000fe200078e00ff */
[----:B------:R-:W-:Y:S02]  /*25210*/  FSETP.NEU.AND P3, PT, R10, RZ, PT ;  /* 0x000000ff0a00720b */ /* 0x000fe40003f6d000 */
[----:B------:R-:W-:-:S11]  /*25220*/  LOP3.LUT R28, R28, 0xffffdfff, RZ, 0xc0, !PT ;  /* 0xffffdfff1c1c7812 */ /* 0x000fd600078ec0ff */
[----:B------:R-:W-:Y:S02]  /*25230*/  @P3 LOP3.LUT R28, R28, 0x2000, RZ, 0xfc, !PT ;  /* 0x000020001c1c3812 */ /* 0x000fe400078efcff */
[----:B------:R-:W-:Y:S01]  /*25240*/  ISETP.GE.U32.AND P3, PT, R14, 0x7f800000, PT ;  /* 0x7f8000000e00780c */ /* 0x000fe20003f66070 */
[----:B--2---:R-:W-:-:S04]  /*25250*/  @P4 FMUL R0, R0, 0.25 ;  /* 0x3e80000000004820 */ /* 0x004fc80000400000 */
[----:B------:R-:W-:Y:S01]  /*25260*/  @!P5 FMUL R0, R0, 16777216 ;  /* 0x4b8000000000d820 */ /* 0x000fe20000400000 */
[----:B---3--:R-:W-:Y:S01]  /*25270*/  @P4 FMUL R3, R3, 0.25 ;  /* 0x3e80000003034820 */ /* 0x008fe20000400000 */
[----:B----4-:R-:W-:Y:S02]  /*25280*/  @P4 FMUL R4, R4, 0.25 ;  /* 0x3e80000004044820 */ /* 0x010fe40000400000 */
[----:B0-----:R-:W-:Y:S01]  /*25290*/  FMUL R88, R2, R0 ;  /* 0x0000000002587220 */ /* 0x001fe20000400000 */
[----:B------:R-:W-:Y:S01]  /*252a0*/  IADD3 R0, PT, PT, R14, -0x3f3504f3, RZ ;  /* 0xc0cafb0d0e007810 */ /* 0x000fe20007ffe0ff */
        /* <DEDUP_REMOVED lines=12> */
[----:B------:R-:W-:Y:S01]  /*25370*/  LOP3.LUT R0, R0, 0xff800000, RZ, 0xc0, !PT ;  /* 0xff80000000007812 */ /* 0x000fe200078ec0ff */
[C---:B------:R-:W-:Y:S01]  /*25380*/  FMUL R9, R2.reuse, R9 ;  /* 0x0000000902097220 */ /* 0x040fe20000400000 */
[C---:B------:R-:W-:Y:S01]  /*25390*/  FMUL R8, R2.reuse, R8 ;  /* 0x0000000802087220 */ /* 0x040fe20000400000 */
[C---:B------:R-:W-:Y:S01]  /*253a0*/  FMUL R7, R2.reuse, R7 ;  /* 0x0000000702077220 */ /* 0x040fe20000400000 */
[C---:B------:R-:W-:Y:S01]  /*253b0*/  FMUL R6, R2.reuse, R6 ;  /* 0x0000000602067220 */ /* 0x040fe20000400000 */
[C---:B------:R-:W-:Y:S01]  /*253c0*/  FMUL R91, R2.reuse, R5 ;  /* 0x00000005025b7220 */ /* 0x040fe20000400000 */
[C---:B------:R-:W-:Y:S01]  /*253d0*/  FMUL R90, R2.reuse, R4 ;  /* 0x00000004025a7220 */ /* 0x040fe20000400000 */
[----:B------:R-:W-:Y:S01]  /*253e0*/  FMUL R89, R2, R3 ;  /* 0x0000000302597220 */ /* 0x000fe20000400000 */
[----:B------:R-:W-:Y:S01]  /*253f0*/  I2FP.F32.S32 R2, R0 ;  /* 0x0000000000027245 */ /* 0x000fe20000201400 */
        /* <DEDUP_REMOVED lines=28> */
[C---:B------:R-:W-:Y:S01]  /*255c0*/  FFMA.FTZ R2, R0.reuse, R2, 0.20512372255325317383 ;  /* 0x3e520bf400027423 */ /* 0x040fe20000010002 */
[----:B------:R-:W-:Y:S03]  /*255d0*/  STL [R1+0x94], R9 ;  /* 0x0000940901007387 */ /* 0x000fe60000100800 */
[C---:B------:R-:W-:Y:S01]  /*255e0*/  FFMA.FTZ R2, R0.reuse, R2, -0.24046532809734344482 ;  /* 0xbe763c8b00027423 */ /* 0x040fe20000010002 */
[----:B------:R-:W-:Y:S03]  /*255f0*/  STL [R1+0x90], R8 ;  /* 0x0000900801007387 */ /* 0x000fe60000100800 */
[C---:B------:R-:W-:Y:S01]  /*25600*/  FFMA.FTZ R2, R0.reuse, R2, 0.28857114911079406738 ;  /* 0x3e93bf9900027423 */ /* 0x040fe20000010002 */
[----:B------:R-:W2:Y:S03]  /*25610*/  LDL.LU.64 R30, [R1+0x668] ;  /* 0x00066800011e7983 */ /* 0x000ea60000300a00 */
[----:B------:R-:W-:-:S04]  /*25620*/  FFMA.FTZ R2, R0, R2, -0.36067417263984680176 ;  /* 0xbeb8aa4900027423 */ /* 0x000fc80000010002 */
[----:B------:R-:W-:-:S04]  /*25630*/  FFMA.FTZ R2, R0, R2, 0.48089820146560668945 ;  /* 0x3ef6384a00027423 */ /* 0x000fc80000010002 */
[----:B------:R-:W-:-:S04]  /*25640*/  FFMA.FTZ R2, R0, R2, -0.72134751081466674805 ;  /* 0xbf38aa3b00027423 */ /* 0x000fc80000010002 */
[----:B------:R-:W-:-:S04]  /*25650*/  FMUL R2, R0, R2 ;  /* 0x0000000200027220 */ /* 0x000fc80000400000 */
[C---:B------:R-:W-:Y:S01]  /*25660*/  FMUL R2, R0.reuse, R2 ;  /* 0x0000000200027220 */ /* 0x040fe20000400000 */
[----:B------:R-:W-:Y:S03]  /*25670*/  STL [R1+0x8c], R7 ;  /* 0x00008c0701007387 */ /* 0x000fe60000100800 */
[----:B------:R-:W-:Y:S01]  /*25680*/  FFMA.FTZ R0, R0, 1.4426950216293334961, R2 ;  /* 0x3fb8aa3b00007823 */ /* 0x000fe20000010002 */
[----:B------:R0:W-:Y:S03]  /*25690*/  STL [R1+0x88], R6 ;  /* 0x0000880601007387 */ /* 0x0001e60000100800 */
[----:B------:R-:W-:Y:S02]  /*256a0*/  FADD R20, R3, R0 ;  /* 0x0000000003147221 */ /* 0x000fe40000000000 */
[----:B------:R-:W3:Y:S04]  /*256b0*/  LDL.LU R3, [R1+0x4b8] ;  /* 0x0004b80001037983 */ /* 0x000ee80000300800 */
[----:B------:R-:W4:Y:S04]  /*256c0*/  LDL.LU R4, [R1+0x4bc] ;  /* 0x0004bc0001047983 */ /* 0x000f280000300800 */
[----:B------:R-:W4:Y:S04]  /*256d0*/  LDL.LU R5, [R1+0x4c8] ;  /* 0x0004c80001057983 */ /* 0x000f280000300800 */
[----:B0-----:R-:W4:Y:S04]  /*256e0*/  LDL.LU R6, [R1+0x4cc] ;  /* 0x0004cc0001067983 */ /* 0x001f280000300800 */
        /* <DEDUP_REMOVED lines=31> */
[----:B------:R-:W-:Y:S01]  /*258e0*/  FMUL R7, R0, R7 ;  /* 0x0000000700077220 */ /* 0x000fe20000400000 */
[----:B------:R-:W-:Y:S01]  /*258f0*/  @!P4 FMUL R6, R6, 16777216 ;  /* 0x4b8000000606c820 */ /* 0x000fe20000400000 */
[----:B------:R-:W-:Y:S01]  /*25900*/  @!P4 FMUL R5, R5, 16777216 ;  /* 0x4b8000000505c820 */ /* 0x000fe20000400000 */
[----:B------:R-:W-:Y:S01]  /*25910*/  @!P4 FMUL R4, R4, 16777216 ;  /* 0x4b8000000404c820 */ /* 0x000fe20000400000 */
[----:B------:R-:W-:Y:S01]  /*25920*/  @!P4 FMUL R3, R3, 16777216 ;  /* 0x4b8000000303c820 */ /* 0x000fe20000400000 */
[----:B------:R-:W-:Y:S01]  /*25930*/  STL [R1+0x6c], R10 ;  /* 0x00006c0a01007387 */ /* 0x000fe20000100800 */
[C---:B------:R-:W-:Y:S01]  /*25940*/  FMUL R85, R0.reuse, R6 ;  /* 0x0000000600557220 */ /* 0x040fe20000400000 */
[----:B------:R-:W-:-:S02]  /*25950*/  FMUL R83, R0, R5 ;  /* 0x0000000500537220 */ /* 0x000fc40000400000 */
[----:B------:R-:W-:Y:S01]  /*25960*/  STL [R1+0x68], R9 ;  /* 0x0000680901007387 */ /* 0x000fe20000100800 */
[C---:B------:R-:W-:Y:S01]  /*25970*/  FMUL R82, R0.reuse, R4 ;  /* 0x0000000400527220 */ /* 0x040fe20000400000 */
[----:B------:R-:W-:Y:S02]  /*25980*/  FMUL R81, R0, R3 ;  /* 0x0000000300517220 */ /* 0x000fe40000400000 */
[----:B------:R-:W-:Y:S04]  /*25990*/  STL [R1+0x64], R8 ;  /* 0x0000640801007387 */ /* 0x000fe80000100800 */
[----:B------:R0:W-:Y:S04]  /*259a0*/  STL [R1+0x60], R7 ;  /* 0x0000600701007387 */ /* 0x0001e80000100800 */
[----:B------:R-:W2:Y:S04]  /*259b0*/  LDL.LU R0, [R1+0x4b0] ;  /* 0x0004b00001007983 */ /* 0x000ea80000300800 */
[----:B------:R-:W3:Y:S04]  /*259c0*/  LDL.LU R3, [R1+0x4b4] ;  /* 0x0004b40001037983 */ /* 0x000ee80000300800 */
[----:B------:R-:W4:Y:S04]  /*259d0*/  LDL.LU R4, [R1+0x4c0] ;  /* 0x0004c00001047983 */ /* 0x000f280000300800 */
[----:B------:R-:W2:Y:S04]  /*259e0*/  LDL.LU R5, [R1+0x4c4] ;  /* 0x0004c40001057983 */ /* 0x000ea80000300800 */
[----:B------:R-:W2:Y:S04]  /*259f0*/  LDL.LU R6, [R1+0x4e0] ;  /* 0x0004e00001067983 */ /* 0x000ea80000300800 */
[----:B0-----:R-:W2:Y:S04]  /*25a00*/  LDL.LU R7, [R1+0x4e4] ;  /* 0x0004e40001077983 */ /* 0x001ea80000300800 */
[----:B------:R-:W2:Y:S04]  /*25a10*/  LDL.LU R8, [R1+0x4d0] ;  /* 0x0004d00001087983 */ /* 0x000ea80000300800 */
[----:B------:R-:W3:Y:S01]  /*25a20*/  LDL.LU R9, [R1+0x4d4] ;  /* 0x0004d40001097983 */ /* 0x000ee20000300800 */
        /* <DEDUP_REMOVED lines=17> */
[----:B--2---:R-:W-:Y:S01]  /*25b40*/  @P4 FMUL R8, R8, 0.25 ;  /* 0x3e80000008084820 */ /* 0x004fe20000400000 */
[----:B---3--:R-:W-:-:S03]  /*25b50*/  @P4 FMUL R9, R9, 0.25 ;  /* 0x3e80000009094820 */ /* 0x008fc60000400000 */
[----:B------:R-:W-:Y:S01]  /*25b60*/  @!P5 FMUL R8, R8, 16777216 ;  /* 0x4b8000000808d820 */ /* 0x000fe20000400000 */
[----:B------:R-:W-:-:S03]  /*25b70*/  @!P5 FMUL R9, R9, 16777216 ;  /* 0x4b8000000909d820 */ /* 0x000fc60000400000 */
[C---:B0-----:R-:W-:Y:S01]  /*25b80*/  FMUL R8, R2.reuse, R8 ;  /* 0x0000000802087220 */ /* 0x041fe20000400000 */
[----:B------:R-:W-:-:S05]  /*25b90*/  FMUL R9, R2, R9 ;  /* 0x0000000902097220 */ /* 0x000fca0000400000 */
[----:B------:R-:W-:Y:S04]  /*25ba0*/  STL [R1+0x4c], R9 ;  /* 0x00004c0901007387 */ /* 0x000fe80000100800 */
[----:B------:R-:W-:Y:S04]  /*25bb0*/  STL [R1+0x48], R8 ;  /* 0x0000480801007387 */ /* 0x000fe80000100800 */
[----:B------:R-:W2:Y:S01]  /*25bc0*/  LDL.LU.64 R30, [R1+0x670] ;  /* 0x00067000011e7983 */ /* 0x000ea20000300a00 */
[----:B------:R-:W-:Y:S01]  /*25bd0*/  @P4 FMUL R0, R0, 0.25 ;  /* 0x3e80000000004820 */ /* 0x000fe20000400000 */
[----:B------:R-:W-:Y:S01]  /*25be0*/  @P4 FMUL R7, R7, 0.25 ;  /* 0x3e80000007074820 */ /* 0x000fe20000400000 */
[----:B------:R-:W-:Y:S01]  /*25bf0*/  @P4 FMUL R6, R6, 0.25 ;  /* 0x3e80000006064820 */ /* 0x000fe20000400000 */
[----:B------:R-:W-:Y:S01]  /*25c00*/  @P4 FMUL R5, R5, 0.25 ;  /* 0x3e80000005054820 */ /* 0x000fe20000400000 */
[----:B----4-:R-:W-:Y:S01]  /*25c10*/  @P4 FMUL R4, R4, 0.25 ;  /* 0x3e80000004044820 */ /* 0x010fe20000400000 */
[----:B------:R-:W-:Y:S01]  /*25c20*/  @P4 FMUL R3, R3, 0.25 ;  /* 0x3e80000003034820 */ /* 0x000fe20000400000 */
[----:B------:R-:W-:Y:S01]  /*25c30*/  @!P5 FMUL R0, R0, 16777216 ;  /* 0x4b8000000000d820 */ /* 0x000fe20000400000 */
[----:B------:R-:W-:Y:S01]  /*25c40*/  @!P5 FMUL R7, R7, 16777216 ;  /* 0x4b8000000707d820 */ /* 0x000fe20000400000 */
[----:B------:R-:W-:Y:S01]  /*25c50*/  @!P5 FMUL R6, R6, 16777216 ;  /* 0x4b8000000606d820 */ /* 0x000fe20000400000 */
[----:B------:R-:W-:Y:S01]  /*25c60*/  @!P5 FMUL R5, R5, 16777216 ;  /* 0x4b8000000505d820 */ /* 0x000fe20000400000 */
[----:B------:R-:W-:Y:S01]  /*25c70*/  @!P5 FMUL R4, R4, 16777216 ;  /* 0x4b8000000404d820 */ /* 0x000fe20000400000 */
[----:B------:R-:W-:Y:S01]  /*25c80*/  @!P5 FMUL R3, R3, 16777216 ;  /* 0x4b8000000303d820 */ /* 0x000fe20000400000 */
[----:B------:R-:W-:Y:S01]  /*25c90*/  FMUL R75, R2, R0 ;  /* 0x00000000024b7220 */ /* 0x000fe20000400000 */
[----:B------:R-:W-:Y:S01]  /*25ca0*/  IADD3 R0, PT, PT, R10, -0x3f3504f3, RZ ;  /* 0xc0cafb0d0a007810 */ /* 0x000fe20007ffe0ff */
[C---:B------:R-:W-:Y:S01]  /*25cb0*/  FMUL R7, R2.reuse, R7 ;  /* 0x0000000702077220 */ /* 0x040fe20000400000 */
[C---:B------:R-:W-:Y:S01]  /*25cc0*/  FMUL R6, R2.reuse, R6 ;  /* 0x0000000602067220 */ /* 0x040fe20000400000 */
[C---:B------:R-:W-:Y:S01]  /*25cd0*/  FMUL R79, R2.reuse, R5 ;  /* 0x00000005024f7220 */ /* 0x040fe20000400000 */
[C---:B------:R-:W-:Y:S01]  /*25ce0*/  FMUL R78, R2.reuse, R4 ;  /* 0x00000004024e7220 */ /* 0x040fe20000400000 */
[----:B------:R-:W-:Y:S01]  /*25cf0*/  FMUL R76, R2, R3 ;  /* 0x00000003024c7220 */ /* 0x000fe20000400000 */
[----:B------:R-:W-:Y:S01]  /*25d00*/  LOP3.LUT R2, R0, 0xff800000, RZ, 0xc0, !PT ;  /* 0xff80000000027812 */ /* 0x000fe200078ec0ff */
[----:B------:R-:W-:Y:S03]  /*25d10*/  STL [R1+0x44], R7 ;  /* 0x0000440701007387 */ /* 0x000fe60000100800 */
[----:B------:R-:W-:Y:S01]  /*25d20*/  I2FP.F32.S32 R0, R2 ;  /* 0x0000000200007245 */ /* 0x000fe20000201400 */
[----:B------:R0:W-:Y:S04]  /*25d30*/  STL [R1+0x40], R6 ;  /* 0x0000400601007387 */ /* 0x0001e80000100800 */
[----:B------:R-:W3:Y:S01]  /*25d40*/  LDL.LU R4, [R1+0x4f8] ;  /* 0x0004f80001047983 */ /* 0x000ee20000300800 */
[----:B------:R-:W-:-:S03]  /*25d50*/  FFMA.FTZ R0, R0, 1.1920928955078125e-07, R17 ;  /* 0x3400000000007823 */ /* 0x000fc60000010011 */
[----:B------:R-:W4:Y:S04]  /*25d60*/  LDL.LU R5, [R1+0x4fc] ;  /* 0x0004fc0001057983 */ /* 0x000f280000300800 */
[----:B0-----:R-:W4:Y:S04]  /*25d70*/  LDL.LU R6, [R1+0x508] ;  /* 0x0005080001067983 */ /* 0x001f280000300800 */
[----:B------:R-:W4:Y:S04]  /*25d80*/  LDL.LU R9, [R1+0x50c] ;  /* 0x00050c0001097983 */ /* 0x000f280000300800 */
[----:B------:R-:W4:Y:S04]  /*25d90*/  LDL.LU R11, [R1+0x528] ;  /* 0x00052800010b7983 */ /* 0x000f280000300800 */
[----:B------:R-:W4:Y:S04]  /*25da0*/  LDL.LU R17, [R1+0x52c] ;  /* 0x00052c0001117983 */ /* 0x000f280000300800 */
[----:B------:R-:W4:Y:S04]  /*25db0*/  LDL.LU R18, [R1+0x518] ;  /* 0x0005180001127983 */ /* 0x000f280000300800 */
[----:B------:R-:W4:Y:S01]  /*25dc0*/  LDL.LU R19, [R1+0x51c] ;  /* 0x00051c0001137983 */ /* 0x000f220000300800 */
[----:B------:R-:W-:-:S04]  /*25dd0*/  IMAD.IADD R2, R10, 0x1, -R2 ;  /* 0x000000010a027824 */ /* 0x000fc800078e0a02 */
        /* <DEDUP_REMOVED lines=14> */
[----:B------:R-:W-:Y:S01]  /*25ec0*/  IADD3 R3, PT, PT, R16, -0x3f3504f3, RZ ;  /* 0xc0cafb0d10037810 */ /* 0x000fe20007ffe0ff */
[----:B------:R-:W-:-:S03]  /*25ed0*/  @P3 IMAD.MOV.U32 R0, RZ, RZ, 0x7f800000 ;  /* 0x7f800000ff003424 */ /* 0x000fc600078e00ff */
[----:B------:R-:W-:Y:S01]  /*25ee0*/  LOP3.LUT R3, R3, 0xff800000, RZ, 0xc0, !PT ;  /* 0xff80000003037812 */ /* 0x000fe200078ec0ff */
[----:B------:R-:W-:-:S03]  /*25ef0*/  @P3 FFMA.FTZ R7, R10, R0, +INF ;  /* 0x7f8000000a073423 */ /* 0x000fc60000010000 */
        /* <DEDUP_REMOVED lines=30> */
[----:B---3--:R-:W-:-:S04]  /*260e0*/  @P3 FMUL R4, R4, 0.25 ;  /* 0x3e80000004043820 */ /* 0x008fc80000400000 */
[----:B------:R-:W-:Y:S01]  /*260f0*/  @!P4 FMUL R4, R4, 16777216 ;  /* 0x4b8000000404c820 */ /* 0x000fe20000400000 */
[----:B----4-:R-:W-:Y:S01]  /*26100*/  @P3 FMUL R11, R11, 0.25 ;  /* 0x3e8000000b0b3820 */ /* 0x010fe20000400000 */
[----:B------:R-:W-:Y:S01]  /*26110*/  @P3 FMUL R17, R17, 0.25 ;  /* 0x3e80000011113820 */ /* 0x000fe20000400000 */
[----:B------:R-:W-:Y:S01]  /*26120*/  @P3 FMUL R18, R18, 0.25 ;  /* 0x3e80000012123820 */ /* 0x000fe20000400000 */
[----:B------:R-:W-:-:S03]  /*26130*/  @P3 FMUL R19, R19, 0.25 ;  /* 0x3e80000013133820 */ /* 0x000fc60000400000 */
[----:B------:R-:W-:Y:S01]  /*26140*/  @!P4 FMUL R18, R18, 16777216 ;  /* 0x4b8000001212c820 */ /* 0x000fe20000400000 */
[----:B------:R-:W-:Y:S01]  /*26150*/  @!P4 FMUL R17, R17, 16777216 ;  /* 0x4b8000001111c820 */ /* 0x000fe20000400000 */
[----:B------:R-:W-:Y:S01]  /*26160*/  @!P4 FMUL R19, R19, 16777216 ;  /* 0x4b8000001313c820 */ /* 0x000fe20000400000 */
[----:B------:R-:W-:Y:S01]  /*26170*/  @!P4 FMUL R11, R11, 16777216 ;  /* 0x4b8000000b0bc820 */ /* 0x000fe20000400000 */
[C---:B0-----:R-:W-:Y:S02]  /*26180*/  FMUL R18, R0.reuse, R18 ;  /* 0x0000001200127220 */ /* 0x041fe40000400000 */
[C---:B------:R-:W-:Y:S01]  /*26190*/  FMUL R19, R0.reuse, R19 ;  /* 0x0000001300137220 */ /* 0x040fe20000400000 */
[C---:B------:R-:W-:Y:S01]  /*261a0*/  FMUL R17, R0.reuse, R17 ;  /* 0x0000001100117220 */ /* 0x040fe20000400000 */
[----:B------:R-:W-:Y:S01]  /*261b0*/  FMUL R11, R0, R11 ;  /* 0x0000000b000b7220 */ /* 0x000fe20000400000 */
[----:B------:R-:W-:Y:S01]  /*261c0*/  @P3 FMUL R6, R6, 0.25 ;  /* 0x3e80000006063820 */ /* 0x000fe20000400000 */
[----:B------:R-:W-:Y:S01]  /*261d0*/  @P3 FMUL R9, R9, 0.25 ;  /* 0x3e80000009093820 */ /* 0x000fe20000400000 */
[----:B------:R-:W-:Y:S02]  /*261e0*/  STL [R1+0x38], R19 ;  /* 0x0000381301007387 */ /* 0x000fe40000100800 */
[----:B------:R-:W-:-:S02]  /*261f0*/  @!P4 FMUL R6, R6, 16777216 ;  /* 0x4b8000000606c820 */ /* 0x000fc40000400000 */
[----:B------:R-:W-:Y:S01]  /*26200*/  STL [R1+0x34], R18 ;  /* 0x0000341201007387 */ /* 0x000fe20000100800 */
[----:B------:R-:W-:-:S03]  /*26210*/  @!P4 FMUL R9, R9, 16777216 ;  /* 0x4b8000000909c820 */ /* 0x000fc60000400000 */
[----:B------:R-:W-:Y:S04]  /*26220*/  STL [R1+0x30], R17 ;  /* 0x0000301101007387 */ /* 0x000fe80000100800 */
[----:B------:R0:W-:Y:S01]  /*26230*/  STL [R1+0x2c], R11 ;  /* 0x00002c0b01007387 */ /* 0x0001e20000100800 */
[----:B------:R-:W-:-:S03]  /*26240*/  FMUL R69, R0, R4 ;  /* 0x0000000400457220 */ /* 0x000fc60000400000 */
[----:B------:R-:W2:Y:S01]  /*26250*/  LDL.LU R56, [R1+0x4f0] ;  /* 0x0004f00001387983 */ /* 0x000ea20000300800 */
[----:B------:R-:W-:-:S03]  /*26260*/  FMUL R71, R0, R6 ;  /* 0x0000000600477220 */ /* 0x000fc60000400000 */
[----:B------:R-:W3:Y:S01]  /*26270*/  LDL.LU R58, [R1+0x4f4] ;  /* 0x0004f400013a7983 */ /* 0x000ee20000300800 */
[----:B------:R-:W-:-:S03]  /*26280*/  FMUL R73, R0, R9 ;  /* 0x0000000900497220 */ /* 0x000fc60000400000 */
[----:B------:R-:W4:Y:S04]  /*26290*/  LDL.LU R57, [R1+0x500] ;  /* 0x0005000001397983 */ /* 0x000f280000300800 */
[----:B------:R-:W2:Y:S04]  /*262a0*/  LDL.LU R59, [R1+0x504] ;  /* 0x00050400013b7983 */ /* 0x000ea80000300800 */
[----:B------:R-:W2:Y:S04]  /*262b0*/  LDL.LU R4, [R1+0x520] ;  /* 0x0005200001047983 */ /* 0x000ea80000300800 */
[----:B------:R-:W2:Y:S04]  /*262c0*/  LDL.LU R6, [R1+0x524] ;  /* 0x0005240001067983 */ /* 0x000ea80000300800 */
[----:B------:R-:W2:Y:S04]  /*262d0*/  LDL.LU R9, [R1+0x510] ;  /* 0x0005100001097983 */ /* 0x000ea80000300800 */
[----:B0-----:R-:W3:Y:S01]  /*262e0*/  LDL.LU R11, [R1+0x514] ;  /* 0x00051400010b7983 */ /* 0x001ee20000300800 */
[----:B------:R-:W-:-:S04]  /*262f0*/  @P3 FMUL R5, R5, 0.25 ;  /* 0x3e80000005053820 */ /* 0x000fc80000400000 */
[----:B------:R-:W-:Y:S01]  /*26300*/  @!P4 FMUL R5, R5, 16777216 ;  /* 0x4b8000000505c820 */ /* 0x000fe20000400000 */
[----:B------:R-:W-:Y:S02]  /*26310*/  FSETP.NEU.AND P4, PT, R12, RZ, PT ;  /* 0x000000ff0c00720b */ /* 0x000fe40003f8d000 */
[----:B------:R-:W-:Y:S02]  /*26320*/  LOP3.LUT R28, R28, 0xffffefff, RZ, 0xc0, !PT ;  /* 0xffffefff1c1c7812 */ /* 0x000fe400078ec0ff */
[----:B------:R-:W-:Y:S01]  /*26330*/  MOV R2, R30 ;  /* 0x0000001e00027202 */ /* 0x000fe20000000f00 */
[----:B------:R-:W-:-:S03]  /*26340*/  FMUL R70, R0, R5 ;  /* 0x0000000500467220 */ /* 0x000fc60000400000 */
        /* <DEDUP_REMOVED lines=11> */
[----:B------:R-:W-:Y:S01]  /*26400*/  LOP3.LUT R28, R28, 0xfffffdff, RZ, 0xc0, !PT ;  /* 0xfffffdff1c1c7812 */ /* 0x000fe200078ec0ff */
        /* <DEDUP_REMOVED lines=10> */
[----:B------:R-:W-:-:S03]  /*264b0*/  @P4 FMUL R4, R4, 0.25 ;  /* 0x3e80000004044820 */ /* 0x000fc60000400000 */
[----:B------:R-:W-:Y:S01]  /*264c0*/  @!P5 FMUL R6, R6, 16777216 ;  /* 0x4b8000000606d820 */ /* 0x000fe20000400000 */
[----:B------:R-:W-:-:S03]  /*264d0*/  @!P5 FMUL R4, R4, 16777216 ;  /* 0x4b8000000404d820 */ /* 0x000fc60000400000 */
[C---:B------:R-:W-:Y:S01]  /*264e0*/  FMUL R6, R2.reuse, R6 ;  /* 0x0000000602067220 */ /* 0x040fe20000400000 */
[----:B------:R-:W-:-:S04]  /*264f0*/  FMUL R4, R2, R4 ;  /* 0x0000000402047220 */ /* 0x000fc80000400000 */
[----:B------:R0:W-:Y:S04]  /*26500*/  STL [R1+0x20], R6 ;  /* 0x0000200601007387 */ /* 0x0001e80000100800 */
[----:B------:R1:W-:Y:S04]  /*26510*/  STL [R1+0x18], R4 ;  /* 0x0000180401007387 */ /* 0x0003e80000100800 */
        /* <DEDUP_REMOVED lines=8> */
[----:B------:R-:W-:Y:S01]  /*265a0*/  @P4 FMUL R59, R59, 0.25 ;  /* 0x3e8000003b3b4820 */ /* 0x000fe20000400000 */
[----:B----4-:R-:W-:Y:S01]  /*265b0*/  @P4 FMUL R57, R57, 0.25 ;  /* 0x3e80000039394820 */ /* 0x010fe20000400000 */
[----:B------:R-:W-:Y:S01]  /*265c0*/  @P4 FMUL R58, R58, 0.25 ;  /* 0x3e8000003a3a4820 */ /* 0x000fe20000400000 */
[----:B------:R-:W-:Y:S01]  /*265d0*/  @P4 FMUL R56, R56, 0.25 ;  /* 0x3e80000038384820 */ /* 0x000fe20000400000 */
[----:B------:R-:W-:Y:S01]  /*265e0*/  @!P5 FMUL R59, R59, 16777216 ;  /* 0x4b8000003b3bd820 */ /* 0x000fe20000400000 */
[----:B------:R-:W-:Y:S01]  /*265f0*/  @!P5 FMUL R57, R57, 16777216 ;  /* 0x4b8000003939d820 */ /* 0x000fe20000400000 */
[----:B------:R-:W-:Y:S01]  /*26600*/  @!P5 FMUL R58, R58, 16777216 ;  /* 0x4b8000003a3ad820 */ /* 0x000fe20000400000 */
[----:B------:R-:W-:Y:S01]  /*26610*/  @!P5 FMUL R56, R56, 16777216 ;  /* 0x4b8000003838d820 */ /* 0x000fe20000400000 */
[C---:B------:R-:W-:Y:S01]  /*26620*/  FMUL R59, R2.reuse, R59 ;  /* 0x0000003b023b7220 */ /* 0x040fe20000400000 */
[C---:B------:R-:W-:Y:S01]  /*26630*/  FMUL R57, R2.reuse, R57 ;  /* 0x0000003902397220 */ /* 0x040fe20000400000 */
[C---:B------:R-:W-:Y:S01]  /*26640*/  FMUL R58, R2.reuse, R58 ;  /* 0x0000003a023a7220 */ /* 0x040fe20000400000 */
[----:B------:R-:W-:Y:S01]  /*26650*/  FMUL R56, R2, R56 ;  /* 0x0000003802387220 */ /* 0x000fe20000400000 */
[----:B------:R-:W-:-:S05]  /*26660*/  VIADD R2, R0, 0xc0cafb0d ;  /* 0xc0cafb0d00027836 */ /* 0x000fca0000000000 */
[----:B-1----:R-:W-:-:S04]  /*26670*/  LOP3.LUT R4, R2, 0xff800000, RZ, 0xc0, !PT ;  /* 0xff80000002047812 */ /* 0x002fc800078ec0ff */
        /* <DEDUP_REMOVED lines=13> */
[----:B------:R-:W-:Y:S01]  /*26750*/  FMUL R5, R4, R5 ;  /* 0x0000000504057220 */ /* 0x000fe20000400000 */
[----:B------:R-:W-:-:S03]  /*26760*/  @P3 LOP3.LUT R28, R28, 0x200, RZ, 0xfc, !PT ;  /* 0x000002001c1c3812 */ /* 0x000fc600078efcff */
[----:B------:R-:W-:Y:S01]  /*26770*/  FMUL R5, R4, R5 ;  /* 0x0000000504057220 */ /* 0x000fe20000400000 */
[----:B------:R-:W-:-:S03]  /*26780*/  ISETP.GE.U32.AND P3, PT, R0, 0x7f800000, PT ;  /* 0x7f8000000000780c */ /* 0x000fc60003f66070 */
[----:B------:R-:W-:-:S04]  /*26790*/  FFMA.FTZ R5, R4, 1.4426950216293334961, R5 ;  /* 0x3fb8aa3b04057823 */ /* 0x000fc80000010005 */
[----:B------:R-:W-:Y:S01]  /*267a0*/  FADD R11, R2, R5 ;  /* 0x00000005020b7221 */ /* 0x000fe20000000000 */
[----:B------:R-:W-:-:S05]  /*267b0*/  VIADD R5, R8, 0xc0cafb0d ;  /* 0xc0cafb0d08057836 */ /* 0x000fca0000000000 */
[----:B------:R-:W-:Y:S01]  /*267c0*/  LOP3.LUT R5, R5, 0xff800000, RZ, 0xc0, !PT ;  /* 0xff80000005057812 */ /* 0x000fe200078ec0ff */
[----:B------:R-:W-:-:S03]  /*267d0*/  @P3 IMAD.MOV.U32 R2, RZ, RZ, 0x7f800000 ;  /* 0x7f800000ff023424 */ /* 0x000fc600078e00ff */
[-C--:B------:R-:W-:Y:S02]  /*267e0*/  I2FP.F32.S32 R4, R5.reuse ;  /* 0x0000000500047245 */ /* 0x080fe40000201400 */
[----:B------:R-:W-:Y:S01]  /*267f0*/  IADD3 R5, PT, PT, R8, -R5, RZ ;  /* 0x8000000508057210 */ /* 0x000fe20007ffe0ff */
[----:B------:R-:W-:Y:S01]  /*26800*/  @P3 FFMA.FTZ R11, R0, R2, +INF ;  /* 0x7f800000000b3423 */ /* 0x000fe20000010002 */
        /* <DEDUP_REMOVED lines=44> */
[----:B------:R-:W-:Y:S01]  /*26ad0*/  STL [R1+0xc], R17 ;  /* 0x00000c1101007387 */ /* 0x000fe20000100800 */
[----:B------:R-:W-:Y:S01]  /*26ae0*/  @!P4 FMUL R54, R54, 16777216 ;  /* 0x4b8000003636c820 */ /* 0x000fe20000400000 */
[----:B------:R-:W-:-:S02]  /*26af0*/  @!P4 FMUL R55, R55, 16777216 ;  /* 0x4b8000003737c820 */ /* 0x000fc40000400000 */
[----:B------:R0:W-:Y:S01]  /*26b00*/  STL [R1+0x8], R14 ;  /* 0x0000080e01007387 */ /* 0x0001e20000100800 */
[----:B------:R-:W-:Y:S01]  /*26b10*/  @!P4 FMUL R53, R53, 16777216 ;  /* 0x4b8000003535c820 */ /* 0x000fe20000400000 */
[----:B------:R-:W-:Y:S02]  /*26b20*/  @!P4 FMUL R52, R52, 16777216 ;  /* 0x4b8000003434c820 */ /* 0x000fe40000400000 */
[----:B------:R1:W-:Y:S04]  /*26b30*/  STL [R1+0x4], R12 ;  /* 0x0000040c01007387 */ /* 0x0003e80000100800 */
[----:B------:R2:W-:Y:S01]  /*26b40*/  STL [R1], R6 ;  /* 0x0000000601007387 */ /* 0x0005e20000100800 */
[----:B------:R-:W-:-:S03]  /*26b50*/  FMUL R55, R5, R55 ;  /* 0x0000003705377220 */ /* 0x000fc60000400000 */
[----:B------:R-:W3:Y:S01]  /*26b60*/  LDL.LU R48, [R1+0x530] ;  /* 0x0005300001307983 */ /* 0x000ee20000300800 */
[C---:B------:R-:W-:Y:S01]  /*26b70*/  FMUL R53, R5.reuse, R53 ;  /* 0x0000003505357220 */ /* 0x040fe20000400000 */
[C---:B------:R-:W-:Y:S02]  /*26b80*/  FMUL R54, R5.reuse, R54 ;  /* 0x0000003605367220 */ /* 0x040fe40000400000 */
[----:B------:R-:W4:Y:S01]  /*26b90*/  LDL.LU R50, [R1+0x534] ;  /* 0x0005340001327983 */ /* 0x000f220000300800 */
[----:B------:R-:W-:-:S03]  /*26ba0*/  FMUL R52, R5, R52 ;  /* 0x0000003405347220 */ /* 0x000fc60000400000 */
[----:B------:R-:W3:Y:S04]  /*26bb0*/  LDL.LU R49, [R1+0x540] ;  /* 0x0005400001317983 */ /* 0x000ee80000300800 */
[----:B------:R-:W3:Y:S04]  /*26bc0*/  LDL.LU R51, [R1+0x544] ;  /* 0x0005440001337983 */ /* 0x000ee80000300800 */
[----:B------:R-:W3:Y:S04]  /*26bd0*/  LDL.LU R5, [R1+0x560] ;  /* 0x0005600001057983 */ /* 0x000ee80000300800 */
[----:B0-----:R-:W4:Y:S04]  /*26be0*/  LDL.LU R14, [R1+0x564] ;  /* 0x00056400010e7983 */ /* 0x001f280000300800 */
[----:B------:R-:W4:Y:S04]  /*26bf0*/  LDL.LU R17, [R1+0x550] ;  /* 0x0005500001117983 */ /* 0x000f280000300800 */
[----:B------:R-:W4:Y:S01]  /*26c00*/  LDL.LU R18, [R1+0x554] ;  /* 0x0005540001127983 */ /* 0x000f220000300800 */
[----:B------:R-:W-:Y:S01]  /*26c10*/  FSETP.NEU.AND P4, PT, R15, RZ, PT ;  /* 0x000000ff0f00720b */ /* 0x000fe20003f8d000 */
[----:B------:R-:W-:Y:S01]  /*26c20*/  IMAD.MOV.U32 R4, RZ, RZ, R30 ;  /* 0x000000ffff047224 */ /* 0x000fe200078e001e */
[----:B------:R-:W-:Y:S01]  /*26c30*/  LOP3.LUT R28, R28, 0xfffffbff, RZ, 0xc0, !PT ;  /* 0xfffffbff1c1c7812 */ /* 0x000fe200078ec0ff */
[----:B------:R-:W4:Y:S03]  /*26c40*/  LDL.LU.64 R30, [R1+0x680] ;  /* 0x00068000011e7983 */ /* 0x000f260000300a00 */
[----:B------:R-:W-:-:S07]  /*26c50*/  FSETP.GEU.AND P5, PT, |R4|, 1.175494350822287508e-38, PT ;  /* 0x008000000400780b */ /* 0x000fce0003fae200 */
[----:B------:R-:W-:Y:S02]  /*26c60*/  @P4 LOP3.LUT R28, R28, 0x400, RZ, 0xfc, !PT ;  /* 0x000004001c1c4812 */ /* 0x000fe400078efcff */
[C---:B------:R-:W-:Y:S01]  /*26c70*/  FSETP.GT.AND P4, PT, |R4|.reuse, 8.50705917302346158658e+37, PT ;  /* 0x7e8000000400780b */ /* 0x040fe20003f84200 */
[C---:B-1----:R-:W-:Y:S01]  /*26c80*/  FMUL R12, R4.reuse, 8388608 ;  /* 0x4b000000040c7820 */ /* 0x042fe20000400000 */
[----:B------:R-:W-:-:S04]  /*26c90*/  FSETP.GEU.AND P3, PT, R4, 1.175494350822287508e-38, PT ;  /* 0x008000000400780b */ /* 0x000fc80003f6e000 */
[----:B------:R-:W-:-:S07]  /*26ca0*/  FSEL R12, R12, R4, !P3 ;  /* 0x000000040c0c7208 */ /* 0x000fce0005800000 */
[----:B------:R-:W-:-:S04]  /*26cb0*/  @P4 FMUL R4, R4, 0.25 ;  /* 0x3e80000004044820 */ /* 0x000fc80000400000 */
[----:B------:R-:W-:-:S06]  /*26cc0*/  @!P5 FMUL R4, R4, 16777216 ;  /* 0x4b8000000404d820 */ /* 0x000fcc0000400000 */
[----:B------:R-:W0:Y:S01]  /*26cd0*/  MUFU.RCP R4, R4 ;  /* 0x0000000400047308 */ /* 0x000e220000001000 */
[----:B--2---:R-:W-:Y:S02]  /*26ce0*/  FSEL R6, RZ, -23, P3 ;  /* 0xc1b80000ff067808 */ /* 0x004fe40001800000 */
[----:B------:R-:W-:Y:S02]  /*26cf0*/  FSETP.NEU.AND P3, PT, R10, RZ, PT ;  /* 0x000000ff0a00720b */ /* 0x000fe40003f6d000 */
[----:B------:R-:W-:-:S11]  /*26d00*/  LOP3.LUT R28, R28, 0xffffff7f, RZ, 0xc0, !PT ;  /* 0xffffff7f1c1c7812 */ /* 0x000fd600078ec0ff */
[----:B------:R-:W-:Y:S02]  /*26d10*/  @P3 LOP3.LUT R28, R28, 0x80, RZ, 0xfc, !PT ;  /* 0x000000801c1c3812 */ /* 0x000fe400078efcff */
[----:B------:R-:W-:Y:S01]  /*26d20*/  ISETP.GE.U32.AND P3, PT, R12, 0x7f800000, PT ;  /* 0x7f8000000c00780c */ /* 0x000fe20003f66070 */
[----:B---3--:R-:W-:Y:S01]  /*26d30*/  @P4 FMUL R5, R5, 0.25 ;  /* 0x3e80000005054820 */ /* 0x008fe20000400000 */
[----:B----4-:R-:W-:Y:S01]  /*26d40*/  @P4 FMUL R14, R14, 0.25 ;  /* 0x3e8000000e0e4820 */ /* 0x010fe20000400000 */
        /* <DEDUP_REMOVED lines=9> */
[----:B------:R-:W-:-:S03]  /*26de0*/  FMUL R121, R4, R5 ;  /* 0x0000000504797220 */ /* 0x000fc60000400000 */
[----:B------:R-:W-:Y:S04]  /*26df0*/  STL [R1+0x9e0], R124 ;  /* 0x0009e07c01007387 */ /* 0x000fe80000100800 */
[----:B------:R-:W-:Y:S04]  /*26e00*/  STL [R1+0x9e4], R123 ;  /* 0x0009e47b01007387 */ /* 0x000fe80000100800 */
[----:B------:R-:W-:Y:S04]  /*26e10*/  STL [R1+0x9e8], R122 ;  /* 0x0009e87a01007387 */ /* 0x000fe80000100800 */
[----:B------:R-:W-:Y:S04]  /*26e20*/  STL [R1+0x9ec], R121 ;  /* 0x0009ec7901007387 */ /* 0x000fe80000100800 */
[----:B------:R-:W2:Y:S04]  /*26e30*/  LDL.LU R44, [R1+0x578] ;  /* 0x00057800012c7983 */ /* 0x000ea80000300800 */
[----:B------:R-:W3:Y:S04]  /*26e40*/  LDL.LU R46, [R1+0x57c] ;  /* 0x00057c00012e7983 */ /* 0x000ee80000300800 */
[----:B------:R-:W4:Y:S04]  /*26e50*/  LDL.LU R45, [R1+0x588] ;  /* 0x00058800012d7983 */ /* 0x000f280000300800 */
[----:B------:R-:W2:Y:S04]  /*26e60*/  LDL.LU R47, [R1+0x58c] ;  /* 0x00058c00012f7983 */ /* 0x000ea80000300800 */
[----:B------:R-:W2:Y:S04]  /*26e70*/  LDL.LU R116, [R1+0x5a8] ;  /* 0x0005a80001747983 */ /* 0x000ea80000300800 */
[----:B------:R-:W3:Y:S04]  /*26e80*/  LDL.LU R118, [R1+0x5ac] ;  /* 0x0005ac0001767983 */ /* 0x000ee80000300800 */
[----:B------:R-:W4:Y:S04]  /*26e90*/  LDL.LU R117, [R1+0x598] ;  /* 0x0005980001757983 */ /* 0x000f280000300800 */
[----:B------:R-:W4:Y:S01]  /*26ea0*/  LDL.LU R119, [R1+0x59c] ;  /* 0x00059c0001777983 */ /* 0x000f220000300800 */
[----:B------:R-:W-:Y:S01]  /*26eb0*/  @P4 FMUL R51, R51, 0.25 ;  /* 0x3e80000033334820 */ /* 0x000fe20000400000 */
[----:B------:R-:W-:Y:S01]  /*26ec0*/  @P4 FMUL R49, R49, 0.25 ;  /* 0x3e80000031314820 */ /* 0x000fe20000400000 */
        /* <DEDUP_REMOVED lines=11> */
[----:B------:R-:W-:-:S04]  /*26f80*/  LOP3.LUT R5, R4, 0xff800000, RZ, 0xc0, !PT ;  /* 0xff80000004057812 */ /* 0x000fc800078ec0ff */
        /* <DEDUP_REMOVED lines=17> */
[----:B------:R-:W-:Y:S01]  /*270a0*/  VIADD R6, R2, 0xc0cafb0d ;  /* 0xc0cafb0d02067836 */ /* 0x000fe20000000000 */
[----:B------:R-:W-:-:S04]  /*270b0*/  @P3 MOV R4, 0x7f800000 ;  /* 0x7f80000000043802 */ /* 0x000fc80000000f00 */
        /* <DEDUP_REMOVED lines=17> */
[----:B------:R-:W-:-:S03]  /*271d0*/  ISETP.GE.U32.AND P2, PT, R2, 0x7f800000, PT ;  /* 0x7f8000000200780c */ /* 0x000fc60003f46070 */
[----:B------:R-:W-:-:S04]  /*271e0*/  FMUL R5, R6, R5 ;  /* 0x0000000506057220 */ /* 0x000fc80000400000 */
[----:B------:R-:W-:-:S04]  /*271f0*/  FFMA.FTZ R5, R6, 1.4426950216293334961, R5 ;  /* 0x3fb8aa3b06057823 */ /* 0x000fc80000010005 */
[----:B------:R-:W-:Y:S01]  /*27200*/  FADD R29, R4, R5 ;  /* 0x00000005041d7221 */ /* 0x000fe20000000000 */
[----:B------:R-:W-:Y:S01]  /*27210*/  IMAD.MOV.U32 R5, RZ, RZ, R31 ;  /* 0x000000ffff057224 */ /* 0x000fe200078e001f */
[----:B------:R-:W-:-:S04]  /*27220*/  @P2 MOV R4, 0x7f800000 ;  /* 0x7f80000000042802 */ /* 0x000fc80000000f00 */
[C---:B------:R-:W-:Y:S02]  /*27230*/  FSETP.GT.AND P3, PT, |R5|.reuse, 8.50705917302346158658e+37, PT ;  /* 0x7e8000000500780b */ /* 0x040fe40003f64200 */
[C---:B------:R-:W-:Y:S01]  /*27240*/  FSETP.GEU.AND P4, PT, |R5|.reuse, 1.175494350822287508e-38, PT ;  /* 0x008000000500780b */ /* 0x040fe20003f8e200 */
[----:B------:R-:W-:Y:S01]  /*27250*/  @P2 FFMA.FTZ R29, R2, R4, +INF ;  /* 0x7f800000021d2423 */ /* 0x000fe20000010004 */
[C---:B------:R-:W-:Y:S01]  /*27260*/  FMUL R10, R5.reuse, 8388608 ;  /* 0x4b000000050a7820 */ /* 0x040fe20000400000 */
[----:B------:R-:W-:-:S04]  /*27270*/  FSETP.GEU.AND P2, PT, R5, 1.175494350822287508e-38, PT ;  /* 0x008000000500780b */ /* 0x000fc80003f4e000 */
[----:B------:R-:W-:-:S04]  /*27280*/  FSEL R10, R10, R5, !P2 ;  /* 0x000000050a0a7208 */ /* 0x000fc80005000000 */
        /* <DEDUP_REMOVED lines=27> */
[----:B------:R-:W4:Y:S01]  /*27440*/  LDL.LU.64 R32, [R1+0x690] ;  /* 0x0006900001207983 */ /* 0x000f220000300a00 */
        /* <DEDUP_REMOVED lines=20> */
[----:B------:R-:W-:-:S04]  /*27590*/  IADD3 R6, PT, PT, R18, -0x3f3504f3, RZ ;  /* 0xc0cafb0d12067810 */ /* 0x000fc80007ffe0ff */
[----:B------:R-:W-:Y:S01]  /*275a0*/  LOP3.LUT R6, R6, 0xff800000, RZ, 0xc0, !PT ;  /* 0xff80000006067812 */ /* 0x000fe200078ec0ff */
[C---:B------:R-:W-:Y:S01]  /*275b0*/  FMUL R47, R5.reuse, R47 ;  /* 0x0000002f052f7220 */ /* 0x040fe20000400000 */
[C---:B------:R-:W-:Y:S01]  /*275c0*/  FMUL R45, R5.reuse, R45 ;  /* 0x0000002d052d7220 */ /* 0x040fe20000400000 */
[C---:B------:R-:W-:Y:S01]  /*275d0*/  FMUL R46, R5.reuse, R46 ;  /* 0x0000002e052e7220 */ /* 0x040fe20000400000 */
[----:B------:R-:W-:Y:S01]  /*275e0*/  FMUL R44, R5, R44 ;  /* 0x0000002c052c7220 */ /* 0x000fe20000400000 */
[----:B------:R-:W-:Y:S02]  /*275f0*/  FSEL R5, RZ, -23, P3 ;  /* 0xc1b80000ff057808 */ /* 0x000fe40001800000 */
[----:B------:R-:W-:Y:S01]  /*27600*/  ISETP.GE.U32.AND P3, PT, R18, 0x7f800000, PT ;  /* 0x7f8000001200780c */ /* 0x000fe20003f66070 */
[----:B--2---:R-:W-:Y:S01]  /*27610*/  @P4 FMUL R40, R40, 0.25 ;  /* 0x3e80000028284820 */ /* 0x004fe20000400000 */
        /* <DEDUP_REMOVED lines=56> */
[----:B------:R-:W-:Y:S01]  /*279a0*/  FFMA.FTZ R6, R4, R6, 0.48089820146560668945 ;  /* 0x3ef6384a04067423 */ /* 0x000fe20000010006 */
[----:B------:R-:W-:-:S03]  /*279b0*/  ISETP.GE.U32.AND P2, PT, R10, 0x7f800000, PT ;  /* 0x7f8000000a00780c */ /* 0x000fc60003f46070 */
[----:B------:R-:W-:-:S04]  /*279c0*/  FFMA.FTZ R6, R4, R6, -0.72134751081466674805 ;  /* 0xbf38aa3b04067423 */ /* 0x000fc80000010006 */
[----:B------:R-:W-:-:S04]  /*279d0*/  FMUL R6, R4, R6 ;  /* 0x0000000604067220 */ /* 0x000fc80000400000 */
[----:B------:R-:W-:-:S04]  /*279e0*/  FMUL R6, R4, R6 ;  /* 0x0000000604067220 */ /* 0x000fc80000400000 */
[----:B------:R-:W-:Y:S01]  /*279f0*/  FFMA.FTZ R6, R4, 1.4426950216293334961, R6 ;  /* 0x3fb8aa3b04067823 */ /* 0x000fe20000010006 */
[----:B------:R-:W-:Y:S01]  /*27a00*/  @P2 IMAD.MOV.U32 R4, RZ, RZ, 0x7f800000 ;  /* 0x7f800000ff042424 */ /* 0x000fe200078e00ff */
[----:B------:R-:W-:Y:S02]  /*27a10*/  STL [R1+0xa00], R115 ;  /* 0x000a007301007387 */ /* 0x000fe40000100800 */
[----:B------:R-:W-:Y:S01]  /*27a20*/  FADD R14, R5, R6 ;  /* 0x00000006050e7221 */ /* 0x000fe20000000000 */
[----:B------:R-:W-:Y:S01]  /*27a30*/  @P2 FFMA.FTZ R14, R10, R4, +INF ;  /* 0x7f8000000a0e2423 */ /* 0x000fe20000010004 */
[----:B------:R-:W-:Y:S01]  /*27a40*/  STL [R1+0xa04], R113 ;  /* 0x000a047101007387 */ /* 0x000fe20000100800 */
[----:B------:R-:W-:-:S03]  /*27a50*/  IMAD.MOV.U32 R5, RZ, RZ, R33 ;  /* 0x000000ffff057224 */ /* 0x000fc600078e0021 */
[----:B------:R-:W-:Y:S01]  /*27a60*/  STL [R1+0xa08], R114 ;  /* 0x000a087201007387 */ /* 0x000fe20000100800 */
[----:B------:R-:W-:-:S03]  /*27a70*/  MOV R4, R32 ;  /* 0x0000002000047202 */ /* 0x000fc60000000f00 */
[----:B------:R-:W-:Y:S04]  /*27a80*/  STL [R1+0xa0c], R112 ;  /* 0x000a0c7001007387 */ /* 0x000fe80000100800 */
[----:B------:R-:W2:Y:S04]  /*27a90*/  LDL.LU R31, [R1+0x5b8] ;  /* 0x0005b800011f7983 */ /* 0x000ea80000300800 */
[----:B------:R0:W-:Y:S04]  /*27aa0*/  STL [R1+0x3c], R14 ;  /* 0x00003c0e01007387 */ /* 0x0001e80000100800 */
[----:B------:R-:W3:Y:S04]  /*27ab0*/  LDL.LU R33, [R1+0x5bc] ;  /* 0x0005bc0001217983 */ /* 0x000ee80000300800 */
[----:B------:R-:W4:Y:S04]  /*27ac0*/  LDL.LU R32, [R1+0x5c8] ;  /* 0x0005c80001207983 */ /* 0x000f280000300800 */
[----:B------:R-:W2:Y:S04]  /*27ad0*/  LDL.LU R39, [R1+0x5cc] ;  /* 0x0005cc0001277983 */ /* 0x000ea80000300800 */
[----:B------:R-:W2:Y:S04]  /*27ae0*/  LDL.LU R108, [R1+0x5e8] ;  /* 0x0005e800016c7983 */ /* 0x000ea80000300800 */
[----:B------:R-:W2:Y:S04]  /*27af0*/  LDL.LU R110, [R1+0x5ec] ;  /* 0x0005ec00016e7983 */ /* 0x000ea80000300800 */
[----:B------:R-:W2:Y:S04]  /*27b00*/  LDL.LU R109, [R1+0x5d8] ;  /* 0x0005d800016d7983 */ /* 0x000ea80000300800 */
[----:B------:R-:W3:Y:S01]  /*27b10*/  LDL.LU R111, [R1+0x5dc] ;  /* 0x0005dc00016f7983 */ /* 0x000ee20000300800 */
[----:B------:R-:W-:-:S02]  /*27b20*/  FSETP.GT.AND P3, PT, |R5|, 8.50705917302346158658e+37, PT ;  /* 0x7e8000000500780b */ /* 0x000fc40003f64200 */
[C---:B------:R-:W-:Y:S01]  /*27b30*/  FSETP.GEU.AND P4, PT, |R5|.reuse, 1.175494350822287508e-38, PT ;  /* 0x008000000500780b */ /* 0x040fe20003f8e200 */
[C---:B------:R-:W-:Y:S01]  /*27b40*/  FMUL R16, R5.reuse, 8388608 ;  /* 0x4b00000005107820 */ /* 0x040fe20000400000 */
[----:B------:R-:W-:-:S04]  /*27b50*/  FSETP.GEU.AND P2, PT, R5, 1.175494350822287508e-38, PT ;  /* 0x008000000500780b */ /* 0x000fc80003f4e000 */
[----:B------:R-:W-:-:S05]  /*27b60*/  FSEL R16, R16, R5, !P2 ;  /* 0x0000000510107208 */ /* 0x000fca0005000000 */
[----:B------:R-:W-:-:S04]  /*27b70*/  @P3 FMUL R5, R5, 0.25 ;  /* 0x3e80000005053820 */ /* 0x000fc80000400000 */
[----:B------:R-:W-:-:S06]  /*27b80*/  @!P4 FMUL R5, R5, 16777216 ;  /* 0x4b8000000505c820 */ /* 0x000fcc0000400000 */
[----:B------:R-:W1:Y:S01]  /*27b90*/  MUFU.RCP R5, R5 ;  /* 0x0000000500057308 */ /* 0x000e620000001000 */
[----:B--2---:R-:W-:Y:S01]  /*27ba0*/  @P3 FMUL R109, R109, 0.25 ;  /* 0x3e8000006d6d3820 */ /* 0x004fe20000400000 */
[----:B---3--:R-:W-:-:S03]  /*27bb0*/  @P3 FMUL R111, R111, 0.25 ;  /* 0x3e8000006f6f3820 */ /* 0x008fc60000400000 */
[----:B------:R-:W-:Y:S01]  /*27bc0*/  @!P4 FMUL R109, R109, 16777216 ;  /* 0x4b8000006d6dc820 */ /* 0x000fe20000400000 */
[----:B------:R-:W-:-:S03]  /*27bd0*/  @!P4 FMUL R111, R111, 16777216 ;  /* 0x4b8000006f6fc820 */ /* 0x000fc60000400000 */
[C---:B-1----:R-:W-:Y:S01]  /*27be0*/  FMUL R109, R5.reuse, R109 ;  /* 0x0000006d056d7220 */ /* 0x042fe20000400000 */
[----:B------:R-:W-:-:S05]  /*27bf0*/  FMUL R111, R5, R111 ;  /* 0x0000006f056f7220 */ /* 0x000fca0000400000 */
[----:B------:R-:W-:Y:S04]  /*27c00*/  STL [R1+0xa10], R111 ;  /* 0x000a106f01007387 */ /* 0x000fe80000100800 */
[----:B------:R-:W-:Y:S04]  /*27c10*/  STL [R1+0xa14], R109 ;  /* 0x000a146d01007387 */ /* 0x000fe80000100800 */
[----:B------:R-:W2:Y:S04]  /*27c20*/  LDL.LU R37, [R1+0x5b0] ;  /* 0x0005b00001257983 */ /* 0x000ea80000300800 */
[----:B------:R-:W3:Y:S04]  /*27c30*/  LDL.LU R35, [R1+0x5b4] ;  /* 0x0005b40001237983 */ /* 0x000ee80000300800 */
[----:B------:R-:W3:Y:S04]  /*27c40*/  LDL.LU R36, [R1+0x5c0] ;  /* 0x0005c00001247983 */ /* 0x000ee80000300800 */
[----:B------:R-:W3:Y:S04]  /*27c50*/  LDL.LU R34, [R1+0x5c4] ;  /* 0x0005c40001227983 */ /* 0x000ee80000300800 */
[----:B------:R-:W3:Y:S04]  /*27c60*/  LDL.LU R104, [R1+0x5e0] ;  /* 0x0005e00001687983 */ /* 0x000ee80000300800 */
[----:B------:R-:W3:Y:S04]  /*27c70*/  LDL.LU R106, [R1+0x5e4] ;  /* 0x0005e400016a7983 */ /* 0x000ee80000300800 */
[----:B------:R-:W3:Y:S04]  /*27c80*/  LDL.LU R105, [R1+0x5d0] ;  /* 0x0005d00001697983 */ /* 0x000ee80000300800 */
[----:B------:R-:W3:Y:S01]  /*27c90*/  LDL.LU R107, [R1+0x5d4] ;  /* 0x0005d400016b7983 */ /* 0x000ee20000300800 */
[----:B------:R-:W-:Y:S01]  /*27ca0*/  @P3 FMUL R110, R110, 0.25 ;  /* 0x3e8000006e6e3820 */ /* 0x000fe20000400000 */
[----:B------:R-:W-:Y:S01]  /*27cb0*/  @P3 FMUL R108, R108, 0.25 ;  /* 0x3e8000006c6c3820 */ /* 0x000fe20000400000 */
        /* <DEDUP_REMOVED lines=8> */
[----:B------:R-:W-:Y:S01]  /*27d40*/  @!P4 FMUL R33, R33, 16777216 ;  /* 0x4b8000002121c820 */ /* 0x000fe20000400000 */
[----:B------:R-:W-:Y:S01]  /*27d50*/  @!P4 FMUL R31, R31, 16777216 ;  /* 0x4b8000001f1fc820 */ /* 0x000fe20000400000 */
[----:B------:R-:W-:-:S02]  /*27d60*/  FSETP.GT.AND P4, PT, |R4|, 8.50705917302346158658e+37, PT ;  /* 0x7e8000000400780b */ /* 0x000fc40003f84200 */
[C---:B------:R-:W-:Y:S01]  /*27d70*/  FSETP.GEU.AND P5, PT, |R4|.reuse, 1.175494350822287508e-38, PT ;  /* 0x008000000400780b */ /* 0x040fe20003fae200 */
[C---:B------:R-:W-:Y:S01]  /*27d80*/  FMUL R25, R4.reuse, 8388608 ;  /* 0x4b00000004197820 */ /* 0x040fe20000400000 */
[----:B------:R-:W-:Y:S01]  /*27d90*/  FSETP.GEU.AND P3, PT, R4, 1.175494350822287508e-38, PT ;  /* 0x008000000400780b */ /* 0x000fe20003f6e000 */
[----:B------:R-:W4:Y:S03]  /*27da0*/  LDL.LU.64 R64, [R1+0x698] ;  /* 0x0006980001407983 */ /* 0x000f260000300a00 */
[----:B------:R-:W-:-:S05]  /*27db0*/  FSEL R25, R25, R4, !P3 ;  /* 0x0000000419197208 */ /* 0x000fca0005800000 */
[----:B------:R-:W-:-:S04]  /*27dc0*/  @P4 FMUL R4, R4, 0.25 ;  /* 0x3e80000004044820 */ /* 0x000fc80000400000 */
[----:B------:R-:W-:-:S06]  /*27dd0*/  @!P5 FMUL R4, R4, 16777216 ;  /* 0x4b8000000404d820 */ /* 0x000fcc0000400000 */
[----:B------:R-:W1:Y:S01]  /*27de0*/  MUFU.RCP R4, R4 ;  /* 0x0000000400047308 */ /* 0x000e620000001000 */
[C---:B------:R-:W-:Y:S01]  /*27df0*/  FMUL R110, R5.reuse, R110 ;  /* 0x0000006e056e7220 */ /* 0x040fe20000400000 */
[C---:B------:R-:W-:Y:S01]  /*27e00*/  FMUL R108, R5.reuse, R108 ;  /* 0x0000006c056c7220 */ /* 0x040fe20000400000 */
        /* <DEDUP_REMOVED lines=22> */
[C---:B-1----:R-:W-:Y:S01]  /*27f70*/  FMUL R107, R4.reuse, R107 ;  /* 0x0000006b046b7220 */ /* 0x042fe20000400000 */
[C---:B------:R-:W-:Y:S01]  /*27f80*/  FMUL R105, R4.reuse, R105 ;  /* 0x0000006904697220 */ /* 0x040fe20000400000 */
[C---:B------:R-:W-:Y:S01]  /*27f90*/  FMUL R106, R4.reuse, R106 ;  /* 0x0000006a046a7220 */ /* 0x040fe20000400000 */
[C---:B------:R-:W-:Y:S01]  /*27fa0*/  FMUL R104, R4.reuse, R104 ;  /* 0x0000006804687220 */ /* 0x040fe20000400000 */
[C---:B------:R-:W-:Y:S01]  /*27fb0*/  FMUL R34, R4.reuse, R34 ;  /* 0x0000002204227220 */ /* 0x040fe20000400000 */
[C---:B------:R-:W-:Y:S01]  /*27fc0*/  FMUL R36, R4.reuse, R36 ;  /* 0x0000002404247220 */ /* 0x040fe20000400000 */
[C---:B------:R-:W-:Y:S01]  /*27fd0*/  FMUL R35, R4.reuse, R35 ;  /* 0x0000002304237220 */ /* 0x040fe20000400000 */
[----:B------:R-:W-:Y:S01]  /*27fe0*/  FMUL R37, R4, R37 ;  /* 0x0000002504257220 */ /* 0x000fe20000400000 */
        /* <DEDUP_REMOVED lines=18> */
[----:B------:R-:W-:-:S03]  /*28110*/  @P3 IMAD.MOV.U32 R4, RZ, RZ, 0x7f800000 ;  /* 0x7f800000ff043424 */ /* 0x000fc600078e00ff */
[----:B0-----:R-:W-:Y:S01]  /*28120*/  FADD R14, R5, R6 ;  /* 0x00000006050e7221 */ /* 0x001fe20000000000 */
        /* <DEDUP_REMOVED lines=19> */
[C---:B------:R-:W-:Y:S01]  /*28260*/  FMUL R6, R4.reuse, R6 ;  /* 0x0000000604067220 */ /* 0x040fe20000400000 */
[----:B------:R0:W-:Y:S03]  /*28270*/  STL [R1+0x1c], R14 ;  /* 0x00001c0e01007387 */ /* 0x0001e60000100800 */
[----:B------:R-:W-:Y:S01]  /*28280*/  FFMA.FTZ R6, R4, 1.4426950216293334961, R6 ;  /* 0x3fb8aa3b04067823 */ /* 0x000fe20000010006 */
[----:B------:R-:W-:-:S03]  /*28290*/  @P2 IMAD.MOV.U32 R4, RZ, RZ, 0x7f800000 ;  /* 0x7f800000ff042424 */ /* 0x000fc600078e00ff */
[----:B0-----:R-:W-:Y:S01]  /*282a0*/  FADD R14, R5, R6 ;  /* 0x00000006050e7221 */ /* 0x001fe20000000000 */
[----:B------:R-:W-:Y:S01]  /*282b0*/  @P2 FFMA.FTZ R14, R16, R4, +INF ;  /* 0x7f800000100e2423 */ /* 0x000fe20000010004 */
[----:B------:R-:W-:Y:S02]  /*282c0*/  F2FP.BF16.F32.PACK_AB R6, R63, R62 ;  /* 0x0000003e3f06723e */ /* 0x000fe400000010ff */
[----:B------:R-:W-:Y:S02]  /*282d0*/  F2FP.BF16.F32.PACK_AB R5, R61, R38 ;  /* 0x000000263d05723e */ /* 0x000fe400000010ff */
[----:B------:R0:W-:Y:S01]  /*282e0*/  STL [R1+0x14], R14 ;  /* 0x0000140e01007387 */ /* 0x0001e20000100800 */
[----:B------:R-:W-:-:S03]  /*282f0*/  F2FP.BF16.F32.PACK_AB R4, R60, R26 ;  /* 0x0000001a3c04723e */ /* 0x000fc600000010ff */
[----:B------:R-:W2:Y:S04]  /*28300*/  LDL.LU R63, [R1+0x5f8] ;  /* 0x0005f800013f7983 */ /* 0x000ea80000300800 */
[----:B------:R-:W3:Y:S01]  /*28310*/  LDL.LU R61, [R1+0x5fc] ;  /* 0x0005fc00013d7983 */ /* 0x000ee20000300800 */
[----:B------:R-:W1:Y:S01]  /*28320*/  S2R R118, SR_TID.X ;  /* 0x0000000000767919 */ /* 0x000e620000002100 */
[----:B----4-:R-:W-:Y:S01]  /*28330*/  IMAD.MOV.U32 R19, RZ, RZ, R64 ;  /* 0x000000ffff137224 */ /* 0x010fe200078e0040 */
[----:B------:R-:W-:Y:S01]  /*28340*/  MOV R24, R65 ;  /* 0x0000004100187202 */ /* 0x000fe20000000f00 */
[----:B0-----:R-:W0:Y:S01]  /*28350*/  LDC.64 R14, c[0x0][0x398] ;  /* 0x0000e600ff0e7b82 */ /* 0x001e220000000a00 */
[----:B------:R-:W4:Y:S04]  /*28360*/  LDL.LU R62, [R1+0x608] ;  /* 0x00060800013e7983 */ /* 0x000f280000300800 */
[----:B------:R-:W4:Y:S04]  /*28370*/  LDL.LU R60, [R1+0x60c] ;  /* 0x00060c00013c7983 */ /* 0x000f280000300800 */
[----:B------:R-:W4:Y:S04]  /*28380*/  LDL.LU R100, [R1+0x618] ;  /* 0x0006180001647983 */ /* 0x000f280000300800 */
[----:B------:R-:W4:Y:S04]  /*28390*/  LDL.LU R102, [R1+0x61c] ;  /* 0x00061c0001667983 */ /* 0x000f280000300800 */
[----:B------:R-:W4:Y:S04]  /*283a0*/  LDL.LU R101, [R1+0x628] ;  /* 0x0006280001657983 */ /* 0x000f280000300800 */
[----:B------:R-:W4:Y:S01]  /*283b0*/  LDL.LU R103, [R1+0x62c] ;  /* 0x00062c0001677983 */ /* 0x000f220000300800 */
[----:B------:R-:W0:Y:S01]  /*283c0*/  S2R R64, SR_TID.X ;  /* 0x0000000000407919 */ /* 0x000e220000002100 */
[----:B------:R-:W0:Y:S01]  /*283d0*/  S2R R65, SR_CTAID.X ;  /* 0x0000000000417919 */ /* 0x000e220000002500 */
[----:B------:R-:W-:Y:S01]  /*283e0*/  FSETP.NEU.AND P2, PT, R0, RZ, PT ;  /* 0x000000ff0000720b */ /* 0x000fe20003f4d000 */
[----:B-1----:R-:W-:-:S02]  /*283f0*/  IMAD.SHL.U32 R0, R118, 0x200, RZ ;  /* 0x0000020076007824 */ /* 0x002fc400078e00ff */
[----:B------:R-:W-:Y:S01]  /*28400*/  IMAD.SHL.U32 R26, R118, 0x8, RZ ;  /* 0x00000008761a7824 */ /* 0x000fe200078e00ff */
[----:B------:R-:W-:Y:S01]  /*28410*/  LOP3.LUT R28, R28, 0xfffffffd, RZ, 0xc0, !PT ;  /* 0xfffffffd1c1c7812 */ /* 0x000fe200078ec0ff */
[----:B------:R-:W4:Y:S01]  /*28420*/  LDL.LU R67, [R1+0x5f0] ;  /* 0x0005f00001437983 */ /* 0x000f220000300800 */
[----:B------:R-:W-:Y:S02]  /*28430*/  LOP3.LUT R0, R0, 0x1000, RZ, 0xc0, !PT ;  /* 0x0000100000007812 */ /* 0x000fe400078ec0ff */
[----:B------:R-:W-:-:S04]  /*28440*/  LOP3.LUT R26, R26, 0x80, RZ, 0xc0, !PT ;  /* 0x000000801a1a7812 */ /* 0x000fc800078ec0ff */
[----:B------:R-:W-:Y:S02]  /*28450*/  IADD3 R26, PT, PT, R26, UR6, R0 ;  /* 0x000000061a1a7c10 */ /* 0x000fe4000fffe000 */
[----:B------:R-:W-:Y:S02]  /*28460*/  @P2 LOP3.LUT R28, R28, 0x2, RZ, 0xfc, !PT ;  /* 0x000000021c1c2812 */ /* 0x000fe400078efcff */
[----:B------:R-:W-:Y:S02]  /*28470*/  FSETP.NEU.AND P2, PT, R8, RZ, PT ;  /* 0x000000ff0800720b */ /* 0x000fe40003f4d000 */
[----:B------:R-:W-:Y:S02]  /*28480*/  LOP3.LUT R28, R28, 0xfffffff7, RZ, 0xc0, !PT ;  /* 0xfffffff71c1c7812 */ /* 0x000fe400078ec0ff */
[----:B0-----:R-:W-:-:S05]  /*28490*/  PRMT R64, R64, 0x6540, R65 ;  /* 0x0000654040407816 */ /* 0x001fca0000000041 */
[----:B------:R-:W-:Y:S02]  /*284a0*/  IMAD R0, R64, UR11, RZ ;  /* 0x0000000b40007c24 */ /* 0x000fe4000f8e02ff */
        /* <DEDUP_REMOVED lines=8> */
[----:B------:R-:W-:-:S02]  /*28530*/  @P2 LOP3.LUT R28, R28, 0x8, RZ, 0xfc, !PT ;  /* 0x000000081c1c2812 */ /* 0x000fc400078efcff */
[----:B------:R-:W-:Y:S01]  /*28540*/  FSETP.NEU.AND P2, PT, R12, RZ, PT ;  /* 0x000000ff0c00720b */ /* 0x000fe20003f4d000 */
[----:B------:R-:W4:Y:S01]  /*28550*/  LDL.LU R121, [R1+0x98] ;  /* 0x0000980001797983 */ /* 0x000f220000300800 */
[----:B------:R-:W-:-:S03]  /*28560*/  UIMAD UR7, UR8, UR10, URZ ;  /* 0x0000000a080772a4 */ /* 0x000fc6000f8e02ff */
[----:B------:R-:W4:Y:S01]  /*28570*/  LDL.LU R122, [R1+0x84] ;  /* 0x00008400017a7983 */ /* 0x000f220000300800 */
[----:B------:R-:W-:-:S03]  /*28580*/  UIMAD.WIDE UR4, UR7, 0x2, URZ ;  /* 0x00000002070478a5 */ /* 0x000fc6000f8e02ff */
[----:B------:R-:W4:Y:S01]  /*28590*/  LDL.LU R123, [R1+0x70] ;  /* 0x00007000017b7983 */ /* 0x000f220000300800 */
[----:B------:R-:W-:Y:S01]  /*285a0*/  USHF.L.U32 UR7, UR7, 0x1, URZ ;  /* 0x0000000107077899 */ /* 0x000fe200080006ff */
[----:B------:R-:W-:Y:S02]  /*285b0*/  LOP3.LUT R28, R28, 0xffffffdf, RZ, 0xc0, !PT ;  /* 0xffffffdf1c1c7812 */ /* 0x000fe400078ec0ff */
[----:B------:R-:W-:Y:S01]  /*285c0*/  SHF.L.U32 R8, R0, 0x1, RZ ;  /* 0x0000000100087819 */ /* 0x000fe200000006ff */
[----:B------:R-:W4:Y:S01]  /*285d0*/  LDL.LU R124, [R1+0x10] ;  /* 0x00001000017c7983 */ /* 0x000f220000300800 */
[----:B------:R-:W-:Y:S01]  /*285e0*/  FSETP.NEU.AND P4, PT, R2, RZ, PT ;  /* 0x000000ff0200720b */ /* 0x000fe20003f8d000 */
[----:B------:R-:W-:Y:S01]  /*285f0*/  IMAD.HI R0, R0, 0x2, RZ ;  /* 0x0000000200007827 */ /* 0x000fe200078e02ff */
[----:B------:R-:W-:-:S03]  /*28600*/  @P2 LOP3.LUT R28, R28, 0x20, RZ, 0xfc, !PT ;  /* 0x000000201c1c2812 */ /* 0x000fc600078efcff */
[----:B------:R-:W-:Y:S01]  /*28610*/  FMUL R38, R24, 8388608 ;  /* 0x4b00000018267820 */ /* 0x000fe20000400000 */
[----:B------:R-:W-:Y:S01]  /*28620*/  IADD3 R2, P2, P3, R8, UR7, R14 ;  /* 0x0000000708027c10 */ /* 0x000fe2000fb5e00e */
[----:B------:R-:W0:Y:S01]  /*28630*/  LDCU UR4, c[0x0][0x3e8] ;  /* 0x00007d00ff0477ac */ /* 0x000e220008000800 */
[----:B------:R-:W-:Y:S02]  /*28640*/  LOP3.LUT R28, R28, 0xffffffbf, RZ, 0xc0, !PT ;  /* 0xffffffbf1c1c7812 */ /* 0x000fe400078ec0ff */
[----:B------:R-:W-:Y:S02]  /*28650*/  IADD3.X R0, PT, PT, R0, UR5, R15, P2, P3 ;  /* 0x0000000500007c10 */ /* 0x000fe400097e640f */
[----:B------:R-:W-:Y:S02]  /*28660*/  FSETP.NEU.AND P3, PT, R18, RZ, PT ;  /* 0x000000ff1200720b */ /* 0x000fe40003f6d000 */
[----:B------:R-:W-:Y:S02]  /*28670*/  @P4 LOP3.LUT R28, R28, 0x40, RZ, 0xfc, !PT ;  /* 0x000000401c1c4812 */ /* 0x000fe400078efcff */
[----:B------:R-:W-:-:S02]  /*28680*/  FSETP.GT.AND P4, PT, |R24|, 8.50705917302346158658e+37, PT ;  /* 0x7e8000001800780b */ /* 0x000fc40003f84200 */
[----:B------:R-:W-:Y:S02]  /*28690*/  FSETP.GEU.AND P2, PT, R24, 1.175494350822287508e-38, PT ;  /* 0x008000001800780b */ /* 0x000fe40003f4e000 */
[----:B------:R-:W-:-:S05]  /*286a0*/  LOP3.LUT R28, R28, 0xffffffef, RZ, 0xc0, !PT ;  /* 0xffffffef1c1c7812 */ /* 0x000fca00078ec0ff */
[----:B------:R-:W-:Y:S02]  /*286b0*/  @P3 LOP3.LUT R28, R28, 0x10, RZ, 0xfc, !PT ;  /* 0x000000101c1c3812 */ /* 0x000fe400078efcff */
[----:B------:R-:W-:Y:S02]  /*286c0*/  FSEL R38, R38, R24, !P2 ;  /* 0x0000001826267208 */ /* 0x000fe40005000000 */
[----:B------:R-:W-:Y:S02]  /*286d0*/  LOP3.LUT R28, R28, 0xfbffffff, RZ, 0xc0, !PT ;  /* 0xfbffffff1c1c7812 */ /* 0x000fe400078ec0ff */
[C---:B------:R-:W-:Y:S01]  /*286e0*/  FSETP.GEU.AND P3, PT, |R24|.reuse, 1.175494350822287508e-38, PT ;  /* 0x008000001800780b */ /* 0x040fe20003f6e200 */
[----:B------:R-:W-:Y:S01]  /*286f0*/  @P4 FMUL R24, R24, 0.25 ;  /* 0x3e80000018184820 */ /* 0x000fe20000400000 */
[----:B------:R-:W-:-:S04]  /*28700*/  @P2 LOP3.LUT R28, R28, 0x4000000, RZ, 0xfc, !PT ;  /* 0x040000001c1c2812 */ /* 0x000fc800078efcff */
[C---:B------:R-:W-:Y:S02]  /*28710*/  LOP3.LUT P2, RZ, R28.reuse, 0x400, RZ, 0xc0, !PT ;  /* 0x000004001cff7812 */ /* 0x040fe4000784c0ff */
[----:B------:R-:W-:-:S04]  /*28720*/  LOP3.LUT R28, R28, 0xf7ffffff, RZ, 0xc0, !PT ;  /* 0xf7ffffff1c1c7812 */ /* 0x000fc800078ec0ff */
[----:B------:R-:W-:Y:S01]  /*28730*/  LOP3.LUT R28, R28, 0xfffffffb, RZ, 0xc0, !PT ;  /* 0xfffffffb1c1c7812 */ /* 0x000fe200078ec0ff */
[----:B--2---:R-:W-:Y:S01]  /*28740*/  @P4 FMUL R63, R63, 0.25 ;  /* 0x3e8000003f3f4820 */ /* 0x004fe20000400000 */
[----:B---3--:R-:W-:Y:S01]  /*28750*/  @P4 FMUL R61, R61, 0.25 ;  /* 0x3e8000003d3d4820 */ /* 0x008fe20000400000 */
[----:B----4-:R-:W-:Y:S01]  /*28760*/  @P4 FMUL R62, R62, 0.25 ;  /* 0x3e8000003e3e4820 */ /* 0x010fe20000400000 */
[----:B------:R-:W-:Y:S01]  /*28770*/  @P4 FMUL R60, R60, 0.25 ;  /* 0x3e8000003c3c4820 */ /* 0x000fe20000400000 */
[----:B------:R-:W-:Y:S01]  /*28780*/  @P4 FMUL R100, R100, 0.25 ;  /* 0x3e80000064644820 */ /* 0x000fe20000400000 */
[----:B------:R-:W-:Y:S01]  /*28790*/  @P4 FMUL R102, R102, 0.25 ;  /* 0x3e80000066664820 */ /* 0x000fe20000400000 */
[----:B------:R-:W-:Y:S01]  /*287a0*/  @P4 FMUL R101, R101, 0.25 ;  /* 0x3e80000065654820 */ /* 0x000fe20000400000 */
[----:B------:R-:W-:Y:S01]  /*287b0*/  @P4 FMUL R103, R103, 0.25 ;  /* 0x3e80000067674820 */ /* 0x000fe20000400000 */
[----:B------:R-:W-:-:S13]  /*287c0*/  FSETP.NEU.AND P4, PT, R10, RZ, PT ;  /* 0x000000ff0a00720b */ /* 0x000fda0003f8d000 */
[----:B------:R-:W-:-:S04]  /*287d0*/  @P4 LOP3.LUT R28, R28, 0x4, RZ, 0xfc, !PT ;  /* 0x000000041c1c4812 */ /* 0x000fc800078efcff */
[----:B------:R-:W-:-:S04]  /*287e0*/  @P2 LOP3.LUT R28, R28, 0x8000000, RZ, 0xfc, !PT ;  /* 0x080000001c1c2812 */ /* 0x000fc800078efcff */
[C---:B------:R-:W-:Y:S02]  /*287f0*/  LOP3.LUT P2, RZ, R28.reuse, 0x200, RZ, 0xc0, !PT ;  /* 0x000002001cff7812 */ /* 0x040fe4000784c0ff */
[----:B------:R-:W-:-:S11]  /*28800*/  LOP3.LUT R28, R28, 0xefffffff, RZ, 0xc0, !PT ;  /* 0xefffffff1c1c7812 */ /* 0x000fd600078ec0ff */
        /* <DEDUP_REMOVED lines=10> */
[----:B------:R-:W-:-:S13]  /*288b0*/  LOP3.LUT P2, RZ, R28, 0x2000, RZ, 0xc0, !PT ;  /* 0x000020001cff7812 */ /* 0x000fda000784c0ff */
[----:B------:R-:W-:Y:S02]  /*288c0*/  @P2 LOP3.LUT R13, R13, 0x1, RZ, 0xfc, !PT ;  /* 0x000000010d0d2812 */ /* 0x000fe400078efcff */
[----:B------:R-:W-:Y:S02]  /*288d0*/  LOP3.LUT P2, RZ, R28, 0x10000, RZ, 0xc0, !PT ;  /* 0x000100001cff7812 */ /* 0x000fe4000784c0ff */
[----:B------:R-:W-:-:S11]  /*288e0*/  LOP3.LUT R13, R13, 0xfffffffd, RZ, 0xc0, !PT ;  /* 0xfffffffd0d0d7812 */ /* 0x000fd600078ec0ff */
        /* <DEDUP_REMOVED lines=29> */
[----:B------:R-:W-:Y:S02]  /*28ac0*/  LOP3.LUT R13, R13, 0xfffff7ff, RZ, 0xc0, !PT ;  /* 0xfffff7ff0d0d7812 */ /* 0x000fe400078ec0ff */
[----:B------:R-:W-:Y:S02]  /*28ad0*/  FSEL R8, R119, -INF , P1 ;  /* 0xff80000077087808 */ /* 0x000fe40000800000 */
[----:B------:R-:W-:-:S03]  /*28ae0*/  FSEL R10, R121, -INF , P0 ;  /* 0xff800000790a7808 */ /* 0x000fc60000000000 */
[----:B------:R1:W-:Y:S04]  /*28af0*/  STL [R1+0x100], R8 ;  /* 0x0001000801007387 */ /* 0x0003e80000100800 */
[----:B------:R-:W-:Y:S02]  /*28b00*/  @P2 LOP3.LUT R13, R13, 0x800, RZ, 0xfc, !PT ;  /* 0x000008000d0d2812 */ /* 0x000fe400078efcff */
[----:B------:R-:W-:-:S04]  /*28b10*/  LOP3.LUT P2, RZ, R28, 0x400000, RZ, 0xc0, !PT ;  /* 0x004000001cff7812 */ /* 0x000fc8000784c0ff */
[----:B-1----:R-:W-:Y:S02]  /*28b20*/  FSEL R8, R122, -INF , P2 ;  /* 0xff8000007a087808 */ /* 0x002fe40001000000 */
[----:B------:R-:W-:Y:S01]  /*28b30*/  LOP3.LUT P2, RZ, R13, 0x800, RZ, 0xc0, !PT ;  /* 0x000008000dff7812 */ /* 0x000fe2000784c0ff */
[----:B------:R1:W-:Y:S04]  /*28b40*/  STL [R1+0x104], R10 ;  /* 0x0001040a01007387 */ /* 0x0003e80000100800 */
[----:B------:R2:W-:Y:S01]  /*28b50*/  STL [R1+0x110], R8 ;  /* 0x0001100801007387 */ /* 0x0005e20000100800 */
[----:B-1----:R-:W-:Y:S02]  /*28b60*/  FSEL R10, R123, -INF , P2 ;  /* 0xff8000007b0a7808 */ /* 0x002fe40001000000 */
[----:B------:R-:W-:-:S04]  /*28b70*/  LOP3.LUT P2, RZ, R13, 0x400, RZ, 0xc0, !PT ;  /* 0x000004000dff7812 */ /* 0x000fc8000784c0ff */
[----:B--2---:R-:W-:Y:S02]  /*28b80*/  FSEL R8, R124, -INF , P2 ;  /* 0xff8000007c087808 */ /* 0x004fe40001000000 */
        /* <DEDUP_REMOVED lines=12> */
[C---:B------:R-:W-:Y:S01]  /*28c50*/  LOP3.LUT P2, RZ, R13.reuse, 0x20, RZ, 0xc0, !PT ;  /* 0x000000200dff7812 */ /* 0x040fe2000784c0ff */
        /* <DEDUP_REMOVED lines=21> */
[----:B------:R-:W-:-:S03]  /*28db0*/  LOP3.LUT P2, RZ, R28, 0x40000000, RZ, 0xc0, !PT ;  /* 0x400000001cff7812 */ /* 0x000fc6000784c0ff */
[----:B------:R1:W-:Y:S01]  /*28dc0*/  STL [R1+0xd8], R10 ;  /* 0x0000d80a01007387 */ /* 0x0003e20000100800 */
[----:B--2---:R-:W-:-:S03]  /*28dd0*/  FSEL R8, R23, -INF , P2 ;  /* 0xff80000017087808 */ /* 0x004fc60001000000 */
[----:B-1----:R-:W2:Y:S04]  /*28de0*/  LDL.LU R10, [R1+0x2dc] ;  /* 0x0002dc00010a7983 */ /* 0x002ea80000300800 */
[----:B------:R-:W2:Y:S04]  /*28df0*/  LDL.LU R15, [R1+0x2d8] ;  /* 0x0002d800010f7983 */ /* 0x000ea80000300800 */
[----:B------:R1:W-:Y:S04]  /*28e00*/  STL [R1+0xdc], R8 ;  /* 0x0000dc0801007387 */ /* 0x0003e80000100800 */
[----:B-1----:R-:W3:Y:S04]  /*28e10*/  LDL.LU R8, [R1+0x288] ;  /* 0x0002880001087983 */ /* 0x002ee80000300800 */
[----:B------:R-:W3:Y:S04]  /*28e20*/  LDL.LU R14, [R1+0x280] ;  /* 0x00028000010e7983 */ /* 0x000ee80000300800 */
[----:B------:R-:W4:Y:S04]  /*28e30*/  LDL.LU R12, [R1+0x28c] ;  /* 0x00028c00010c7983 */ /* 0x000f280000300800 */
[----:B------:R-:W4:Y:S04]  /*28e40*/  LDL.LU R109, [R1+0x284] ;  /* 0x00028400016d7983 */ /* 0x000f280000300800 */
        /* <DEDUP_REMOVED lines=12> */
[----:B------:R-:W-:-:S02]  /*28f10*/  LOP3.LUT P2, RZ, R28, 0x20000000, RZ, 0xc0, !PT ;  /* 0x200000001cff7812 */ /* 0x000fc4000784c0ff */
[C---:B------:R-:W-:Y:S02]  /*28f20*/  FSETP.GT.AND P5, PT, |R19|.reuse, 8.50705917302346158658e+37, PT ;  /* 0x7e8000001300780b */ /* 0x040fe40003fa4200 */
[----:B------:R-:W-:Y:S02]  /*28f30*/  FSEL R13, R22, -INF , P2 ;  /* 0xff800000160d7808 */ /* 0x000fe40001000000 */
[----:B------:R-:W-:Y:S01]  /*28f40*/  LOP3.LUT P2, RZ, R28, 0x10000000, RZ, 0xc0, !PT ;  /* 0x100000001cff7812 */ /* 0x000fe2000784c0ff */
[----:B------:R-:W-:-:S03]  /*28f50*/  FMUL R18, R19, 8388608 ;  /* 0x4b00000013127820 */ /* 0x000fc60000400000 */
[----:B------:R-:W-:Y:S02]  /*28f60*/  FSEL R21, R21, -INF , P2 ;  /* 0xff80000015157808 */ /* 0x000fe40001000000 */
[C---:B------:R-:W-:Y:S01]  /*28f70*/  LOP3.LUT P2, RZ, R28.reuse, 0x8000000, RZ, 0xc0, !PT ;  /* 0x080000001cff7812 */ /* 0x040fe2000784c0ff */
[----:B------:R1:W-:Y:S01]  /*28f80*/  STL [R1+0xe0], R13 ;  /* 0x0000e00d01007387 */ /* 0x0003e20000100800 */
[----:B------:R-:W-:Y:S01]  /*28f90*/  FSETP.GEU.AND P4, PT, R19, 1.175494350822287508e-38, PT ;  /* 0x008000001300780b */ /* 0x000fe20003f8e000 */
[----:B------:R-:W-:Y:S01]  /*28fa0*/  @!P3 FMUL R103, R103, 16777216 ;  /* 0x4b8000006767b820 */ /* 0x000fe20000400000 */
[----:B------:R-:W-:Y:S01]  /*28fb0*/  LOP3.LUT P0, RZ, R28, 0x80, RZ, 0xc0, !PT ;  /* 0x000000801cff7812 */ /* 0x000fe2000780c0ff */
[----:B------:R-:W-:Y:S01]  /*28fc0*/  @!P3 FMUL R101, R101, 16777216 ;  /* 0x4b8000006565b820 */ /* 0x000fe20000400000 */
[----:B------:R-:W-:Y:S01]  /*28fd0*/  FSEL R18, R18, R19, !P4 ;  /* 0x0000001312127208 */ /* 0x000fe20006000000 */
[----:B------:R-:W-:Y:S01]  /*28fe0*/  @!P3 FMUL R102, R102, 16777216 ;  /* 0x4b8000006666b820 */ /* 0x000fe20000400000 */
[----:B------:R-:W-:Y:S01]  /*28ff0*/  FSETP.GEU.AND P6, PT, |R19|, 1.175494350822287508e-38, PT ;  /* 0x008000001300780b */ /* 0x000fe20003fce200 */
[----:B------:R-:W-:Y:S01]  /*29000*/  @!P3 FMUL R100, R100, 16777216 ;  /* 0x4b8000006464b820 */ /* 0x000fe20000400000 */
[----:B-1----:R-:W-:Y:S01]  /*29010*/  FSEL R13, R20, -INF , P2 ;  /* 0xff800000140d7808 */ /* 0x002fe20001000000 */
[----:B------:R-:W-:Y:S01]  /*29020*/  @!P3 FMUL R60, R60, 16777216 ;  /* 0x4b8000003c3cb820 */ /* 0x000fe20000400000 */
[----:B------:R-:W-:Y:S01]  /*29030*/  @!P3 FMUL R62, R62, 16777216 ;  /* 0x4b8000003e3eb820 */ /* 0x000fe20000400000 */
[----:B------:R-:W-:Y:S01]  /*29040*/  @!P3 FMUL R61, R61, 16777216 ;  /* 0x4b8000003d3db820 */ /* 0x000fe20000400000 */
[----:B------:R-:W-:Y:S01]  /*29050*/  @!P3 FMUL R63, R63, 16777216 ;  /* 0x4b8000003f3fb820 */ /* 0x000fe20000400000 */
[----:B------:R-:W-:Y:S01]  /*29060*/  @!P3 FMUL R24, R24, 16777216 ;  /* 0x4b8000001818b820 */ /* 0x000fe20000400000 */
[----:B------:R-:W-:Y:S01]  /*29070*/  LOP3.LUT P1, RZ, R28, 0x100, RZ, 0xc0, !PT ;  /* 0x000001001cff7812 */ /* 0x000fe2000782c0ff */
[----:B------:R-:W-:Y:S01]  /*29080*/  @P5 FMUL R99, R99, 0.25 ;  /* 0x3e80000063635820 */ /* 0x000fe20000400000 */
        /* <DEDUP_REMOVED lines=8> */
[C---:B------:R-:W-:Y:S01]  /*29110*/  LOP3.LUT P3, RZ, R28.reuse, 0x2, RZ, 0xc0, !PT ;  /* 0x000000021cff7812 */ /* 0x040fe2000786c0ff */
[----:B------:R-:W-:Y:S01]  /*29120*/  STL [R1+0xe4], R21 ;  /* 0x0000e41501007387 */ /* 0x000fe20000100800 */
[----:B------:R-:W-:-:S02]  /*29130*/  LOP3.LUT P5, RZ, R28, 0x8, RZ, 0xc0, !PT ;  /* 0x000000081cff7812 */ /* 0x000fc400078ac0ff */
[----:B------:R-:W-:Y:S01]  /*29140*/  FSEL R20, R7, -INF , P0 ;  /* 0xff80000007147808 */ /* 0x000fe20000000000 */
[----:B------:R1:W-:Y:S01]  /*29150*/  STL [R1+0xe8], R13 ;  /* 0x0000e80d01007387 */ /* 0x0003e20000100800 */
[----:B------:R-:W-:-:S03]  /*29160*/  FSEL R7, R11, -INF , P3 ;  /* 0xff8000000b077808 */ /* 0x000fc60001800000 */
[----:B------:R-:W-:Y:S01]  /*29170*/  STL [R1+0xec], R20 ;  /* 0x0000ec1401007387 */ /* 0x000fe20000100800 */
[----:B-1----:R-:W-:Y:S02]  /*29180*/  FSEL R13, R3, -INF , P1 ;  /* 0xff800000030d7808 */ /* 0x002fe40000800000 */
[----:B------:R-:W-:-:S03]  /*29190*/  FSEL R3, R9, -INF , P5 ;  /* 0xff80000009037808 */ /* 0x000fc60002800000 */
[----:B------:R-:W-:Y:S01]  /*291a0*/  STL [R1+0xd0], R13 ;  /* 0x0000d00d01007387 */ /* 0x000fe20000100800 */
[----:B------:R-:W-:-:S03]  /*291b0*/  IMAD.SHL.U32 R21, R118, 0x10, RZ ;  /* 0x0000001076157824 */ /* 0x000fc600078e00ff */
[----:B------:R-:W-:Y:S04]  /*291c0*/  STL [R1+0xac], R7 ;  /* 0x0000ac0701007387 */ /* 0x000fe80000100800 */
[----:B------:R1:W-:Y:S01]  /*291d0*/  STL [R1+0x98], R3 ;  /* 0x0000980301007387 */ /* 0x0003e20000100800 */
[----:B------:R-:W-:Y:S02]  /*291e0*/  LOP3.LUT R21, R21, 0x70, RZ, 0xc0, !PT ;  /* 0x0000007015157812 */ /* 0x000fe400078ec0ff */
[----:B-1----:R-:W-:-:S05]  /*291f0*/  LOP3.LUT R3, R118, 0x1e0, RZ, 0xc0, !PT ;  /* 0x000001e076037812 */ /* 0x002fca00078ec0ff */
[----:B------:R-:W-:-:S05]  /*29200*/  IMAD R3, R3, 0x100, R26 ;  /* 0x0000010003037824 */ /* 0x000fca00078e021a */
[----:B------:R-:W-:Y:S02]  /*29210*/  IADD3 R3, PT, PT, R21, R3, RZ ;  /* 0x0000000315037210 */ /* 0x000fe40007ffe0ff */
[----:B--2---:R-:W-:-:S05]  /*29220*/  F2FP.BF16.F32.PACK_AB R7, R10, R15 ;  /* 0x0000000f0a07723e */ /* 0x004fca00000010ff */
[----:B------:R1:W-:Y:S02]  /*29230*/  STSM.16.M88.4 [R3], R4 ;  /* 0x0000000403007844 */ /* 0x0003e40000000200 */
[----:B-1----:R-:W-:-:S05]  /*29240*/  VIADD R4, R18, 0xc0cafb0d ;  /* 0xc0cafb0d12047836 */ /* 0x002fca0000000000 */
[----:B------:R-:W-:Y:S02]  /*29250*/  LOP3.LUT R4, R4, 0xff800000, RZ, 0xc0, !PT ;  /* 0xff80000004047812 */ /* 0x000fe400078ec0ff */
[----:B----4-:R-:W-:-:S03]  /*29260*/  F2FP.BF16.F32.PACK_AB R9, R12, R109 ;  /* 0x0000006d0c09723e */ /* 0x010fc600000010ff */
[----:B------:R-:W-:Y:S01]  /*29270*/  IMAD.IADD R5, R18, 0x1, -R4 ;  /* 0x0000000112057824 */ /* 0x000fe200078e0a04 */
[----:B---3--:R-:W-:-:S03]  /*29280*/  F2FP.BF16.F32.PACK_AB R8, R8, R14 ;  /* 0x0000000e0808723e */ /* 0x008fc600000010ff */
[----:B------:R-:W-:-:S04]  /*29290*/  FADD R5, R5, -1 ;  /* 0xbf80000005057421 */ /* 0x000fc80000000000 */
[----:B------:R-:W-:Y:S01]  /*292a0*/  FFMA.FTZ R6, R5, R120, -0.16845393180847167969 ;  /* 0xbe2c7f3005067423 */ /* 0x000fe20000010078 */
[----:B------:R-:W-:Y:S02]  /*292b0*/  F2FP.BF16.F32.PACK_AB R12, R115, R116 ;  /* 0x00000074730c723e */ /* 0x000fe400000010ff */
[----:B------:R-:W2:Y:S01]  /*292c0*/  LDL.LU R116, [R1+0x208] ;  /* 0x0002080001747983 */ /* 0x000ea20000300800 */
[----:B------:R-:W-:-:S03]  /*292d0*/  F2FP.BF16.F32.PACK_AB R13, R117, R119 ;  /* 0x00000077750d723e */ /* 0x000fc600000010ff */
[----:B------:R-:W2:Y:S04]  /*292e0*/  LDL.LU R117, [R1+0x200] ;  /* 0x0002000001757983 */ /* 0x000ea80000300800 */
[----:B------:R-:W3:Y:S01]  /*292f0*/  LDL.LU R119, [R1+0x20c] ;  /* 0x00020c0001777983 */ /* 0x000ee20000300800 */
[----:B------:R-:W-:-:S03]  /*29300*/  F2FP.BF16.F32.PACK_AB R14, R121, R122 ;  /* 0x0000007a790e723e */ /* 0x000fc600000010ff */
[----:B------:R-:W3:Y:S04]  /*29310*/  LDL.LU R121, [R1+0x204] ;  /* 0x0002040001797983 */ /* 0x000ee80000300800 */
[----:B------:R-:W4:Y:S01]  /*29320*/  LDL.LU R122, [R1+0x224] ;  /* 0x00022400017a7983 */ /* 0x000f220000300800 */
[----:B------:R-:W-:-:S03]  /*29330*/  F2FP.BF16.F32.PACK_AB R15, R123, R124 ;  /* 0x0000007c7b0f723e */ /* 0x000fc600000010ff */
[----:B------:R-:W4:Y:S04]  /*29340*/  LDL.LU R123, [R1+0x218] ;  /* 0x00021800017b7983 */ /* 0x000f280000300800 */
[----:B------:R-:W2:Y:S04]  /*29350*/  LDL.LU R124, [R1+0x22c] ;  /* 0x00022c00017c7983 */ /* 0x000ea80000300800 */
[----:B------:R-:W2:Y:S01]  /*29360*/  LDL.LU R120, [R1+0x220] ;  /* 0x0002200001787983 */ /* 0x000ea20000300800 */
[----:B------:R-:W-:-:S04]  /*29370*/  FFMA.FTZ R6, R5, R6, 0.1716887056827545166 ;  /* 0x3e2fcf2a05067423 */ /* 0x000fc80000010006 */
[----:B------:R-:W-:-:S04]  /*29380*/  FFMA.FTZ R6, R5, R6, -0.17900948226451873779 ;  /* 0xbe374e4305067423 */ /* 0x000fc80000010006 */
[----:B------:R-:W-:-:S04]  /*29390*/  FFMA.FTZ R6, R5, R6, 0.20512372255325317383 ;  /* 0x3e520bf405067423 */ /* 0x000fc80000010006 */
[----:B------:R-:W-:-:S04]  /*293a0*/  FFMA.FTZ R6, R5, R6, -0.24046532809734344482 ;  /* 0xbe763c8b05067423 */ /* 0x000fc80000010006 */
[----:B------:R-:W-:Y:S01]  /*293b0*/  FFMA.FTZ R6, R5, R6, 0.28857114911079406738 ;  /* 0x3e93bf9905067423 */ /* 0x000fe20000010006 */
[----:B------:R-:W-:-:S03]  /*293c0*/  F2FP.BF16.F32.PACK_AB R10, R111, R112 ;  /* 0x000000706f0a723e */ /* 0x000fc600000010ff */
[----:B------:R-:W-:Y:S01]  /*293d0*/  FFMA.FTZ R6, R5, R6, -0.36067417263984680176 ;  /* 0xbeb8aa4905067423 */ /* 0x000fe20000010006 */
[----:B------:R-:W-:-:S03]  /*293e0*/  F2FP.BF16.F32.PACK_AB R11, R114, R113 ;  /* 0x00000071720b723e */ /* 0x000fc600000010ff */
[C---:B------:R-:W-:Y:S01]  /*293f0*/  FFMA.FTZ R6, R5.reuse, R6, 0.48089820146560668945 ;  /* 0x3ef6384a05067423 */ /* 0x040fe20000010006 */
[----:B------:R-:W-:Y:S01]  /*29400*/  SHF.R.U32.HI R7, RZ, 0x1, R118 ;  /* 0x00000001ff077819 */ /* 0x000fe20000011676 */
[----:B------:R1:W-:Y:S02]  /*29410*/  STSM.16.M88.4 [R3+0x100], R8 ;  /* 0x0001000803007844 */ /* 0x0003e40000000200 */
[----:B------:R-:W-:Y:S01]  /*29420*/  FFMA.FTZ R6, R5, R6, -0.72134751081466674805 ;  /* 0xbf38aa3b05067423 */ /* 0x000fe20000010006 */
[----:B------:R-:W-:-:S03]  /*29430*/  LOP3.LUT R7, R7, 0xc, RZ, 0xc0, !PT ;  /* 0x0000000c07077812 */ /* 0x000fc600078ec0ff */
[----:B------:R-:W-:Y:S01]  /*29440*/  FMUL R6, R5, R6 ;  /* 0x0000000605067220 */ /* 0x000fe20000400000 */
[----:B-1----:R-:W-:-:S04]  /*29450*/  SHF.L.U32 R8, R118, 0x2, RZ ;  /* 0x0000000276087819 */ /* 0x002fc800000006ff */
[----:B------:R-:W-:Y:S01]  /*29460*/  LOP3.LUT R8, R8, 0x380, RZ, 0xc0, !PT ;  /* 0x0000038008087812 */ /* 0x000fe200078ec0ff */
[----:B------:R-:W-:-:S03]  /*29470*/  FMUL R6, R5, R6 ;  /* 0x0000000605067220 */ /* 0x000fc60000400000 */
[----:B------:R-:W-:Y:S01]  /*29480*/  IADD3 R7, PT, PT, R7, UR6, R8 ;  /* 0x0000000607077c10 */ /* 0x000fe2000fffe008 */
[----:B------:R-:W-:Y:S01]  /*29490*/  FFMA.FTZ R6, R5, 1.4426950216293334961, R6 ;  /* 0x3fb8aa3b05067823 */ /* 0x000fe20000010006 */
[----:B------:R-:W-:-:S03]  /*294a0*/  LOP3.LUT P5, RZ, R28, 0x20, RZ, 0xc0, !PT ;  /* 0x000000201cff7812 */ /* 0x000fc600078ac0ff */
[----:B------:R-:W-:-:S05]  /*294b0*/  IMAD.IADD R5, R21, 0x1, R7 ;  /* 0x0000000115057824 */ /* 0x000fca00078e0207 */
[----:B------:R1:W-:Y:S02]  /*294c0*/  STL [R1+0x84], R5 ;  /* 0x0000840501007387 */ /* 0x0003e40000100800 */
[----:B-1----:R-:W-:-:S05]  /*294d0*/  FSEL R5, R17, -INF , P5 ;  /* 0xff80000011057808 */ /* 0x002fca0002800000 */
[----:B------:R-:W-:Y:S01]  /*294e0*/  STL [R1+0x70], R5 ;  /* 0x0000700501007387 */ /* 0x000fe20000100800 */
[----:B--2---:R-:W-:-:S03]  /*294f0*/  F2FP.BF16.F32.PACK_AB R7, R124, R120 ;  /* 0x000000787c07723e */ /* 0x004fc600000010ff */
[----:B------:R-:W2:Y:S04]  /*29500*/  LDL.LU R120, [R1+0x1c8] ;  /* 0x0001c80001787983 */ /* 0x000ea80000300800 */
[----:B------:R-:W2:Y:S01]  /*29510*/  LDL.LU R8, [R1+0x1c0] ;  /* 0x0001c00001087983 */ /* 0x000ea20000300800 */
[----:B------:R-:W-:Y:S01]  /*29520*/  LOP3.LUT P2, RZ, R28, 0x4000000, RZ, 0xc0, !PT ;  /* 0x040000001cff7812 */ /* 0x000fe2000784c0ff */
[----:B------:R-:W-:-:S03]  /*29530*/  @!P6 FMUL R19, R19, 16777216 ;  /* 0x4b8000001313e820 */ /* 0x000fc60000400000 */
[----:B------:R-:W-:Y:S02]  /*29540*/  FSEL R68, RZ, -23, P2 ;  /* 0xc1b80000ff447808 */ /* 0x000fe40001000000 */
[----:B------:R-:W-:Y:S02]  /*29550*/  ISETP.GE.U32.AND P2, PT, R18, 0x7f800000, PT ;  /* 0x7f8000001200780c */ /* 0x000fe40003f46070 */
[----:B------:R-:W-:Y:S02]  /*29560*/  FSEL R20, RZ, -23, P4 ;  /* 0xc1b80000ff147808 */ /* 0x000fe40002000000 */
[----:B------:R-:W-:Y:S01]  /*29570*/  I2FP.F32.S32 R4, R4 ;  /* 0x0000000400047245 */ /* 0x000fe20000201400 */
[----:B------:R-:W1:Y:S04]  /*29580*/  MUFU.RCP R19, R19 ;  /* 0x0000001300137308 */ /* 0x000e680000001000 */
[----:B------:R-:W-:-:S04]  /*29590*/  FFMA.FTZ R4, R4, 1.1920928955078125e-07, R20 ;  /* 0x3400000004047823 */ /* 0x000fc80000010014 */
[----:B------:R-:W0:Y:S01]  /*295a0*/  MUFU.RCP R24, R24 ;  /* 0x0000001800187308 */ /* 0x000e220000001000 */
[----:B------:R-:W-:Y:S01]  /*295b0*/  FADD R125, R4, R6 ;  /* 0x00000006047d7221 */ /* 0x000fe20000000000 */
[----:B------:R-:W-:Y:S01]  /*295c0*/  @P2 MOV R4, 0x7f800000 ;  /* 0x7f80000000042802 */ /* 0x000fe20000000f00 */
[----:B------:R-:W-:Y:S01]  /*295d0*/  @!P6 FMUL R99, R99, 16777216 ;  /* 0x4b8000006363e820 */ /* 0x000fe20000400000 */
[----:B------:R-:W-:-:S03]  /*295e0*/  @!P6 FMUL R97, R97, 16777216 ;  /* 0x4b8000006161e820 */ /* 0x000fc60000400000 */
[C---:B------:R-:W-:Y:S01]  /*295f0*/  @P2 FFMA.FTZ R125, R18.reuse, R4, +INF ;  /* 0x7f800000127d2423 */ /* 0x040fe20000010004 */
[----:B------:R-:W-:Y:S01]  /*29600*/  FSETP.NEU.AND P2, PT, R18, RZ, PT ;  /* 0x000000ff1200720b */ /* 0x000fe20003f4d000 */
[----:B------:R-:W-:Y:S01]  /*29610*/  @!P6 FMUL R98, R98, 16777216 ;  /* 0x4b8000006262e820 */ /* 0x000fe20000400000 */
[----:B------:R-:W2:Y:S01]  /*29620*/  LDL.LU R18, [R1+0x1cc] ;  /* 0x0001cc0001127983 */ /* 0x000ea20000300800 */
[----:B------:R-:W-:Y:S01]  /*29630*/  @!P6 FMUL R96, R96, 16777216 ;  /* 0x4b8000006060e820 */ /* 0x000fe20000400000 */
[----:B------:R-:W-:Y:S01]  /*29640*/  @!P6 FMUL R65, R65, 16777216 ;  /* 0x4b8000004141e820 */ /* 0x000fe20000400000 */
[----:B------:R-:W-:Y:S01]  /*29650*/  @!P6 FMUL R66, R66, 16777216 ;  /* 0x4b8000004242e820 */ /* 0x000fe20000400000 */
[----:B------:R-:W-:Y:S01]  /*29660*/  @!P6 FMUL R64, R64, 16777216 ;  /* 0x4b8000004040e820 */ /* 0x000fe20000400000 */
[----:B------:R-:W-:Y:S01]  /*29670*/  @!P6 FMUL R67, R67, 16777216 ;  /* 0x4b8000004343e820 */ /* 0x000fe20000400000 */
[----:B------:R-:W2:Y:S01]  /*29680*/  LDL.LU R9, [R1+0x1c4] ;  /* 0x0001c40001097983 */ /* 0x000ea20000300800 */
[----:B-1----:R-:W-:-:S03]  /*29690*/  FMUL R99, R19, R99 ;  /* 0x0000006313637220 */ /* 0x002fc60000400000 */
[----:B------:R-:W2:Y:S01]  /*296a0*/  LDL.LU R17, [R1+0x1d4] ;  /* 0x0001d40001117983 */ /* 0x000ea20000300800 */
[C---:B------:R-:W-:Y:S01]  /*296b0*/  FMUL R97, R19.reuse, R97 ;  /* 0x0000006113617220 */ /* 0x040fe20000400000 */
[C---:B------:R-:W-:Y:S02]  /*296c0*/  FMUL R98, R19.reuse, R98 ;  /* 0x0000006213627220 */ /* 0x040fe40000400000 */
[----:B------:R-:W2:Y:S01]  /*296d0*/  LDL.LU R10, [R1+0x1d0] ;  /* 0x0001d000010a7983 */ /* 0x000ea20000300800 */
[C---:B------:R-:W-:Y:S01]  /*296e0*/  FMUL R96, R19.reuse, R96 ;  /* 0x0000006013607220 */ /* 0x040fe20000400000 */
[C---:B------:R-:W-:Y:S01]  /*296f0*/  FMUL R65, R19.reuse, R65 ;  /* 0x0000004113417220 */ /* 0x040fe20000400000 */
[C---:B------:R-:W-:Y:S01]  /*29700*/  FMUL R66, R19.reuse, R66 ;  /* 0x0000004213427220 */ /* 0x040fe20000400000 */
[----:B------:R-:W2:Y:S01]  /*29710*/  LDL.LU R21, [R1+0x1dc] ;  /* 0x0001dc0001157983 */ /* 0x000ea20000300800 */
[C---:B------:R-:W-:Y:S01]  /*29720*/  FMUL R64, R19.reuse, R64 ;  /* 0x0000004013407220 */ /* 0x040fe20000400000 */
[----:B------:R-:W-:-:S02]  /*29730*/  FMUL R67, R19, R67 ;  /* 0x0000004313437220 */ /* 0x000fc40000400000 */
[----:B------:R-:W2:Y:S01]  /*29740*/  LDL.LU R11, [R1+0x1d8] ;  /* 0x0001d800010b7983 */ /* 0x000ea20000300800 */
[C---:B0-----:R-:W-:Y:S01]  /*29750*/  FMUL R103, R24.reuse, R103 ;  /* 0x0000006718677220 */ /* 0x041fe20000400000 */
[C---:B------:R-:W-:Y:S01]  /*29760*/  FMUL R101, R24.reuse, R101 ;  /* 0x0000006518657220 */ /* 0x040fe20000400000 */
[C---:B------:R-:W-:Y:S01]  /*29770*/  FMUL R102, R24.reuse, R102 ;  /* 0x0000006618667220 */ /* 0x040fe20000400000 */
[----:B------:R0:W-:Y:S01]  /*29780*/  STSM.16.M88.4 [R3+0x200], R12 ;  /* 0x0002000c03007844 */ /* 0x0001e20000000200 */
[C---:B------:R-:W-:Y:S01]  /*29790*/  FMUL R100, R24.reuse, R100 ;  /* 0x0000006418647220 */ /* 0x040fe20000400000 */
[C---:B------:R-:W-:Y:S01]  /*297a0*/  FMUL R60, R24.reuse, R60 ;  /* 0x0000003c183c7220 */ /* 0x040fe20000400000 */
[C---:B------:R-:W-:Y:S01]  /*297b0*/  FMUL R62, R24.reuse, R62 ;  /* 0x0000003e183e7220 */ /* 0x040fe20000400000 */
[----:B------:R-:W2:Y:S01]  /*297c0*/  LDL.LU R19, [R1+0x198] ;  /* 0x0001980001137983 */ /* 0x000ea20000300800 */
[C---:B------:R-:W-:Y:S01]  /*297d0*/  FMUL R61, R24.reuse, R61 ;  /* 0x0000003d183d7220 */ /* 0x040fe20000400000 */
[----:B------:R-:W-:Y:S01]  /*297e0*/  FMUL R63, R24, R63 ;  /* 0x0000003f183f7220 */ /* 0x000fe20000400000 */
[----:B------:R-:W-:-:S02]  /*297f0*/  FSETP.NEU.AND P1, PT, R16, RZ, PT ;  /* 0x000000ff1000720b */ /* 0x000fc40003f2d000 */
[----:B------:R-:W-:Y:S01]  /*29800*/  FSETP.NEU.AND P0, PT, R25, RZ, PT ;  /* 0x000000ff1900720b */ /* 0x000fe20003f0d000 */
[----:B0-----:R-:W2:Y:S04]  /*29810*/  LDL.LU R12, [R1+0x190] ;  /* 0x00019000010c7983 */ /* 0x001ea80000300800 */
[----:B------:R-:W2:Y:S04]  /*29820*/  LDL.LU R24, [R1+0x19c] ;  /* 0x00019c0001187983 */ /* 0x000ea80000300800 */
[----:B------:R-:W2:Y:S04]  /*29830*/  LDL.LU R13, [R1+0x194] ;  /* 0x00019400010d7983 */ /* 0x000ea80000300800 */
[----:B------:R-:W2:Y:S04]  /*29840*/  LDL.LU R16, [R1+0x1b8] ;  /* 0x0001b80001107983 */ /* 0x000ea80000300800 */
[----:B------:R-:W2:Y:S01]  /*29850*/  LDL.LU R14, [R1+0x1a8] ;  /* 0x0001a800010e7983 */ /* 0x000ea20000300800 */
[----:B------:R-:W-:-:S03]  /*29860*/  VIADD R72, R38, 0xc0cafb0d ;  /* 0xc0cafb0d26487836 */ /* 0x000fc60000000000 */
[----:B------:R-:W2:Y:S04]  /*29870*/  LDL.LU R15, [R1+0x1bc] ;  /* 0x0001bc00010f7983 */ /* 0x000ea80000300800 */
[----:B------:R-:W2:Y:S04]  /*29880*/  LDL.LU R26, [R1+0x1ac] ;  /* 0x0001ac00011a7983 */ /* 0x000ea80000300800 */
[----:B------:R-:W2:Y:S04]  /*29890*/  LDL.LU R25, [R1+0x174] ;  /* 0x0001740001197983 */ /* 0x000ea80000300800 */
[----:B------:R-:W2:Y:S04]  /*298a0*/  LDL.LU R22, [R1+0x170] ;  /* 0x0001700001167983 */ /* 0x000ea80000300800 */
[----:B------:R-:W2:Y:S01]  /*298b0*/  LDL.LU R23, [R1+0x17c] ;  /* 0x00017c0001177983 */ /* 0x000ea20000300800 */
[----:B------:R-:W-:-:S03]  /*298c0*/  LOP3.LUT R72, R72, 0xff800000, RZ, 0xc0, !PT ;  /* 0xff80000048487812 */ /* 0x000fc600078ec0ff */
[----:B------:R-:W2:Y:S04]  /*298d0*/  LDL.LU R27, [R1+0x178] ;  /* 0x00017800011b7983 */ /* 0x000ea80000300800 */
[----:B------:R-:W2:Y:S04]  /*298e0*/  LDL.LU R74, [R1+0x188] ;  /* 0x00018800014a7983 */ /* 0x000ea80000300800 */
[----:B------:R-:W2:Y:S04]  /*298f0*/  LDL.LU R77, [R1+0x180] ;  /* 0x00018000014d7983 */ /* 0x000ea80000300800 */
[----:B------:R-:W2:Y:S01]  /*29900*/  LDL.LU R80, [R1+0x18c] ;  /* 0x00018c0001507983 */ /* 0x000ea20000300800 */
[----:B------:R-:W-:-:S03]  /*29910*/  I2FP.F32.S32 R4, R72 ;  /* 0x0000004800047245 */ /* 0x000fc60000201400 */
[----:B------:R-:W2:Y:S04]  /*29920*/  LDL.LU R84, [R1+0x184] ;  /* 0x0001840001547983 */ /* 0x000ea80000300800 */
[----:B------:R-:W2:Y:S04]  /*29930*/  LDL.LU R86, [R1+0xa4] ;  /* 0x0000a40001567983 */ /* 0x000ea80000300800 */
[----:B------:R-:W2:Y:S04]  /*29940*/  LDL.LU R87, [R1+0x9c] ;  /* 0x00009c0001577983 */ /* 0x000ea80000300800 */
[----:B------:R-:W2:Y:S04]  /*29950*/  LDL.LU R92, [R1+0xa8] ;  /* 0x0000a800015c7983 */ /* 0x000ea80000300800 */
[----:B------:R-:W2:Y:S01]  /*29960*/  LDL.LU R109, [R1+0xa0] ;  /* 0x0000a000016d7983 */ /* 0x000ea20000300800 */
[----:B------:R-:W-:-:S03]  /*29970*/  FFMA.FTZ R68, R4, 1.1920928955078125e-07, R68 ;  /* 0x3400000004447823 */ /* 0x000fc60000010044 */
[----:B------:R-:W2:Y:S01]  /*29980*/  LDL.LU R111, [R1+0xc8] ;  /* 0x0000c800016f7983 */ /* 0x000ea20000300800 */
[----:B------:R-:W-:-:S03]  /*29990*/  F2FP.BF16.F32.PACK_AB R4, R116, R117 ;  /* 0x000000757404723e */ /* 0x000fc600000010ff */
[----:B------:R-:W2:Y:S04]  /*299a0*/  LDL.LU R112, [R1+0xc0] ;  /* 0x0000c00001707983 */ /* 0x000ea80000300800 */
[----:B------:R-:W2:Y:S01]  /*299b0*/  LDL.LU R114, [R1+0xcc] ;  /* 0x0000cc0001727983 */ /* 0x000ea20000300800 */
[----:B---3--:R-:W-:-:S03]  /*299c0*/  F2FP.BF16.F32.PACK_AB R5, R119, R121 ;  /* 0x000000797705723e */ /* 0x008fc600000010ff */
[----:B------:R-:W3:Y:S04]  /*299d0*/  LDL.LU R113, [R1+0xc4] ;  /* 0x0000c40001717983 */ /* 0x000ee80000300800 */
[----:B------:R-:W3:Y:S01]  /*299e0*/  LDL.LU R115, [R1+0x54] ;  /* 0x0000540001737983 */ /* 0x000ee20000300800 */
[----:B----4-:R-:W-:-:S03]  /*299f0*/  F2FP.BF16.F32.PACK_AB R6, R122, R123 ;  /* 0x0000007b7a06723e */ /* 0x010fc600000010ff */
[----:B------:R-:W4:Y:S04]  /*29a00*/  LDL.LU R116, [R1+0x50] ;  /* 0x0000500001747983 */ /* 0x000f280000300800 */
[----:B------:R-:W4:Y:S04]  /*29a10*/  LDL.LU R117, [R1+0x5c] ;  /* 0x00005c0001757983 */ /* 0x000f280000300800 */
[----:B------:R-:W4:Y:S04]  /*29a20*/  LDL.LU R119, [R1+0x58] ;  /* 0x0000580001777983 */ /* 0x000f280000300800 */
[----:B------:R-:W4:Y:S04]  /*29a30*/  LDL.LU R121, [R1+0x7c] ;  /* 0x00007c0001797983 */ /* 0x000f280000300800 */
[----:B------:R-:W4:Y:S04]  /*29a40*/  LDL.LU R122, [R1+0x74] ;  /* 0x00007400017a7983 */ /* 0x000f280000300800 */
[----:B------:R-:W4:Y:S04]  /*29a50*/  LDL.LU R123, [R1+0x80] ;  /* 0x00008000017b7983 */ /* 0x000f280000300800 */
[----:B------:R-:W4:Y:S01]  /*29a60*/  LDL.LU R124, [R1+0x78] ;  /* 0x00007800017c7983 */ /* 0x000f220000300800 */
[----:B--2---:R-:W-:-:S03]  /*29a70*/  F2FP.BF16.F32.PACK_AB R8, R120, R8 ;  /* 0x000000087808723e */ /* 0x004fc600000010ff */
[----:B------:R-:W2:Y:S01]  /*29a80*/  LDL.LU R120, [R1+0xa18] ;  /* 0x000a180001787983 */ /* 0x000ea20000300800 */
[----:B------:R-:W-:Y:S02]  /*29a90*/  IMAD.IADD R72, R38, 0x1, -R72 ;  /* 0x0000000126487824 */ /* 0x000fe400078e0a48 */
[----:B------:R-:W-:Y:S02]  /*29aa0*/  IMAD.MOV.U32 R20, RZ, RZ, 0x3dc6b27f ;  /* 0x3dc6b27fff147424 */ /* 0x000fe400078e00ff */
[----:B------:R-:W-:-:S04]  /*29ab0*/  FADD R72, R72, -1 ;  /* 0xbf80000048487421 */ /* 0x000fc80000000000 */
[----:B------:R-:W-:-:S04]  /*29ac0*/  FFMA.FTZ R20, R72, R20, -0.16845393180847167969 ;  /* 0xbe2c7f3048147423 */ /* 0x000fc80000010014 */
[----:B------:R-:W-:-:S04]  /*29ad0*/  FFMA.FTZ R20, R72, R20, 0.1716887056827545166 ;  /* 0x3e2fcf2a48147423 */ /* 0x000fc80000010014 */
[C---:B------:R-:W-:Y:S01]  /*29ae0*/  FFMA.FTZ R20, R72.reuse, R20, -0.17900948226451873779 ;  /* 0xbe374e4348147423 */ /* 0x040fe20000010014 */
[----:B------:R0:W-:Y:S03]  /*29af0*/  STSM.16.M88.4 [R3+0x300], R4 ;  /* 0x0003000403007844 */ /* 0x0001e60000000200 */
[----:B------:R-:W-:Y:S01]  /*29b00*/  FFMA.FTZ R20, R72, R20, 0.20512372255325317383 ;  /* 0x3e520bf448147423 */ /* 0x000fe20000010014 */
[----:B------:R-:W-:-:S03]  /*29b10*/  LOP3.LUT P5, RZ, R28, 0x40, RZ, 0xc0, !PT ;  /* 0x000000401cff7812 */ /* 0x000fc600078ac0ff */
[----:B0-----:R-:W-:Y:S01]  /*29b20*/  FFMA.FTZ R4, R72, R20, -0.24046532809734344482 ;  /* 0xbe763c8b48047423 */ /* 0x001fe20000010014 */
[----:B------:R-:W-:-:S03]  /*29b30*/  F2FP.BF16.F32.PACK_AB R9, R18, R9 ;  /* 0x000000091209723e */ /* 0x000fc600000010ff */
[----:B------:R-:W-:Y:S01]  /*29b40*/  FFMA.FTZ R4, R72, R4, 0.28857114911079406738 ;  /* 0x3e93bf9948047423 */ /* 0x000fe20000010004 */
[----:B------:R-:W-:Y:S02]  /*29b50*/  F2FP.BF16.F32.PACK_AB R10, R17, R10 ;  /* 0x0000000a110a723e */ /* 0x000fe400000010ff */
[----:B------:R-:W-:Y:S02]  /*29b60*/  F2FP.BF16.F32.PACK_AB R11, R21, R11 ;  /* 0x0000000b150b723e */ /* 0x000fe400000010ff */
[----:B------:R-:W-:-:S03]  /*29b70*/  F2FP.BF16.F32.PACK_AB R5, R91, R89 ;  /* 0x000000595b05723e */ /* 0x000fc600000010ff */
[----:B------:R-:W-:Y:S01]  /*29b80*/  STSM.16.M88.4 [R3+0x400], R8 ;  /* 0x0004000803007844 */ /* 0x000fe20000000200 */
[----:B------:R-:W-:Y:S02]  /*29b90*/  F2FP.BF16.F32.PACK_AB R6, R94, R93 ;  /* 0x0000005d5e06723e */ /* 0x000fe400000010ff */
[----:B------:R-:W-:Y:S02]  /*29ba0*/  F2FP.BF16.F32.PACK_AB R12, R19, R12 ;  /* 0x0000000c130c723e */ /* 0x000fe400000010ff */
[----:B------:R-:W-:Y:S02]  /*29bb0*/  F2FP.BF16.F32.PACK_AB R13, R24, R13 ;  /* 0x0000000d180d723e */ /* 0x000fe400000010ff */
[----:B------:R-:W-:Y:S02]  /*29bc0*/  F2FP.BF16.F32.PACK_AB R14, R16, R14 ;  /* 0x0000000e100e723e */ /* 0x000fe400000010ff */
[----:B------:R-:W-:-:S05]  /*29bd0*/  F2FP.BF16.F32.PACK_AB R15, R15, R26 ;  /* 0x0000001a0f0f723e */ /* 0x000fca00000010ff */
[----:B------:R0:W-:Y:S01]  /*29be0*/  STSM.16.M88.4 [R3+0x500], R12 ;  /* 0x0005000c03007844 */ /* 0x0001e20000000200 */
[----:B------:R-:W-:Y:S02]  /*29bf0*/  F2FP.BF16.F32.PACK_AB R16, R25, R22 ;  /* 0x000000161910723e */ /* 0x000fe400000010ff */
[----:B------:R-:W-:Y:S01]  /*29c00*/  F2FP.BF16.F32.PACK_AB R17, R23, R27 ;  /* 0x0000001b1711723e */ /* 0x000fe200000010ff */
[----:B0-----:R-:W-:Y:S01]  /*29c10*/  FFMA.FTZ R12, R72, R4, -0.36067417263984680176 ;  /* 0xbeb8aa49480c7423 */ /* 0x001fe20000010004 */
[----:B------:R-:W-:Y:S02]  /*29c20*/  F2FP.BF16.F32.PACK_AB R18, R74, R77 ;  /* 0x0000004d4a12723e */ /* 0x000fe400000010ff */
[----:B------:R-:W-:Y:S02]  /*29c30*/  F2FP.BF16.F32.PACK_AB R4, R90, R88 ;  /* 0x000000585a04723e */ /* 0x000fe400000010ff */
[----:B------:R-:W-:Y:S02]  /*29c40*/  F2FP.BF16.F32.PACK_AB R19, R80, R84 ;  /* 0x000000545013723e */ /* 0x000fe400000010ff */
[----:B------:R-:W-:-:S03]  /*29c50*/  F2FP.BF16.F32.PACK_AB R20, R86, R87 ;  /* 0x000000575614723e */ /* 0x000fc600000010ff */
[----:B------:R-:W-:Y:S01]  /*29c60*/  STSM.16.M88.4 [R3+0x600], R16 ;  /* 0x0006001003007844 */ /* 0x000fe20000000200 */
[----:B------:R-:W-:Y:S02]  /*29c70*/  F2FP.BF16.F32.PACK_AB R21, R92, R109 ;  /* 0x0000006d5c15723e */ /* 0x000fe400000010ff */
[----:B------:R-:W-:Y:S02]  /*29c80*/  F2FP.BF16.F32.PACK_AB R22, R111, R112 ;  /* 0x000000706f16723e */ /* 0x000fe400000010ff */
[----:B---3--:R-:W-:Y:S02]  /*29c90*/  F2FP.BF16.F32.PACK_AB R23, R114, R113 ;  /* 0x000000717217723e */ /* 0x008fe400000010ff */
[----:B----4-:R-:W-:-:S03]  /*29ca0*/  F2FP.BF16.F32.PACK_AB R24, R115, R116 ;  /* 0x000000747318723e */ /* 0x010fc600000010ff */
[----:B------:R-:W-:Y:S01]  /*29cb0*/  STSM.16.M88.4 [R3+0x700], R20 ;  /* 0x0007001403007844 */ /* 0x000fe20000000200 */
[----:B------:R-:W-:Y:S02]  /*29cc0*/  F2FP.BF16.F32.PACK_AB R25, R117, R119 ;  /* 0x000000777519723e */ /* 0x000fe400000010ff */
[----:B------:R-:W-:Y:S02]  /*29cd0*/  F2FP.BF16.F32.PACK_AB R26, R121, R122 ;  /* 0x0000007a791a723e */ /* 0x000fe400000010ff */
[----:B------:R-:W-:-:S05]  /*29ce0*/  F2FP.BF16.F32.PACK_AB R27, R123, R124 ;  /* 0x0000007c7b1b723e */ /* 0x000fca00000010ff */
[----:B------:R0:W-:Y:S01]  /*29cf0*/  STSM.16.M88.4 [R3+0x800], R24 ;  /* 0x0008001803007844 */ /* 0x0001e20000000200 */
[----:B------:R-:W-:Y:S02]  /*29d00*/  F2FP.BF16.F32.PACK_AB R11, R85, R82 ;  /* 0x00000052550b723e */ /* 0x000fe400000010ff */
[----:B------:R-:W-:Y:S02]  /*29d10*/  F2FP.BF16.F32.PACK_AB R10, R83, R81 ;  /* 0x00000051530a723e */ /* 0x000fe400000010ff */
[----:B------:R-:W-:Y:S01]  /*29d20*/  F2FP.BF16.F32.PACK_AB R9, R79, R76 ;  /* 0x0000004c4f09723e */ /* 0x000fe200000010ff */
[----:B0-----:R-:W3:Y:S04]  /*29d30*/  LDL.LU R27, [R1+0x318] ;  /* 0x00031800011b7983 */ /* 0x001ee80000300800 */
[----:B------:R-:W3:Y:S01]  /*29d40*/  LDL.LU R20, [R1+0x310] ;  /* 0x0003100001147983 */ /* 0x000ee20000300800 */
[----:B------:R-:W-:-:S02]  /*29d50*/  F2FP.BF16.F32.PACK_AB R8, R78, R75 ;  /* 0x0000004b4e08723e */ /* 0x000fc400000010ff */
[----:B--2---:R-:W-:-:S05]  /*29d60*/  F2FP.BF16.F32.PACK_AB R7, R120, R95 ;  /* 0x0000005f7807723e */ /* 0x004fca00000010ff */
[----:B------:R0:W-:Y:S02]  /*29d70*/  STSM.16.M88.4 [R3+0x900], R4 ;  /* 0x0009000403007844 */ /* 0x0001e40000000200 */
[----:B0-----:R-:W-:-:S05]  /*29d80*/  FSEL R4, R29, -INF , P5 ;  /* 0xff8000001d047808 */ /* 0x001fca0002800000 */
[----:B------:R0:W-:Y:S04]  /*29d90*/  STL [R1+0x54], R4 ;  /* 0x0000540401007387 */ /* 0x0001e80000100800 */
[----:B------:R-:W2:Y:S04]  /*29da0*/  LDL.LU R21, [R1+0x31c] ;  /* 0x00031c0001157983 */ /* 0x000ea80000300800 */
[----:B------:R-:W2:Y:S04]  /*29db0*/  LDL.LU R22, [R1+0x314] ;  /* 0x0003140001167983 */ /* 0x000ea80000300800 */
        /* <DEDUP_REMOVED lines=36> */
[----:B------:R-:W-:-:S04]  /*2a000*/  FFMA.FTZ R12, R72, R12, 0.48089820146560668945 ;  /* 0x3ef6384a480c7423 */ /* 0x000fc8000001000c */
[----:B------:R-:W-:-:S04]  /*2a010*/  FFMA.FTZ R12, R72, R12, -0.72134751081466674805 ;  /* 0xbf38aa3b480c7423 */ /* 0x000fc8000001000c */
[----:B------:R-:W-:-:S04]  /*2a020*/  FMUL R12, R72, R12 ;  /* 0x0000000c480c7220 */ /* 0x000fc80000400000 */
[C---:B------:R-:W-:Y:S01]  /*2a030*/  FMUL R12, R72.reuse, R12 ;  /* 0x0000000c480c7220 */ /* 0x040fe20000400000 */
[----:B------:R-:W-:Y:S02]  /*2a040*/  F2FP.BF16.F32.PACK_AB R13, R59, R58 ;  /* 0x0000003a3b0d723e */ /* 0x000fe400000010ff */
[----:B------:R-:W-:Y:S01]  /*2a050*/  F2FP.BF16.F32.PACK_AB R14, R71, R69 ;  /* 0x00000045470e723e */ /* 0x000fe200000010ff */
[----:B------:R-:W-:Y:S01]  /*2a060*/  FFMA.FTZ R72, R72, 1.4426950216293334961, R12 ;  /* 0x3fb8aa3b48487823 */ /* 0x000fe2000001000c */
[----:B------:R-:W-:Y:S02]  /*2a070*/  F2FP.BF16.F32.PACK_AB R12, R57, R56 ;  /* 0x00000038390c723e */ /* 0x000fe400000010ff */
[----:B------:R-:W-:Y:S01]  /*2a080*/  F2FP.BF16.F32.PACK_AB R15, R73, R70 ;  /* 0x00000046490f723e */ /* 0x000fe200000010ff */
[----:B------:R1:W-:Y:S01]  /*2a090*/  STSM.16.M88.4 [R3+0xa00], R8 ;  /* 0x000a000803007844 */ /* 0x0003e20000000200 */
[----:B------:R-:W-:Y:S02]  /*2a0a0*/  F2FP.BF16.F32.PACK_AB R16, R49, R48 ;  /* 0x000000303110723e */ /* 0x000fe400000010ff */
[----:B------:R-:W-:-:S02]  /*2a0b0*/  F2FP.BF16.F32.PACK_AB R17, R51, R50 ;  /* 0x000000323311723e */ /* 0x000fc400000010ff */
[----:B------:R-:W-:Y:S02]  /*2a0c0*/  F2FP.BF16.F32.PACK_AB R18, R53, R52 ;  /* 0x000000343512723e */ /* 0x000fe400000010ff */
[----:B------:R-:W-:Y:S01]  /*2a0d0*/  F2FP.BF16.F32.PACK_AB R19, R55, R54 ;  /* 0x000000363713723e */ /* 0x000fe200000010ff */
[----:B------:R3:W-:Y:S01]  /*2a0e0*/  STSM.16.M88.4 [R3+0xb00], R12 ;  /* 0x000b000c03007844 */ /* 0x0007e20000000200 */
[----:B0-----:R-:W-:Y:S02]  /*2a0f0*/  F2FP.BF16.F32.PACK_AB R4, R41, R40 ;  /* 0x000000282904723e */ /* 0x001fe400000010ff */
[----:B------:R-:W-:Y:S02]  /*2a100*/  F2FP.BF16.F32.PACK_AB R5, R43, R42 ;  /* 0x0000002a2b05723e */ /* 0x000fe400000010ff */
[----:B------:R-:W-:Y:S02]  /*2a110*/  F2FP.BF16.F32.PACK_AB R6, R45, R44 ;  /* 0x0000002c2d06723e */ /* 0x000fe400000010ff */
[----:B------:R-:W-:-:S02]  /*2a120*/  F2FP.BF16.F32.PACK_AB R7, R47, R46 ;  /* 0x0000002e2f07723e */ /* 0x000fc400000010ff */
[----:B-1----:R-:W-:Y:S02]  /*2a130*/  F2FP.BF16.F32.PACK_AB R8, R36, R37 ;  /* 0x000000252408723e */ /* 0x002fe400000010ff */
[----:B------:R-:W-:Y:S02]  /*2a140*/  F2FP.BF16.F32.PACK_AB R9, R34, R35 ;  /* 0x000000232209723e */ /* 0x000fe400000010ff */
[----:B------:R-:W-:Y:S02]  /*2a150*/  F2FP.BF16.F32.PACK_AB R10, R32, R31 ;  /* 0x0000001f200a723e */ /* 0x000fe400000010ff */
[----:B------:R-:W-:Y:S02]  /*2a160*/  F2FP.BF16.F32.PACK_AB R11, R39, R33 ;  /* 0x00000021270b723e */ /* 0x000fe400000010ff */
[----:B---3--:R-:W-:Y:S02]  /*2a170*/  F2FP.BF16.F32.PACK_AB R12, R66, R67 ;  /* 0x00000043420c723e */ /* 0x008fe400000010ff */
[----:B------:R-:W-:-:S02]  /*2a180*/  F2FP.BF16.F32.PACK_AB R13, R65, R64 ;  /* 0x00000040410d723e */ /* 0x000fc400000010ff */
[----:B------:R-:W-:Y:S02]  /*2a190*/  F2FP.BF16.F32.PACK_AB R14, R62, R63 ;  /* 0x0000003f3e0e723e */ /* 0x000fe400000010ff */
[----:B------:R-:W-:Y:S01]  /*2a1a0*/  F2FP.BF16.F32.PACK_AB R15, R60, R61 ;  /* 0x0000003d3c0f723e */ /* 0x000fe200000010ff */
[----:B------:R-:W-:Y:S04]  /*2a1b0*/  STSM.16.M88.4 [R3+0xc00], R16 ;  /* 0x000c001003007844 */ /* 0x000fe80000000200 */
[----:B------:R0:W-:Y:S04]  /*2a1c0*/  STSM.16.M88.4 [R3+0xd00], R4 ;  /* 0x000d000403007844 */ /* 0x0001e80000000200 */
[----:B------:R-:W-:Y:S04]  /*2a1d0*/  STSM.16.M88.4 [R3+0xe00], R8 ;  /* 0x000e000803007844 */ /* 0x000fe80000000200 */
[----:B------:R-:W-:Y:S01]  /*2a1e0*/  STSM.16.M88.4 [R3+0xf00], R12 ;  /* 0x000f000c03007844 */ /* 0x000fe20000000200 */
[----:B------:R-:W-:-:S02]  /*2a1f0*/  ISETP.GE.U32.AND P4, PT, R38, 0x7f800000, PT ;  /* 0x7f8000002600780c */ /* 0x000fc40003f86070 */
[----:B------:R-:W-:Y:S02]  /*2a200*/  LOP3.LUT P5, RZ, R28, 0x10, RZ, 0xc0, !PT ;  /* 0x000000101cff7812 */ /* 0x000fe400078ac0ff */
[----:B------:R-:W-:Y:S02]  /*2a210*/  LOP3.LUT R118, R118, 0x1ff, RZ, 0xc0, !PT ;  /* 0x000001ff76767812 */ /* 0x000fe400078ec0ff */
[----:B0-----:R-:W-:Y:S01]  /*2a220*/  FSEL R4, R30, -INF , P5 ;  /* 0xff8000001e047808 */ /* 0x001fe20002800000 */
[----:B------:R-:W-:-:S04]  /*2a230*/  FADD R120, R68, R72 ;  /* 0x0000004844787221 */ /* 0x000fc80000000000 */
[----:B------:R0:W-:Y:S02]  /*2a240*/  STL [R1+0x50], R4 ;  /* 0x0000500401007387 */ /* 0x0001e40000100800 */
[----:B------:R-:W-:Y:S02]  /*2a250*/  @P4 MOV R16, 0x7f800000 ;  /* 0x7f80000000104802 */ /* 0x000fe40000000f00 */
[C---:B------:R-:W-:Y:S02]  /*2a260*/  FSETP.NEU.AND P3, PT, R38.reuse, RZ, PT ;  /* 0x000000ff2600720b */ /* 0x040fe40003f6d000 */
[----:B------:R-:W-:Y:S01]  /*2a270*/  F2FP.BF16.F32.PACK_AB R68, R27, R20 ;  /* 0x000000141b44723e */ /* 0x000fe200000010ff */
[----:B------:R-:W-:Y:S01]  /*2a280*/  @P4 FFMA.FTZ R120, R38, R16, +INF ;  /* 0x7f80000026784423 */ /* 0x000fe20000010010 */
[----:B0-----:R-:W-:Y:S01]  /*2a290*/  LEA R4, R118, UR6, 0x4 ;  /* 0x0000000676047c11 */ /* 0x001fe2000f8e20ff */
[----:B------:R-:W-:Y:S01]  /*2a2a0*/  BAR.SYNC.DEFER_BLOCKING 0x0 ;  /* 0x0000000000007b1d */ /* 0x000fe20000010000 */
[----:B------:R-:W-:-:S02]  /*2a2b0*/  LOP3.LUT P6, RZ, R28, 0x4, RZ, 0xc0, !PT ;  /* 0x000000041cff7812 */ /* 0x000fc400078cc0ff */
[----:B------:R-:W-:-:S03]  /*2a2c0*/  ISETP.GE.U32.AND P4, PT, R118, 0x100, PT ;  /* 0x000001007600780c */ /* 0x000fc60003f86070 */
[----:B------:R-:W0:Y:S04]  /*2a2d0*/  LDS.128 R64, [R4] ;  /* 0x0000000004407984 */ /* 0x000e280000000c00 */
[----:B------:R-:W1:Y:S04]  /*2a2e0*/  LDS.128 R12, [R4+0x2000] ;  /* 0x00200000040c7984 */ /* 0x000e680000000c00 */
[----:B------:R-:W3:Y:S04]  /*2a2f0*/  LDS.128 R60, [R4+0x4000] ;  /* 0x00400000043c7984 */ /* 0x000ee80000000c00 */
[----:B------:R-:W0:Y:S04]  /*2a300*/  LDS.128 R56, [R4+0x6000] ;  /* 0x0060000004387984 */ /* 0x000e280000000c00 */
[----:B------:R-:W0:Y:S04]  /*2a310*/  LDS.128 R52, [R4+0x8000] ;  /* 0x0080000004347984 */ /* 0x000e280000000c00 */
[----:B------:R-:W0:Y:S04]  /*2a320*/  LDS.128 R48, [R4+0xa000] ;  /* 0x00a0000004307984 */ /* 0x000e280000000c00 */
[----:B------:R-:W0:Y:S04]  /*2a330*/  LDS.128 R44, [R4+0xc000] ;  /* 0x00c00000042c7984 */ /* 0x000e280000000c00 */
[----:B------:R-:W0:Y:S04]  /*2a340*/  LDS.128 R40, [R4+0xe000] ;  /* 0x00e0000004287984 */ /* 0x000e280000000c00 */
[----:B------:R-:W0:Y:S04]  /*2a350*/  LDS.128 R36, [R4+0x10000] ;  /* 0x0100000004247984 */ /* 0x000e280000000c00 */
[----:B------:R-:W0:Y:S04]  /*2a360*/  LDS.128 R32, [R4+0x12000] ;  /* 0x0120000004207984 */ /* 0x000e280000000c00 */
[----:B------:R-:W0:Y:S01]  /*2a370*/  LDS.128 R28, [R4+0x14000] ;  /* 0x01400000041c7984 */ /* 0x000e220000000c00 */
[----:B--2---:R-:W-:-:S03]  /*2a380*/  F2FP.BF16.F32.PACK_AB R69, R21, R22 ;  /* 0x000000161545723e */ /* 0x004fc600000010ff */
[----:B------:R-:W2:Y:S04]  /*2a390*/  LDS.128 R24, [R4+0x16000] ;  /* 0x0160000004187984 */ /* 0x000ea80000000c00 */
[----:B------:R-:W-:Y:S01]  /*2a3a0*/  LDS.128 R16, [R4+0x1a000] ;  /* 0x01a0000004107984 */ /* 0x000fe20000000c00 */
[----:B----4-:R-:W-:-:S03]  /*2a3b0*/  F2FP.BF16.F32.PACK_AB R70, R23, R82 ;  /* 0x000000521746723e */ /* 0x010fc600000010ff */
[----:B------:R-:W-:Y:S04]  /*2a3c0*/  LDS.128 R8, [R4+0x1c000] ;  /* 0x01c0000004087984 */ /* 0x000fe80000000c00 */
[----:B------:R-:W4:Y:S04]  /*2a3d0*/  LDS.128 R20, [R4+0x18000] ;  /* 0x0180000004147984 */ /* 0x000f280000000c00 */
[----:B------:R-:W0:Y:S01]  /*2a3e0*/  LDS.128 R4, [R4+0x1e000] ;  /* 0x01e0000004047984 */ /* 0x000e220000000c00 */
[----:B------:R-:W-:Y:S01]  /*2a3f0*/  F2FP.BF16.F32.PACK_AB R71, R85, R81 ;  /* 0x000000515547723e */ /* 0x000fe200000010ff */
[----:B------:R-:W-:Y:S01]  /*2a400*/  BAR.SYNC.DEFER_BLOCKING 0x0 ;  /* 0x0000000000007b1d */ /* 0x000fe20000010000 */
[----:B------:R-:W-:-:S02]  /*2a410*/  F2FP.BF16.F32.PACK_AB R72, R83, R76 ;  /* 0x0000004c5348723e */ /* 0x000fc400000010ff */
[----:B------:R-:W-:Y:S02]  /*2a420*/  F2FP.BF16.F32.PACK_AB R73, R79, R75 ;  /* 0x0000004b4f49723e */ /* 0x000fe400000010ff */
[----:B------:R-:W-:Y:S02]  /*2a430*/  F2FP.BF16.F32.PACK_AB R74, R78, R74 ;  /* 0x0000004a4e4a723e */ /* 0x000fe400000010ff */
[----:B------:R-:W-:Y:S02]  /*2a440*/  F2FP.BF16.F32.PACK_AB R75, R95, R93 ;  /* 0x0000005d5f4b723e */ /* 0x000fe400000010ff */
[----:B------:R-:W-:Y:S02]  /*2a450*/  F2FP.BF16.F32.PACK_AB R76, R94, R89 ;  /* 0x000000595e4c723e */ /* 0x000fe400000010ff */
[----:B------:R-:W-:Y:S02]  /*2a460*/  F2FP.BF16.F32.PACK_AB R77, R91, R77 ;  /* 0x0000004d5b4d723e */ /* 0x000fe400000010ff */
[----:B------:R-:W-:-:S02]  /*2a470*/  F2FP.BF16.F32.PACK_AB R78, R88, R90 ;  /* 0x0000005a584e723e */ /* 0x000fc400000010ff */
[----:B------:R-:W2:Y:S04]  /*2a480*/  LDL.LU R88, [R1+0x1f0] ;  /* 0x0001f00001587983 */ /* 0x000ea80000300800 */
[----:B------:R-:W2:Y:S04]  /*2a490*/  LDL.LU R89, [R1+0x1f4] ;  /* 0x0001f40001597983 */ /* 0x000ea80000300800 */
[----:B------:R-:W2:Y:S04]  /*2a4a0*/  LDL.LU R90, [R1+0x230] ;  /* 0x00023000015a7983 */ /* 0x000ea80000300800 */
[----:B------:R-:W2:Y:S01]  /*2a4b0*/  LDL.LU R91, [R1+0x234] ;  /* 0x00023400015b7983 */ /* 0x000ea20000300800 */
[----:B------:R-:W-:-:S02]  /*2a4c0*/  F2FP.BF16.F32.PACK_AB R79, R80, R84 ;  /* 0x00000054504f723e */ /* 0x000fc400000010ff */
[----:B------:R-:W-:Y:S02]  /*2a4d0*/  F2FP.BF16.F32.PACK_AB R81, R92, R109 ;  /* 0x0000006d5c51723e */ /* 0x000fe400000010ff */
[----:B------:R-:W2:Y:S04]  /*2a4e0*/  LDL.LU R92, [R1+0x1a0] ;  /* 0x0001a000015c7983 */ /* 0x000ea80000300800 */
[----:B------:R-:W2:Y:S01]  /*2a4f0*/  LDL.LU R93, [R1+0x1a4] ;  /* 0x0001a400015d7983 */ /* 0x000ea20000300800 */
[----:B------:R-:W-:-:S03]  /*2a500*/  F2FP.BF16.F32.PACK_AB R82, R111, R112 ;  /* 0x000000706f52723e */ /* 0x000fc600000010ff */
[----:B------:R-:W2:Y:S04]  /*2a510*/  LDL.LU R109, [R1+0x1e8] ;  /* 0x0001e800016d7983 */ /* 0x000ea80000300800 */
[----:B------:R-:W2:Y:S01]  /*2a520*/  LDL.LU R94, [R1+0x1e0] ;  /* 0x0001e000015e7983 */ /* 0x000ea20000300800 */
[----:B------:R-:W-:-:S03]  /*2a530*/  F2FP.BF16.F32.PACK_AB R83, R114, R113 ;  /* 0x000000717253723e */ /* 0x000fc600000010ff */
[----:B------:R-:W3:Y:S04]  /*2a540*/  LDL.LU R111, [R1+0x1ec] ;  /* 0x0001ec00016f7983 */ /* 0x000ee80000300800 */
[----:B------:R-:W3:Y:S01]  /*2a550*/  LDL.LU R95, [R1+0x1e4] ;  /* 0x0001e400015f7983 */ /* 0x000ee20000300800 */
[----:B------:R-:W-:-:S03]  /*2a560*/  F2FP.BF16.F32.PACK_AB R84, R115, R116 ;  /* 0x000000747354723e */ /* 0x000fc600000010ff */
[----:B------:R-:W4:Y:S04]  /*2a570*/  LDL.LU R112, [R1+0x138] ;  /* 0x0001380001707983 */ /* 0x000f280000300800 */
[----:B------:R-:W4:Y:S04]  /*2a580*/  LDL.LU R114, [R1+0x13c] ;  /* 0x00013c0001727983 */ /* 0x000f280000300800 */
[----:B------:R-:W4:Y:S01]  /*2a590*/  LDL.LU R113, [R1+0x158] ;  /* 0x0001580001717983 */ /* 0x000f220000300800 */
[----:B------:R-:W-:-:S03]  /*2a5a0*/  F2FP.BF16.F32.PACK_AB R85, R117, R119 ;  /* 0x000000777555723e */ /* 0x000fc600000010ff */
[----:B------:R-:W4:Y:S01]  /*2a5b0*/  LDL.LU R115, [R1+0x15c] ;  /* 0x00015c0001737983 */ /* 0x000f220000300800 */
[----:B------:R-:W-:-:S03]  /*2a5c0*/  F2FP.BF16.F32.PACK_AB R80, R86, R87 ;  /* 0x000000575650723e */ /* 0x000fc600000010ff */
[----:B------:R-:W4:Y:S01]  /*2a5d0*/  LDL.LU R116, [R1+0xf8] ;  /* 0x0000f80001747983 */ /* 0x000f220000300800 */
[----:B------:R-:W-:-:S03]  /*2a5e0*/  F2FP.BF16.F32.PACK_AB R86, R121, R122 ;  /* 0x0000007a7956723e */ /* 0x000fc600000010ff */
[----:B------:R-:W4:Y:S04]  /*2a5f0*/  LDL.LU R118, [R1+0xfc] ;  /* 0x0000fc0001767983 */ /* 0x000f280000300800 */
[----:B------:R-:W4:Y:S01]  /*2a600*/  LDL.LU R117, [R1+0x118] ;  /* 0x0001180001757983 */ /* 0x000f220000300800 */
[----:B------:R-:W-:-:S03]  /*2a610*/  F2FP.BF16.F32.PACK_AB R87, R123, R124 ;  /* 0x0000007c7b57723e */ /* 0x000fc600000010ff */
[----:B------:R-:W4:Y:S04]  /*2a620*/  LDL.LU R119, [R1+0x11c] ;  /* 0x00011c0001777983 */ /* 0x000f280000300800 */
[----:B------:R-:W4:Y:S04]  /*2a630*/  LDL.LU R121, [R1+0x90] ;  /* 0x0000900001797983 */ /* 0x000f280000300800 */
[----:B------:R-:W4:Y:S04]  /*2a640*/  LDL.LU R122, [R1+0x94] ;  /* 0x00009400017a7983 */ /* 0x000f280000300800 */
[----:B------:R-:W4:Y:S04]  /*2a650*/  LDL.LU R123, [R1+0xb8] ;  /* 0x0000b800017b7983 */ /* 0x000f280000300800 */
[----:B------:R-:W4:Y:S04]  /*2a660*/  LDL.LU R124, [R1+0xbc] ;  /* 0x0000bc00017c7983 */ /* 0x000f280000300800 */
[----:B------:R0:W-:Y:S04]  /*2a670*/  STSM.16.M88.4 [R3], R68 ;  /* 0x0000004403007844 */ /* 0x0001e80000000200 */
[----:B------:R1:W-:Y:S04]  /*2a680*/  STSM.16.M88.4 [R3+0x100], R72 ;  /* 0x0001004803007844 */ /* 0x0003e80000000200 */
[----:B------:R1:W-:Y:S04]  /*2a690*/  STSM.16.M88.4 [R3+0x200], R76 ;  /* 0x0002004c03007844 */ /* 0x0003e80000000200 */
[----:B0-----:R-:W4:Y:S04]  /*2a6a0*/  LDL.LU R68, [R1+0x130] ;  /* 0x0001300001447983 */ /* 0x001f280000300800 */
[----:B------:R-:W4:Y:S04]  /*2a6b0*/  LDL.LU R69, [R1+0x134] ;  /* 0x0001340001457983 */ /* 0x000f280000300800 */
[----:B------:R-:W4:Y:S04]  /*2a6c0*/  LDL.LU R70, [R1+0x148] ;  /* 0x0001480001467983 */ /* 0x000f280000300800 */
[----:B------:R-:W4:Y:S04]  /*2a6d0*/  LDL.LU R71, [R1+0x14c] ;  /* 0x00014c0001477983 */ /* 0x000f280000300800 */
[----:B-1----:R-:W4:Y:S04]  /*2a6e0*/  LDL.LU R72, [R1+0xf0] ;  /* 0x0000f00001487983 */ /* 0x002f280000300800 */
[----:B------:R-:W4:Y:S04]  /*2a6f0*/  LDL.LU R73, [R1+0xf4] ;  /* 0x0000f40001497983 */ /* 0x000f280000300800 */
[----:B------:R-:W4:Y:S04]  /*2a700*/  LDL.LU R74, [R1+0x108] ;  /* 0x00010800014a7983 */ /* 0x000f280000300800 */
[----:B------:R-:W4:Y:S04]  /*2a710*/  LDL.LU R75, [R1+0x10c] ;  /* 0x00010c00014b7983 */ /* 0x000f280000300800 */
[----:B------:R-:W4:Y:S04]  /*2a720*/  LDL.LU R76, [R1+0x88] ;  /* 0x00008800014c7983 */ /* 0x000f280000300800 */
[----:B------:R-:W4:Y:S04]  /*2a730*/  LDL.LU R77, [R1+0x8c] ;  /* 0x00008c00014d7983 */ /* 0x000f280000300800 */
[----:B------:R-:W4:Y:S04]  /*2a740*/  LDL.LU R78, [R1+0xb0] ;  /* 0x0000b000014e7983 */ /* 0x000f280000300800 */
[----:B------:R-:W4:Y:S04]  /*2a750*/  LDL.LU R79, [R1+0xb4] ;  /* 0x0000b400014f7983 */ /* 0x000f280000300800 */
[----:B------:R0:W-:Y:S04]  /*2a760*/  STSM.16.M88.4 [R3+0x300], R80 ;  /* 0x0003005003007844 */ /* 0x0001e80000000200 */
[----:B------:R1:W-:Y:S04]  /*2a770*/  STSM.16.M88.4 [R3+0x400], R84 ;  /* 0x0004005403007844 */ /* 0x0003e80000000200 */
[----:B0-----:R-:W4:Y:S04]  /*2a780*/  LDL.LU R80, [R1+0x238] ;  /* 0x0002380001507983 */ /* 0x001f280000300800 */
[----:B------:R-:W4:Y:S04]  /*2a790*/  LDL.LU R81, [R1+0x250] ;  /* 0x0002500001517983 */ /* 0x000f280000300800 */
[----:B------:R-:W4:Y:S04]  /*2a7a0*/  LDL.LU R82, [R1+0x1b0] ;  /* 0x0001b00001527983 */ /* 0x000f280000300800 */
[----:B------:R-:W4:Y:S04]  /*2a7b0*/  LDL.LU R83, [R1+0x1b4] ;  /* 0x0001b40001537983 */ /* 0x000f280000300800 */
[----:B-1----:R-:W4:Y:S04]  /*2a7c0*/  LDL.LU R86, [R1+0x1f8] ;  /* 0x0001f80001567983 */ /* 0x002f280000300800 */
[----:B------:R-:W4:Y:S01]  /*2a7d0*/  LDL.LU R87, [R1+0x1fc] ;  /* 0x0001fc0001577983 */ /* 0x000f220000300800 */
[----:B--2---:R-:W-:-:S02]  /*2a7e0*/  F2FP.BF16.F32.PACK_AB R94, R109, R94 ;  /* 0x0000005e6d5e723e */ /* 0x004fc400000010ff */
[----:B---3--:R-:W-:Y:S02]  /*2a7f0*/  F2FP.BF16.F32.PACK_AB R95, R111, R95 ;  /* 0x0000005f6f5f723e */ /* 0x008fe400000010ff */
[----:B----4-:R-:W-:Y:S02]  /*2a800*/  F2FP.BF16.F32.PACK_AB R68, R112, R68 ;  /* 0x000000447044723e */ /* 0x010fe400000010ff */
[----:B------:R-:W-:Y:S02]  /*2a810*/  F2FP.BF16.F32.PACK_AB R69, R114, R69 ;  /* 0x000000457245723e */ /* 0x000fe400000010ff */
[----:B------:R-:W-:Y:S02]  /*2a820*/  F2FP.BF16.F32.PACK_AB R70, R113, R70 ;  /* 0x000000467146723e */ /* 0x000fe400000010ff */
[----:B------:R-:W-:Y:S02]  /*2a830*/  F2FP.BF16.F32.PACK_AB R71, R115, R71 ;  /* 0x000000477347723e */ /* 0x000fe400000010ff */
[----:B------:R-:W-:-:S02]  /*2a840*/  F2FP.BF16.F32.PACK_AB R72, R116, R72 ;  /* 0x000000487448723e */ /* 0x000fc400000010ff */
[----:B------:R-:W-:Y:S02]  /*2a850*/  F2FP.BF16.F32.PACK_AB R73, R118, R73 ;  /* 0x000000497649723e */ /* 0x000fe400000010ff */
[----:B------:R-:W-:Y:S02]  /*2a860*/  F2FP.BF16.F32.PACK_AB R74, R117, R74 ;  /* 0x0000004a754a723e */ /* 0x000fe400000010ff */
[----:B------:R-:W-:Y:S02]  /*2a870*/  F2FP.BF16.F32.PACK_AB R75, R119, R75 ;  /* 0x0000004b774b723e */ /* 0x000fe400000010ff */
[----:B------:R-:W-:Y:S02]  /*2a880*/  F2FP.BF16.F32.PACK_AB R76, R121, R76 ;  /* 0x0000004c794c723e */ /* 0x000fe400000010ff */
[----:B------:R-:W-:Y:S02]  /*2a890*/  F2FP.BF16.F32.PACK_AB R77, R122, R77 ;  /* 0x0000004d7a4d723e */ /* 0x000fe400000010ff */
[----:B------:R-:W-:-:S02]  /*2a8a0*/  F2FP.BF16.F32.PACK_AB R78, R123, R78 ;  /* 0x0000004e7b4e723e */ /* 0x000fc400000010ff */
[----:B------:R-:W-:Y:S02]  /*2a8b0*/  F2FP.BF16.F32.PACK_AB R90, R80, R90 ;  /* 0x0000005a505a723e */ /* 0x000fe400000010ff */
[----:B------:R-:W2:Y:S01]  /*2a8c0*/  LDL.LU R80, [R1+0x40] ;  /* 0x0000400001507983 */ /* 0x000ea20000300800 */
[----:B------:R-:W-:-:S03]  /*2a8d0*/  F2FP.BF16.F32.PACK_AB R91, R81, R91 ;  /* 0x0000005b515b723e */ /* 0x000fc600000010ff */
[----:B------:R-:W3:Y:S01]  /*2a8e0*/  LDL.LU R81, [R1+0x44] ;  /* 0x0000440001517983 */ /* 0x000ee20000300800 */
[----:B------:R-:W-:-:S03]  /*2a8f0*/  F2FP.BF16.F32.PACK_AB R92, R82, R92 ;  /* 0x0000005c525c723e */ /* 0x000fc600000010ff */
[----:B------:R-:W4:Y:S01]  /*2a900*/  LDL.LU R82, [R1+0x60] ;  /* 0x0000600001527983 */ /* 0x000f220000300800 */
[----:B------:R-:W-:-:S03]  /*2a910*/  F2FP.BF16.F32.PACK_AB R93, R83, R93 ;  /* 0x0000005d535d723e */ /* 0x000fc600000010ff */
[----:B------:R-:W2:Y:S01]  /*2a920*/  LDL.LU R83, [R1+0x64] ;  /* 0x0000640001537983 */ /* 0x000ea20000300800 */
[----:B------:R-:W-:-:S03]  /*2a930*/  F2FP.BF16.F32.PACK_AB R88, R86, R88 ;  /* 0x000000585658723e */ /* 0x000fc600000010ff */
[----:B------:R-:W2:Y:S01]  /*2a940*/  LDL.LU R84, [R1+0x18] ;  /* 0x0000180001547983 */ /* 0x000ea20000300800 */
[----:B------:R-:W-:-:S03]  /*2a950*/  F2FP.BF16.F32.PACK_AB R89, R87, R89 ;  /* 0x000000595759723e */ /* 0x000fc600000010ff */
[----:B------:R-:W2:Y:S04]  /*2a960*/  LDL.LU R85, [R1+0x20] ;  /* 0x0000200001557983 */ /* 0x000ea80000300800 */
[----:B------:R-:W2:Y:S04]  /*2a970*/  LDL.LU R86, [R1+0x2c] ;  /* 0x00002c0001567983 */ /* 0x000ea80000300800 */
[----:B------:R-:W2:Y:S04]  /*2a980*/  LDL.LU R87, [R1+0x30] ;  /* 0x0000300001577983 */ /* 0x000ea80000300800 */
        /* <DEDUP_REMOVED lines=15> */
[----:B------:R0:W-:Y:S04]  /*2aa80*/  STSM.16.M88.4 [R3+0x500], R88 ;  /* 0x0005005803007844 */ /* 0x0001e80000000200 */
[----:B------:R1:W-:Y:S04]  /*2aa90*/  STSM.16.M88.4 [R3+0x600], R92 ;  /* 0x0006005c03007844 */ /* 0x0003e80000000200 */
[----:B------:R1:W-:Y:S04]  /*2aaa0*/  STSM.16.M88.4 [R3+0x700], R68 ;  /* 0x0007004403007844 */ /* 0x0003e80000000200 */
[----:B0-----:R-:W4:Y:S04]  /*2aab0*/  LDL.LU R89, [R1+0x38] ;  /* 0x0000380001597983 */ /* 0x001f280000300800 */
[----:B------:R-:W4:Y:S04]  /*2aac0*/  LDL.LU R88, [R1] ;  /* 0x0000000001587983 */ /* 0x000f280000300800 */
        /* <DEDUP_REMOVED lines=10> */
[----:B------:R-:W-:Y:S04]  /*2ab70*/  STSM.16.M88.4 [R3+0x800], R72 ;  /* 0x0008004803007844 */ /* 0x000fe80000000200 */
[----:B------:R0:W-:Y:S02]  /*2ab80*/  STSM.16.M88.4 [R3+0x900], R76 ;  /* 0x0009004c03007844 */ /* 0x0001e40000000200 */
[----:B0-----:R-:W-:-:S02]  /*2ab90*/  F2FP.BF16.F32.PACK_AB R77, R107, R106 ;  /* 0x0000006a6b4d723e */ /* 0x001fc400000010ff */
[----:B--2---:R-:W-:Y:S02]  /*2aba0*/  F2FP.BF16.F32.PACK_AB R78, R109, R108 ;  /* 0x0000006c6d4e723e */ /* 0x004fe400000010ff */
[----:B---3--:R-:W-:Y:S02]  /*2abb0*/  F2FP.BF16.F32.PACK_AB R79, R111, R110 ;  /* 0x0000006e6f4f723e */ /* 0x008fe400000010ff */
[----:B----4-:R-:W-:Y:S02]  /*2abc0*/  F2FP.BF16.F32.PACK_AB R72, R113, R112 ;  /* 0x000000707148723e */ /* 0x010fe400000010ff */
[----:B------:R-:W-:Y:S02]  /*2abd0*/  F2FP.BF16.F32.PACK_AB R73, R115, R114 ;  /* 0x000000727349723e */ /* 0x000fe400000010ff */
[----:B------:R-:W-:Y:S02]  /*2abe0*/  F2FP.BF16.F32.PACK_AB R74, R117, R116 ;  /* 0x00000074754a723e */ /* 0x000fe400000010ff */
[----:B------:R-:W-:-:S02]  /*2abf0*/  F2FP.BF16.F32.PACK_AB R75, R119, R118 ;  /* 0x00000076774b723e */ /* 0x000fc400000010ff */
[----:B------:R-:W-:Y:S02]  /*2ac00*/  F2FP.BF16.F32.PACK_AB R87, R89, R87 ;  /* 0x000000575957723e */ /* 0x000fe400000010ff */
[----:B------:R-:W0:Y:S01]  /*2ac10*/  LDC R89, c[0x0][0x3e8] ;  /* 0x0000fa00ff597b82 */ /* 0x000e220000000800 */
[----:B------:R-:W-:Y:S02]  /*2ac20*/  F2FP.BF16.F32.PACK_AB R83, R71, R83 ;  /* 0x000000534753723e */ /* 0x000fe400000010ff */
[----:B------:R-:W-:Y:S02]  /*2ac30*/  F2FP.BF16.F32.PACK_AB R71, R90, R91 ;  /* 0x0000005b5a47723e */ /* 0x000fe400000010ff */
[----:B------:R-:W1:Y:S01]  /*2ac40*/  S2R R91, SR_TID.X ;  /* 0x00000000005b7919 */ /* 0x000e620000002100 */
        /* <DEDUP_REMOVED lines=8> */
[----:B------:R-:W-:Y:S01]  /*2acd0*/  F2FP.BF16.F32.PACK_AB R70, R95, R88 ;  /* 0x000000585f46723e */ /* 0x000fe200000010ff */
[----:B------:R2:W-:Y:S01]  /*2ace0*/  STSM.16.M88.4 [R3+0xa00], R80 ;  /* 0x000a005003007844 */ /* 0x0005e20000000200 */
[----:B------:R-:W3:Y:S03]  /*2acf0*/  LDC R88, c[0x0][0x3e8] ;  /* 0x0000fa00ff587b82 */ /* 0x000ee60000000800 */
[----:B------:R-:W-:Y:S04]  /*2ad00*/  STSM.16.M88.4 [R3+0xb00], R84 ;  /* 0x000b005403007844 */ /* 0x000fe80000000200 */
[----:B------:R4:W-:Y:S01]  /*2ad10*/  STSM.16.M88.4 [R3+0xc00], R68 ;  /* 0x000c004403007844 */ /* 0x0009e20000000200 */
[----:B-1----:R-:W-:Y:S01]  /*2ad20*/  SHF.R.U32.HI R76, RZ, 0x8, R91 ;  /* 0x00000008ff4c7819 */ /* 0x002fe2000001165b */
[----:B--2---:R-:W1:Y:S03]  /*2ad30*/  LDC R83, c[0x0][0x3e8] ;  /* 0x0000fa00ff537b82 */ /* 0x004e660000000800 */
[----:B----4-:R-:W-:-:S05]  /*2ad40*/  SGXT.U32 R71, R76, 0x1 ;  /* 0x000000014c47781a */ /* 0x010fca0000000000 */
[----:B------:R-:W2:Y:S01]  /*2ad50*/  LDC R84, c[0x0][0x3e8] ;  /* 0x0000fa00ff547b82 */ /* 0x000ea20000000800 */
[----:B------:R-:W-:Y:S01]  /*2ad60*/  IMAD R71, R71, UR4, RZ ;  /* 0x0000000447477c24 */ /* 0x000fe2000f8e02ff */
[----:B------:R0:W-:Y:S01]  /*2ad70*/  STSM.16.M88.4 [R3+0xd00], R72 ;  /* 0x000d004803007844 */ /* 0x0001e20000000200 */
[----:B------:R-:W-:Y:S01]  /*2ad80*/  F2FP.BF16.F32.PACK_AB R76, R105, R104 ;  /* 0x00000068694c723e */ /* 0x000fe200000010ff */
[----:B------:R-:W4:Y:S04]  /*2ad90*/  LDCU UR4, c[0x0][0x3ec] ;  /* 0x00007d80ff0477ac */ /* 0x000f280008000800 */
[----:B------:R-:W1:Y:S01]  /*2ada0*/  LDC R85, c[0x0][0x3e8] ;  /* 0x0000fa00ff557b82 */ /* 0x000e620000000800 */
[----:B------:R-:W-:Y:S01]  /*2adb0*/  LEA R80, P5, R71, R2, 0x1 ;  /* 0x0000000247507211 */ /* 0x000fe200078a08ff */
[----:B------:R-:W1:Y:S01]  /*2adc0*/  S2R R90, SR_TID.X ;  /* 0x00000000005a7919 */ /* 0x000e620000002100 */
[----:B------:R-:W-:-:S02]  /*2add0*/  F2FP.BF16.F32.PACK_AB R68, R97, R96 ;  /* 0x000000606144723e */ /* 0x000fc400000010ff */
[----:B------:R-:W-:Y:S02]  /*2ade0*/  LEA.HI.X.SX32 R81, R71, R0, 0x1, P5 ;  /* 0x0000000047517211 */ /* 0x000fe400028f0eff */
[----:B------:R-:W-:Y:S02]  /*2adf0*/  F2FP.BF16.F32.PACK_AB R69, R99, R98 ;  /* 0x000000626345723e */ /* 0x000fe400000010ff */
[----:B------:R-:W-:Y:S01]  /*2ae00*/  F2FP.BF16.F32.PACK_AB R70, R101, R100 ;  /* 0x000000646546723e */ /* 0x000fe200000010ff */
[----:B0-----:R-:W-:Y:S01]  /*2ae10*/  IMAD R72, R89, 0x2, R71 ;  /* 0x0000000259487824 */ /* 0x001fe200078e0247 */
[----:B------:R-:W-:Y:S01]  /*2ae20*/  F2FP.BF16.F32.PACK_AB R71, R103, R102 ;  /* 0x000000666747723e */ /* 0x000fe200000010ff */
[----:B------:R0:W-:Y:S04]  /*2ae30*/  STSM.16.M88.4 [R3+0xe00], R76 ;  /* 0x000e004c03007844 */ /* 0x0001e80000000200 */
[----:B------:R1:W-:Y:S01]  /*2ae40*/  STSM.16.M88.4 [R3+0xf00], R68 ;  /* 0x000f004403007844 */ /* 0x0003e20000000200 */
[----:B------:R-:W-:Y:S01]  /*2ae50*/  BAR.SYNC.DEFER_BLOCKING 0x0 ;  /* 0x0000000000007b1d */ /* 0x000fe20000010000 */
[----:B------:R-:W-:Y:S01]  /*2ae60*/  LEA R74, P5, R72, R2, 0x1 ;  /* 0x00000002484a7211 */ /* 0x000fe200078a08ff */
[----:B---3--:R-:W-:-:S03]  /*2ae70*/  IMAD R82, R88, 0x2, R72 ;  /* 0x0000000258527824 */ /* 0x008fc600078e0248 */
[----:B------:R-:W-:-:S03]  /*2ae80*/  LEA.HI.X.SX32 R75, R72, R0, 0x1, P5 ;  /* 0x00000000484b7211 */ /* 0x000fc600028f0eff */
[----:B0-----:R-:W0:Y:S01]  /*2ae90*/  LDC R79, c[0x0][0x3e8] ;  /* 0x0000fa00ff4f7b82 */ /* 0x001e220000000800 */
[C---:B------:R-:W-:Y:S01]  /*2aea0*/  LEA R72, P5, R82.reuse, R2, 0x1 ;  /* 0x0000000252487211 */ /* 0x040fe200078a08ff */
[----:B------:R-:W3:Y:S03]  /*2aeb0*/  LDL.LU R105, [R1+0x42c] ;  /* 0x00042c0001697983 */ /* 0x000ee60000300800 */
[----:B------:R-:W-:Y:S01]  /*2aec0*/  LEA.HI.X.SX32 R73, R82, R0, 0x1, P5 ;  /* 0x0000000052497211 */ /* 0x000fe200028f0eff */
[----:B------:R-:W3:Y:S01]  /*2aed0*/  LDL.LU R86, [R1+0x100] ;  /* 0x0001000001567983 */ /* 0x000ee20000300800 */
[----:B--2---:R-:W-:Y:S01]  /*2aee0*/  LEA R82, R84, R82, 0x1 ;  /* 0x0000005254527211 */ /* 0x004fe200078e08ff */
[----:B------:R-:W2:Y:S01]  /*2aef0*/  LDC R76, c[0x0][0x3e8] ;  /* 0x0000fa00ff4c7b82 */ /* 0x000ea20000000800 */
[----:B------:R-:W-:Y:S01]  /*2af00*/  PRMT R78, R66, 0x7632, R78 ;  /* 0x00007632424e7816 */ /* 0x000fe2000000004e */
[----:B------:R-:W3:Y:S04]  /*2af10*/  LDL.LU R87, [R1+0x428] ;  /* 0x0004280001577983 */ /* 0x000ee80000300800 */
[----:B------:R4:W-:Y:S04]  /*2af20*/  STG.E.U16 desc[UR12][R80.64], R64 ;  /* 0x0000004050007986 */ /* 0x0009e8000c10150c */
[----:B------:R4:W-:Y:S01]  /*2af30*/  STG.E.U16 desc[UR12][R74.64], R65 ;  /* 0x000000414a007986 */ /* 0x0009e2000c10150c */
[----:B-1----:R-:W-:-:S03]  /*2af40*/  IMAD R3, R83, 0x2, R82 ;  /* 0x0000000253037824 */ /* 0x002fc600078e0252 */
[----:B------:R1:W-:Y:S01]  /*2af50*/  STG.E.U16 desc[UR12][R72.64], R66 ;  /* 0x0000004248007986 */ /* 0x0003e2000c10150c */
[----:B----4-:R-:W4:Y:S01]  /*2af60*/  LDC R80, c[0x0][0x3e8] ;  /* 0x0000fa00ff507b82 */ /* 0x010f220000000800 */
[----:B------:R-:W-:Y:S02]  /*2af70*/  PRMT R77, R65, 0x7632, R77 ;  /* 0x00007632414d7816 */ /* 0x000fe4000000004d */
[----:B------:R-:W3:Y:S01]  /*2af80*/  LDL.LU R118, [R1+0x104] ;  /* 0x0001040001767983 */ /* 0x000ee20000300800 */
[----:B------:R-:W-:-:S04]  /*2af90*/  PRMT R75, R64, 0x7632, R75 ;  /* 0x00007632404b7816 */ /* 0x000fc8000000004b */
[----:B------:R-:W2:Y:S01]  /*2afa0*/  LDC R74, c[0x0][0x3e8] ;  /* 0x0000fa00ff4a7b82 */ /* 0x000ea20000000800 */
[----:B-1----:R-:W-:Y:S01]  /*2afb0*/  LEA R72, P5, R82, R2, 0x1 ;  /* 0x0000000252487211 */ /* 0x002fe200078a08ff */
[----:B------:R-:W-:Y:S01]  /*2afc0*/  IMAD R64, R85, 0x2, R3 ;  /* 0x0000000255407824 */ /* 0x000fe200078e0203 */
[----:B------:R-:W-:Y:S01]  /*2afd0*/  LOP3.LUT R90, R90, 0x1ff, RZ, 0xc0, !PT ;  /* 0x000001ff5a5a7812 */ /* 0x000fe200078ec0ff */
[----:B------:R-:W3:Y:S01]  /*2afe0*/  LDL.LU R119, [R1+0x424] ;  /* 0x0004240001777983 */ /* 0x000ee20000300800 */
[----:B------:R-:W-:Y:S02]  /*2aff0*/  LEA.HI.X.SX32 R73, R82, R0, 0x1, P5 ;  /* 0x0000000052497211 */ /* 0x000fe400028f0eff */
[C---:B------:R-:W-:Y:S01]  /*2b000*/  LEA R70, P5, R3.reuse, R2, 0x1 ;  /* 0x0000000203467211 */ /* 0x040fe200078a08ff */
[----:B------:R-:W1:Y:S01]  /*2b010*/  LDC R81, c[0x0][0x3e8] ;  /* 0x0000fa00ff517b82 */ /* 0x000e620000000800 */
[----:B------:R-:W-:Y:S01]  /*2b020*/  LEA R90, R90, UR6, 0x4 ;  /* 0x000000065a5a7c11 */ /* 0x000fe2000f8e20ff */
[----:B------:R-:W3:Y:S01]  /*2b030*/  LDL.LU R116, [R1+0x110] ;  /* 0x0001100001747983 */ /* 0x000ee20000300800 */
[----:B------:R-:W-:-:S02]  /*2b040*/  LEA.HI.X.SX32 R71, R3, R0, 0x1, P5 ;  /* 0x0000000003477211 */ /* 0x000fc400028f0eff */
[C---:B------:R-:W-:Y:S01]  /*2b050*/  LEA R68, P5, R64.reuse, R2, 0x1 ;  /* 0x0000000240447211 */ /* 0x040fe200078a08ff */
[----:B------:R2:W-:Y:S01]  /*2b060*/  STG.E.U16 desc[UR12][R72.64], R67 ;  /* 0x0000004348007986 */ /* 0x0005e2000c10150c */
[----:B0-----:R-:W-:Y:S01]  /*2b070*/  LEA R3, R79, R64, 0x1 ;  /* 0x000000404f037211 */ /* 0x001fe200078e08ff */
[----:B------:R-:W0:Y:S01]  /*2b080*/  LDC R82, c[0x0][0x3e8] ;  /* 0x0000fa00ff527b82 */ /* 0x000e220000000800 */
[----:B------:R-:W-:Y:S01]  /*2b090*/  LEA.HI.X.SX32 R69, R64, R0, 0x1, P5 ;  /* 0x0000000040457211 */ /* 0x000fe200028f0eff */
[----:B------:R2:W-:Y:S01]  /*2b0a0*/  STG.E.U16 desc[UR12][R70.64], R12 ;  /* 0x0000000c46007986 */ /* 0x0005e2000c10150c */
[----:B------:R-:W-:-:S03]  /*2b0b0*/  LEA R64, P5, R3, R2, 0x1 ;  /* 0x0000000203407211 */ /* 0x000fc600078a08ff */
[----:B------:R-:W3:Y:S01]  /*2b0c0*/  LDL.LU R117, [R1+0x420] ;  /* 0x0004200001757983 */ /* 0x000ee20000300800 */
[----:B--2---:R-:W-:Y:S01]  /*2b0d0*/  IMAD R66, R74, 0x2, R3 ;  /* 0x000000024a427824 */ /* 0x004fe200078e0203 */
[----:B------:R-:W-:Y:S01]  /*2b0e0*/  LEA.HI.X.SX32 R65, R3, R0, 0x1, P5 ;  /* 0x0000000003417211 */ /* 0x000fe200028f0eff */
[----:B------:R-:W2:Y:S01]  /*2b0f0*/  LDC R72, c[0x0][0x3e8] ;  /* 0x0000fa00ff487b82 */ /* 0x000ea20000000800 */
[----:B------:R1:W-:Y:S01]  /*2b100*/  STG.E.U16 desc[UR12][R68.64], R13 ;  /* 0x0000000d44007986 */ /* 0x0003e2000c10150c */
[----:B------:R-:W-:Y:S01]  /*2b110*/  IMAD R3, R76, 0x2, R66 ;  /* 0x000000024c037824 */ /* 0x000fe200078e0242 */
[----:B------:R-:W-:Y:S02]  /*2b120*/  PRMT R71, R12, 0x7632, R71 ;  /* 0x000076320c477816 */ /* 0x000fe40000000047 */
[----:B------:R-:W3:Y:S03]  /*2b130*/  LDL.LU R114, [R1+0x114] ;  /* 0x0001140001727983 */ /* 0x000ee60000300800 */
[----:B------:R-:W0:Y:S01]  /*2b140*/  LDC R70, c[0x0][0x3e8] ;  /* 0x0000fa00ff467b82 */ /* 0x000e220000000800 */
[----:B----4-:R-:W-:-:S02]  /*2b150*/  LEA R12, R80, R3, 0x1 ;  /* 0x00000003500c7211 */ /* 0x010fc400078e08ff */
[----:B-1----:R-:W-:Y:S02]  /*2b160*/  LEA R68, P5, R66, R2, 0x1 ;  /* 0x0000000242447211 */ /* 0x002fe400078a08ff */
[----:B------:R-:W-:-:S03]  /*2b170*/  PRMT R79, R67, 0x7632, R79 ;  /* 0x00007632434f7816 */ /* 0x000fc6000000004f */
[----:B------:R-:W1:Y:S01]  /*2b180*/  LDC R80, c[0x0][0x3e8] ;  /* 0x0000fa00ff507b82 */ /* 0x000e620000000800 */
[----:B------:R-:W-:Y:S01]  /*2b190*/  LEA.HI.X.SX32 R69, R66, R0, 0x1, P5 ;  /* 0x0000000042457211 */ /* 0x000fe200028f0eff */
[----:B------:R4:W-:Y:S01]  /*2b1a0*/  STG.E.U16 desc[UR12][R64.64], R14 ;  /* 0x0000000e40007986 */ /* 0x0009e2000c10150c */
[C---:B------:R-:W-:Y:S02]  /*2b1b0*/  LEA R66, P5, R3.reuse, R2, 0x1 ;  /* 0x0000000203427211 */ /* 0x040fe400078a08ff */
[----:B------:R-:W-:Y:S01]  /*2b1c0*/  PRMT R74, R14, 0x7632, R74 ;  /* 0x000076320e4a7816 */ /* 0x000fe2000000004a */
[----:B------:R-:W3:Y:S01]  /*2b1d0*/  LDL.LU R115, [R1+0x41c] ;  /* 0x00041c0001737983 */ /* 0x000ee20000300800 */
[----:B------:R-:W-:Y:S01]  /*2b1e0*/  LEA.HI.X.SX32 R67, R3, R0, 0x1, P5 ;  /* 0x0000000003437211 */ /* 0x000fe200028f0eff */
[----:B------:R-:W-:Y:S02]  /*2b1f0*/  IMAD R3, R81, 0x2, R12 ;  /* 0x0000000251037824 */ /* 0x000fe400078e020c */
[----:B------:R-:W1:Y:S01]  /*2b200*/  LDC R81, c[0x0][0x3e8] ;  /* 0x0000fa00ff517b82 */ /* 0x000e620000000800 */
[----:B------:R0:W-:Y:S01]  /*2b210*/  STG.E.U16 desc[UR12][R68.64], R15 ;  /* 0x0000000f44007986 */ /* 0x0001e2000c10150c */
[----:B----4-:R-:W-:-:S03]  /*2b220*/  LEA R64, P5, R12, R2, 0x1 ;  /* 0x000000020c407211 */ /* 0x010fc600078a08ff */
[----:B------:R4:W-:Y:S01]  /*2b230*/  STG.E.U16 desc[UR12][R66.64], R60 ;  /* 0x0000003c42007986 */ /* 0x0009e2000c10150c */
[----:B0-----:R-:W-:Y:S01]  /*2b240*/  IMAD R14, R70, 0x2, R3 ;  /* 0x00000002460e7824 */ /* 0x001fe200078e0203 */
[----:B------:R-:W-:Y:S02]  /*2b250*/  LEA.HI.X.SX32 R65, R12, R0, 0x1, P5 ;  /* 0x000000000c417211 */ /* 0x000fe400028f0eff */
[----:B------:R-:W3:Y:S01]  /*2b260*/  LDL.LU R112, [R1+0x120] ;  /* 0x0001200001707983 */ /* 0x000ee20000300800 */
[----:B------:R-:W-:Y:S02]  /*2b270*/  LEA R12, P5, R3, R2, 0x1 ;  /* 0x00000002030c7211 */ /* 0x000fe400078a08ff */
[----:B------:R-:W-:Y:S01]  /*2b280*/  PRMT R73, R13, 0x7632, R73 ;  /* 0x000076320d497816 */ /* 0x000fe20000000049 */
[----:B------:R0:W-:Y:S01]  /*2b290*/  STG.E.U16 desc[UR12][R64.64], R61 ;  /* 0x0000003d40007986 */ /* 0x0001e2000c10150c */
[----:B------:R-:W-:Y:S01]  /*2b2a0*/  LEA.HI.X.SX32 R13, R3, R0, 0x1, P5 ;  /* 0x00000000030d7211 */ /* 0x000fe200028f0eff */
[----:B------:R-:W1:Y:S01]  /*2b2b0*/  LDC R68, c[0x0][0x3e8] ;  /* 0x0000fa00ff447b82 */ /* 0x000e620000000800 */
[----:B--2---:R-:W-:Y:S01]  /*2b2c0*/  LEA R3, R72, R14, 0x1 ;  /* 0x0000000e48037211 */ /* 0x004fe200078e08ff */
[----:B------:R-:W2:Y:S06]  /*2b2d0*/  LDL.LU R113, [R1+0x418] ;  /* 0x0004180001717983 */ /* 0x000eac0000300800 */
[----:B----4-:R-:W4:Y:S01]  /*2b2e0*/  LDC R66, c[0x0][0x3e8] ;  /* 0x0000fa00ff427b82 */ /* 0x010f220000000800 */
[----:B0-----:R-:W-:Y:S01]  /*2b2f0*/  LEA R64, P5, R14, R2, 0x1 ;  /* 0x000000020e407211 */ /* 0x001fe200078a08ff */
[----:B------:R1:W-:Y:S01]  /*2b300*/  STG.E.U16 desc[UR12][R12.64], R62 ;  /* 0x0000003e0c007986 */ /* 0x0003e2000c10150c */
[----:B------:R-:W-:-:S02]  /*2b310*/  PRMT R67, R60, 0x7632, R67 ;  /* 0x000076323c437816 */ /* 0x000fc40000000043 */
[----:B------:R-:W-:Y:S01]  /*2b320*/  LEA.HI.X.SX32 R65, R14, R0, 0x1, P5 ;  /* 0x000000000e417211 */ /* 0x000fe200028f0eff */
[----:B------:R-:W2:Y:S01]  /*2b330*/  LDL.LU R122, [R1+0x124] ;  /* 0x00012400017a7983 */ /* 0x000ea20000300800 */
[----:B------:R-:W-:Y:S02]  /*2b340*/  LEA R60, P5, R3, R2, 0x1 ;  /* 0x00000002033c7211 */ /* 0x000fe400078a08ff */
[----:B------:R-:W-:Y:S01]  /*2b350*/  PRMT R69, R61, 0x7632, R69 ;  /* 0x000076323d457816 */ /* 0x000fe20000000045 */
[----:B-1----:R-:W-:Y:S01]  /*2b360*/  IMAD R12, R80, 0x2, R3 ;  /* 0x00000002500c7824 */ /* 0x002fe200078e0203 */
[----:B------:R-:W-:Y:S01]  /*2b370*/  PRMT R76, R15, 0x7632, R76 ;  /* 0x000076320f4c7816 */ /* 0x000fe2000000004c */
[----:B------:R-:W0:Y:S01]  /*2b380*/  LDC R80, c[0x0][0x3e8] ;  /* 0x0000fa00ff507b82 */ /* 0x000e220000000800 */
[----:B------:R-:W-:Y:S01]  /*2b390*/  LEA.HI.X.SX32 R61, R3, R0, 0x1, P5 ;  /* 0x00000000033d7211 */ /* 0x000fe200028f0eff */
[----:B------:R1:W-:Y:S01]  /*2b3a0*/  STG.E.U16 desc[UR12][R64.64], R63 ;  /* 0x0000003f40007986 */ /* 0x0003e2000c10150c */
[----:B------:R-:W-:Y:S01]  /*2b3b0*/  LEA R14, P5, R12, R2, 0x1 ;  /* 0x000000020c0e7211 */ /* 0x000fe200078a08ff */
[----:B------:R-:W-:Y:S01]  /*2b3c0*/  IMAD R3, R81, 0x2, R12 ;  /* 0x0000000251037824 */ /* 0x000fe200078e020c */
[----:B------:R-:W-:Y:S01]  /*2b3d0*/  PRMT R70, R62, 0x7632, R70 ;  /* 0x000076323e467816 */ /* 0x000fe20000000046 */
[----:B------:R-:W2:Y:S01]  /*2b3e0*/  LDL.LU R124, [R1+0x414] ;  /* 0x00041400017c7983 */ /* 0x000ea20000300800 */
[----:B------:R-:W-:Y:S01]  /*2b3f0*/  LEA.HI.X.SX32 R15, R12, R0, 0x1, P5 ;  /* 0x000000000c0f7211 */ /* 0x000fe200028f0eff */
[----:B------:R-:W0:Y:S02]  /*2b400*/  LDC R81, c[0x0][0x3e8] ;  /* 0x0000fa00ff517b82 */ /* 0x000e240000000800 */
[----:B------:R-:W-:Y:S01]  /*2b410*/  STG.E.U16 desc[UR12][R60.64], R56 ;  /* 0x000000383c007986 */ /* 0x000fe2000c10150c */
[----:B------:R-:W-:-:S03]  /*2b420*/  LEA R12, P5, R3, R2, 0x1 ;  /* 0x00000002030c7211 */ /* 0x000fc600078a08ff */
[----:B------:R4:W-:Y:S02]  /*2b430*/  STG.E.U16 desc[UR12][R14.64], R57 ;  /* 0x000000390e007986 */ /* 0x0009e4000c10150c */
[----:B------:R-:W0:Y:S01]  /*2b440*/  LDC R62, c[0x0][0x3e8] ;  /* 0x0000fa00ff3e7b82 */ /* 0x000e220000000800 */
[----:B------:R-:W-:Y:S01]  /*2b450*/  LEA.HI.X.SX32 R13, R3, R0, 0x1, P5 ;  /* 0x00000000030d7211 */ /* 0x000fe200028f0eff */
[----:B------:R-:W2:Y:S06]  /*2b460*/  LDL.LU R121, [R1+0x128] ;  /* 0x0001280001797983 */ /* 0x000eac0000300800 */
[----:B-1----:R-:W1:Y:S01]  /*2b470*/  LDC R64, c[0x0][0x3e8] ;  /* 0x0000fa00ff407b82 */ /* 0x002e620000000800 */
[----:B----4-:R-:W-:Y:S01]  /*2b480*/  LEA R14, R66, R3, 0x1 ;  /* 0x00000003420e7211 */ /* 0x010fe200078e08ff */
[----:B------:R4:W-:Y:S04]  /*2b490*/  STG.E.U16 desc[UR12][R12.64], R58 ;  /* 0x0000003a0c007986 */ /* 0x0009e8000c10150c */
[----:B------:R-:W-:Y:S01]  /*2b4a0*/  IMAD R3, R68, 0x2, R14 ;  /* 0x0000000244037824 */ /* 0x000fe200078e020e */
[----:B------:R-:W-:Y:S01]  /*2b4b0*/  LEA R60, P5, R14, R2, 0x1 ;  /* 0x000000020e3c7211 */ /* 0x000fe200078a08ff */
[----:B------:R-:W2:Y:S02]  /*2b4c0*/  LDL.LU R123, [R1+0x410] ;  /* 0x00041000017b7983 */ /* 0x000ea40000300800 */
[----:B0-----:R-:W-:-:S02]  /*2b4d0*/  IMAD R15, R80, 0x2, R3 ;  /* 0x00000002500f7824 */ /* 0x001fc400078e0203 */
[----:B------:R-:W0:Y:S01]  /*2b4e0*/  LDC R80, c[0x0][0x3e8] ;  /* 0x0000fa00ff507b82 */ /* 0x000e220000000800 */
[----:B------:R-:W-:Y:S01]  /*2b4f0*/  LEA.HI.X.SX32 R61, R14, R0, 0x1, P5 ;  /* 0x000000000e3d7211 */ /* 0x000fe200028f0eff */
[----:B------:R-:W2:Y:S01]  /*2b500*/  LDL.LU R92, [R1+0x12c] ;  /* 0x00012c00015c7983 */ /* 0x000ea20000300800 */
[----:B----4-:R-:W-:Y:S02]  /*2b510*/  LEA R12, P5, R3, R2, 0x1 ;  /* 0x00000002030c7211 */ /* 0x010fe400078a08ff */
[----:B------:R-:W-:Y:S01]  /*2b520*/  PRMT R72, R63, 0x7632, R72 ;  /* 0x000076323f487816 */ /* 0x000fe20000000048 */
[----:B------:R-:W-:Y:S01]  /*2b530*/  STG.E.U16 desc[UR12][R60.64], R59 ;  /* 0x0000003b3c007986 */ /* 0x000fe2000c10150c */
[----:B------:R-:W-:Y:S02]  /*2b540*/  LEA.HI.X.SX32 R13, R3, R0, 0x1, P5 ;  /* 0x00000000030d7211 */ /* 0x000fe400028f0eff */
[----:B------:R-:W-:Y:S01]  /*2b550*/  LEA R14, P5, R15, R2, 0x1 ;  /* 0x000000020f0e7211 */ /* 0x000fe200078a08ff */
[----:B------:R-:W4:Y:S01]  /*2b560*/  LDL.LU R93, [R1+0x40c] ;  /* 0x00040c00015d7983 */ /* 0x000f220000300800 */
[----:B------:R-:W-:-:S02]  /*2b570*/  LEA R3, R81, R15, 0x1 ;  /* 0x0000000f51037211 */ /* 0x000fc400078e08ff */
[----:B------:R-:W0:Y:S01]  /*2b580*/  LDC R81, c[0x0][0x3e8] ;  /* 0x0000fa00ff517b82 */ /* 0x000e220000000800 */
[----:B------:R-:W-:Y:S01]  /*2b590*/  PRMT R63, R56, 0x7632, R63 ;  /* 0x00007632383f7816 */ /* 0x000fe2000000003f */
[----:B------:R1:W-:Y:S01]  /*2b5a0*/  STG.E.U16 desc[UR12][R12.64], R52 ;  /* 0x000000340c007986 */ /* 0x0003e2000c10150c */
[----:B------:R-:W-:Y:S02]  /*2b5b0*/  LEA.HI.X.SX32 R15, R15, R0, 0x1, P5 ;  /* 0x000000000f0f7211 */ /* 0x000fe400028f0eff */
[----:B------:R-:W-:Y:S01]  /*2b5c0*/  PRMT R66, R58, 0x7632, R66 ;  /* 0x000076323a427816 */ /* 0x000fe20000000042 */
[----:B------:R-:W4:Y:S01]  /*2b5d0*/  LDL.LU R94, [R1+0x140] ;  /* 0x00014000015e7983 */ /* 0x000f220000300800 */
[----:B------:R-:W-:Y:S01]  /*2b5e0*/  LEA R56, P5, R3, R2, 0x1 ;  /* 0x0000000203387211 */ /* 0x000fe200078a08ff */
[----:B------:R-:W0:Y:S01]  /*2b5f0*/  LDC R58, c[0x0][0x3e8] ;  /* 0x0000fa00ff3a7b82 */ /* 0x000e220000000800 */
[----:B------:R-:W-:Y:S01]  /*2b600*/  PRMT R65, R57, 0x7632, R65 ;  /* 0x0000763239417816 */ /* 0x000fe20000000041 */
[----:B-1----:R-:W-:Y:S01]  /*2b610*/  IMAD R13, R62, 0x2, R3 ;  /* 0x000000023e0d7824 */ /* 0x002fe200078e0203 */
[----:B------:R-:W-:-:S02]  /*2b620*/  LEA.HI.X.SX32 R57, R3, R0, 0x1, P5 ;  /* 0x0000000003397211 */ /* 0x000fc400028f0eff */
[----:B------:R-:W-:Y:S01]  /*2b630*/  PRMT R68, R59, 0x7632, R68 ;  /* 0x000076323b447816 */ /* 0x000fe20000000044 */
[----:B------:R-:W-:Y:S01]  /*2b640*/  IMAD R3, R64, 0x2, R13 ;  /* 0x0000000240037824 */ /* 0x000fe200078e020d */
[----:B------:R-:W-:Y:S01]  /*2b650*/  LEA R12, P5, R13, R2, 0x1 ;  /* 0x000000020d0c7211 */ /* 0x000fe200078a08ff */
[----:B------:R-:W1:Y:S01]  /*2b660*/  LDC R59, c[0x0][0x3e8] ;  /* 0x0000fa00ff3b7b82 */ /* 0x000e620000000800 */
[----:B------:R0:W-:Y:S01]  /*2b670*/  STG.E.U16 desc[UR12][R14.64], R53 ;  /* 0x000000350e007986 */ /* 0x0001e2000c10150c */
[----:B------:R-:W-:Y:S02]  /*2b680*/  PRMT R61, R53, 0x7632, R61 ;  /* 0x00007632353d7816 */ /* 0x000fe4000000003d */
[----:B------:R-:W-:Y:S01]  /*2b690*/  LEA.HI.X.SX32 R13, R13, R0, 0x1, P5 ;  /* 0x000000000d0d7211 */ /* 0x000fe200028f0eff */
[----:B------:R0:W-:Y:S03]  /*2b6a0*/  STG.E.U16 desc[UR12][R56.64], R54 ;  /* 0x0000003638007986 */ /* 0x0001e6000c10150c */
[----:B------:R-:W1:Y:S01]  /*2b6b0*/  LDC R60, c[0x0][0x3e8] ;  /* 0x0000fa00ff3c7b82 */ /* 0x000e620000000800 */
[----:B------:R-:W-:Y:S01]  /*2b6c0*/  PRMT R52, R52, 0x7632, R52 ;  /* 0x0000763234347816 */ /* 0x000fe20000000034 */
[----:B------:R-:W2:Y:S01]  /*2b6d0*/  LDL.LU R95, [R1+0x404] ;  /* 0x00040400015f7983 */ /* 0x000ea20000300800 */
[----:B0-----:R-:W-:-:S02]  /*2b6e0*/  LEA R14, P5, R3, R2, 0x1 ;  /* 0x00000002030e7211 */ /* 0x001fc400078a08ff */
[----:B------:R-:W-:Y:S02]  /*2b6f0*/  LEA R53, R80, R3, 0x1 ;  /* 0x0000000350357211 */ /* 0x000fe400078e08ff */
[----:B------:R-:W-:Y:S01]  /*2b700*/  LEA.HI.X.SX32 R15, R3, R0, 0x1, P5 ;  /* 0x00000000030f7211 */ /* 0x000fe200028f0eff */
[----:B------:R-:W0:Y:S01]  /*2b710*/  LDC R80, c[0x0][0x3e8] ;  /* 0x0000fa00ff507b82 */ /* 0x000e220000000800 */
[----:B------:R-:W-:Y:S01]  /*2b720*/  LEA R56, P5, R53, R2, 0x1 ;  /* 0x0000000235387211 */ /* 0x000fe200078a08ff */
[----:B------:R-:W-:-:S03]  /*2b730*/  IMAD R3, R81, 0x2, R53 ;  /* 0x0000000251037824 */ /* 0x000fc600078e0235 */
[----:B------:R-:W-:Y:S01]  /*2b740*/  LEA.HI.X.SX32 R57, R53, R0, 0x1, P5 ;  /* 0x0000000035397211 */ /* 0x000fe200028f0eff */
[----:B------:R1:W-:Y:S01]  /*2b750*/  STG.E.U16 desc[UR12][R12.64], R55 ;  /* 0x000000370c007986 */ /* 0x0003e2000c10150c */
[----:B------:R-:W-:Y:S01]  /*2b760*/  PRMT R62, R54, 0x7632, R62 ;  /* 0x00007632363e7816 */ /* 0x000fe2000000003e */
[----:B------:R-:W3:Y:S02]  /*2b770*/  LDC R81, c[0x0][0x3e8] ;  /* 0x0000fa00ff517b82 */ /* 0x000ee40000000800 */
[----:B------:R-:W-:Y:S01]  /*2b780*/  STG.E.U16 desc[UR12][R14.64], R48 ;  /* 0x000000300e007986 */ /* 0x000fe2000c10150c */
[----:B------:R-:W-:-:S03]  /*2b790*/  LEA R54, P5, R3, R2, 0x1 ;  /* 0x0000000203367211 */ /* 0x000fc600078a08ff */
[----:B------:R1:W-:Y:S01]  /*2b7a0*/  STG.E.U16 desc[UR12][R56.64], R49 ;  /* 0x0000003138007986 */ /* 0x0003e2000c10150c */
[----:B------:R-:W-:Y:S01]  /*2b7b0*/  PRMT R64, R55, 0x7632, R64 ;  /* 0x0000763237407816 */ /* 0x000fe20000000040 */
[----:B-1----:R-:W-:Y:S01]  /*2b7c0*/  IMAD R13, R58, 0x2, R3 ;  /* 0x000000023a0d7824 */ /* 0x002fe200078e0203 */
[----:B------:R-:W-:Y:S01]  /*2b7d0*/  LEA.HI.X.SX32 R55, R3, R0, 0x1, P5 ;  /* 0x0000000003377211 */ /* 0x000fe200028f0eff */
[----:B------:R-:W1:Y:S03]  /*2b7e0*/  LDC R58, c[0x0][0x3e8] ;  /* 0x0000fa00ff3a7b82 */ /* 0x000e660000000800 */
[----:B------:R-:W-:-:S05]  /*2b7f0*/  LEA R12, P5, R13, R2, 0x1 ;  /* 0x000000020d0c7211 */ /* 0x000fca00078a08ff */
[----:B------:R-:W1:Y:S01]  /*2b800*/  LDC R56, c[0x0][0x3e8] ;  /* 0x0000fa00ff387b82 */ /* 0x000e620000000800 */
[----:B------:R-:W-:Y:S02]  /*2b810*/  LEA R3, R59, R13, 0x1 ;  /* 0x0000000d3b037211 */ /* 0x000fe400078e08ff */
[----:B------:R-:W-:-:S05]  /*2b820*/  LEA.HI.X.SX32 R13, R13, R0, 0x1, P5 ;  /* 0x000000000d0d7211 */ /* 0x000fca00028f0eff */
[----:B------:R-:W1:Y:S01]  /*2b830*/  LDC R57, c[0x0][0x3e8] ;  /* 0x0000fa00ff397b82 */ /* 0x000e620000000800 */
[----:B------:R-:W-:Y:S01]  /*2b840*/  LEA R14, P5, R3, R2, 0x1 ;  /* 0x00000002030e7211 */ /* 0x000fe200078a08ff */
[----:B------:R-:W-:-:S03]  /*2b850*/  IMAD R53, R60, 0x2, R3 ;  /* 0x000000023c357824 */ /* 0x000fc600078e0203 */
[----:B------:R-:W-:Y:S01]  /*2b860*/  LEA.HI.X.SX32 R15, R3, R0, 0x1, P5 ;  /* 0x00000000030f7211 */ /* 0x000fe200028f0eff */
[----:B0-----:R-:W-:Y:S02]  /*2b870*/  IMAD R3, R80, 0x2, R53 ;  /* 0x0000000250037824 */ /* 0x001fe400078e0235 */
[----:B------:R-:W0:Y:S01]  /*2b880*/  LDC R80, c[0x0][0x3e8] ;  /* 0x0000fa00ff507b82 */ /* 0x000e220000000800 */
[----:B------:R1:W-:Y:S01]  /*2b890*/  STG.E.U16 desc[UR12][R54.64], R50 ;  /* 0x0000003236007986 */ /* 0x0003e2000c10150c */
[----:B------:R-:W-:-:S03]  /*2b8a0*/  PRMT R59, R50, 0x7632, R59 ;  /* 0x00007632323b7816 */ /* 0x000fc6000000003b */
[----:B------:R1:W-:Y:S02]  /*2b8b0*/  STG.E.U16 desc[UR12][R12.64], R51 ;  /* 0x000000330c007986 */ /* 0x0003e4000c10150c */
[----:B-1----:R-:W-:-:S04]  /*2b8c0*/  LEA R54, P5, R53, R2, 0x1 ;  /* 0x0000000235367211 */ /* 0x002fc800078a08ff */
[----:B------:R-:W-:Y:S02]  /*2b8d0*/  LEA.HI.X.SX32 R55, R53, R0, 0x1, P5 ;  /* 0x0000000035377211 */ /* 0x000fe400028f0eff */
[----:B------:R-:W-:Y:S02]  /*2b8e0*/  LEA R50, P5, R3, R2, 0x1 ;  /* 0x0000000203327211 */ /* 0x000fe400078a08ff */
[----:B------:R-:W-:Y:S02]  /*2b8f0*/  LEA R13, R56, R3, 0x1 ;  /* 0x00000003380d7211 */ /* 0x000fe400078e08ff */
[----:B------:R-:W-:Y:S01]  /*2b900*/  PRMT R60, R51, 0x7632, R60 ;  /* 0x00007632333c7816 */ /* 0x000fe2000000003c */
[----:B------:R1:W-:Y:S01]  /*2b910*/  STG.E.U16 desc[UR12][R14.64], R44 ;  /* 0x0000002c0e007986 */ /* 0x0003e2000c10150c */
[----:B------:R-:W-:Y:S01]  /*2b920*/  LEA.HI.X.SX32 R51, R3, R0, 0x1, P5 ;  /* 0x0000000003337211 */ /* 0x000fe200028f0eff */
[----:B------:R-:W-:Y:S01]  /*2b930*/  IMAD R3, R57, 0x2, R13 ;  /* 0x0000000239037824 */ /* 0x000fe200078e020d */
[C---:B------:R-:W-:Y:S01]  /*2b940*/  LEA R12, P5, R13.reuse, R2, 0x1 ;  /* 0x000000020d0c7211 */ /* 0x040fe200078a08ff */
[----:B------:R-:W-:Y:S01]  /*2b950*/  STG.E.U16 desc[UR12][R54.64], R45 ;  /* 0x0000002d36007986 */ /* 0x000fe2000c10150c */
[----:B------:R-:W0:Y:S02]  /*2b960*/  LDC R53, c[0x0][0x3e8] ;  /* 0x0000fa00ff357b82 */ /* 0x000e240000000800 */
[----:B------:R-:W-:Y:S01]  /*2b970*/  LEA.HI.X.SX32 R13, R13, R0, 0x1, P5 ;  /* 0x000000000d0d7211 */ /* 0x000fe200028f0eff */
[----:B------:R0:W-:Y:S01]  /*2b980*/  STG.E.U16 desc[UR12][R50.64], R46 ;  /* 0x0000002e32007986 */ /* 0x0001e2000c10150c */
[----:B-1----:R-:W-:-:S04]  /*2b990*/  LEA R14, P5, R3, R2, 0x1 ;  /* 0x00000002030e7211 */ /* 0x002fc800078a08ff */
[----:B------:R-:W1:Y:S01]  /*2b9a0*/  LDC R56, c[0x0][0x3e8] ;  /* 0x0000fa00ff387b82 */ /* 0x000e620000000800 */
[----:B------:R-:W-:Y:S01]  /*2b9b0*/  LEA.HI.X.SX32 R15, R3, R0, 0x1, P5 ;  /* 0x00000000030f7211 */ /* 0x000fe200028f0eff */
[----:B0-----:R-:W-:-:S06]  /*2b9c0*/  IMAD R51, R58, 0x2, R3 ;  /* 0x000000023a337824 */ /* 0x001fcc00078e0203 */
[----:B------:R-:W0:Y:S01]  /*2b9d0*/  LDC R54, c[0x0][0x3e8] ;  /* 0x0000fa00ff367b82 */ /* 0x000e220000000800 */
[----:B------:R-:W-:Y:S02]  /*2b9e0*/  LEA R50, P5, R51, R2, 0x1 ;  /* 0x0000000233327211 */ /* 0x000fe400078a08ff */
[----:B------:R-:W-:Y:S02]  /*2b9f0*/  LEA R3, R80, R51, 0x1 ;  /* 0x0000003350037211 */ /* 0x000fe400078e08ff */
[----:B------:R-:W-:-:S03]  /*2ba00*/  PRMT R57, R46, 0x7632, R57 ;  /* 0x000076322e397816 */ /* 0x000fc60000000039 */
[----:B------:R-:W1:Y:S01]  /*2ba10*/  LDC R55, c[0x0][0x3e8] ;  /* 0x0000fa00ff377b82 */ /* 0x000e620000000800 */
[----:B------:R-:W-:Y:S02]  /*2ba20*/  LEA.HI.X.SX32 R51, R51, R0, 0x1, P5 ;  /* 0x0000000033337211 */ /* 0x000fe400028f0eff */
[----:B------:R-:W-:Y:S01]  /*2ba30*/  LEA R46, P5, R3, R2, 0x1 ;  /* 0x00000002032e7211 */ /* 0x000fe200078a08ff */
[----:B------:R0:W-:Y:S01]  /*2ba40*/  STG.E.U16 desc[UR12][R12.64], R47 ;  /* 0x0000002f0c007986 */ /* 0x0001e2000c10150c */
[----:B------:R-:W-:-:S03]  /*2ba50*/  PRMT R58, R47, 0x7632, R58 ;  /* 0x000076322f3a7816 */ /* 0x000fc6000000003a */
[----:B------:R-:W-:Y:S01]  /*2ba60*/  STG.E.U16 desc[UR12][R14.64], R40 ;  /* 0x000000280e007986 */ /* 0x000fe2000c10150c */
[----:B------:R-:W1:Y:S03]  /*2ba70*/  LDC R80, c[0x0][0x3e8] ;  /* 0x0000fa00ff507b82 */ /* 0x000e660000000800 */
[----:B------:R-:W-:Y:S01]  /*2ba80*/  STG.E.U16 desc[UR12][R50.64], R41 ;  /* 0x0000002932007986 */ /* 0x000fe2000c10150c */
[----:B0-----:R-:W-:Y:S01]  /*2ba90*/  LEA.HI.X.SX32 R47, R3, R0, 0x1, P5 ;  /* 0x00000000032f7211 */ /* 0x001fe200028f0eff */
[----:B------:R-:W-:-:S03]  /*2baa0*/  IMAD R13, R53, 0x2, R3 ;  /* 0x00000002350d7824 */ /* 0x000fc600078e0203 */
[----:B------:R-:W0:Y:S01]  /*2bab0*/  LDC R53, c[0x0][0x3e8] ;  /* 0x0000fa00ff357b82 */ /* 0x000e220000000800 */
[----:B------:R3:W-:Y:S01]  /*2bac0*/  STG.E.U16 desc[UR12][R46.64], R42 ;  /* 0x0000002a2e007986 */ /* 0x0007e2000c10150c */
[----:B------:R-:W-:Y:S01]  /*2bad0*/  LEA R12, P5, R13, R2, 0x1 ;  /* 0x000000020d0c7211 */ /* 0x000fe200078a08ff */
[----:B------:R-:W-:-:S05]  /*2bae0*/  IMAD R3, R54, 0x2, R13 ;  /* 0x0000000236037824 */ /* 0x000fca00078e020d */
[----:B------:R-:W0:Y:S08]  /*2baf0*/  LDC R54, c[0x0][0x3e8] ;  /* 0x0000fa00ff367b82 */ /* 0x000e300000000800 */
[----:B---3--:R-:W3:Y:S01]  /*2bb00*/  LDC R47, c[0x0][0x3e8] ;  /* 0x0000fa00ff2f7b82 */ /* 0x008ee20000000800 */
[----:B------:R-:W-:Y:S02]  /*2bb10*/  LEA.HI.X.SX32 R13, R13, R0, 0x1, P5 ;  /* 0x000000000d0d7211 */ /* 0x000fe400028f0eff */
[----:B------:R-:W-:-:S02]  /*2bb20*/  PRMT R46, R41, 0x7632, R46 ;  /* 0x00007632292e7816 */ /* 0x000fc4000000002e */
[----:B------:R-:W-:Y:S02]  /*2bb30*/  LEA R14, P5, R3, R2, 0x1 ;  /* 0x00000002030e7211 */ /* 0x000fe400078a08ff */
[----:B-1----:R-:W-:Y:S02]  /*2bb40*/  LEA R41, R55, R3, 0x1 ;  /* 0x0000000337297211 */ /* 0x002fe400078e08ff */
[----:B------:R-:W-:Y:S02]  /*2bb50*/  PRMT R42, R40, 0x7632, R42 ;  /* 0x00007632282a7816 */ /* 0x000fe4000000002a */
[----:B------:R-:W-:Y:S01]  /*2bb60*/  LEA.HI.X.SX32 R15, R3, R0, 0x1, P5 ;  /* 0x00000000030f7211 */ /* 0x000fe200028f0eff */
[----:B------:R-:W-:Y:S01]  /*2bb70*/  IMAD R3, R56, 0x2, R41 ;  /* 0x0000000238037824 */ /* 0x000fe200078e0229 */
[C---:B------:R-:W-:Y:S01]  /*2bb80*/  LEA R40, P5, R41.reuse, R2, 0x1 ;  /* 0x0000000229287211 */ /* 0x040fe200078a08ff */
[----:B------:R3:W-:Y:S03]  /*2bb90*/  STG.E.U16 desc[UR12][R12.64], R43 ;  /* 0x0000002b0c007986 */ /* 0x0007e6000c10150c */
[----:B------:R-:W-:-:S02]  /*2bba0*/  LEA.HI.X.SX32 R41, R41, R0, 0x1, P5 ;  /* 0x0000000029297211 */ /* 0x000fc400028f0eff */
[----:B------:R-:W-:Y:S01]  /*2bbb0*/  LEA R50, P5, R3, R2, 0x1 ;  /* 0x0000000203327211 */ /* 0x000fe200078a08ff */
[----:B------:R-:W-:Y:S01]  /*2bbc0*/  STG.E.U16 desc[UR12][R14.64], R36 ;  /* 0x000000240e007986 */ /* 0x000fe2000c10150c */
[----:B---3--:R-:W-:-:S03]  /*2bbd0*/  IMAD R13, R47, 0x2, R3 ;  /* 0x000000022f0d7824 */ /* 0x008fc600078e0203 */
[----:B------:R1:W-:Y:S01]  /*2bbe0*/  STG.E.U16 desc[UR12][R40.64], R37 ;  /* 0x0000002528007986 */ /* 0x0003e2000c10150c */
[----:B------:R-:W-:Y:S02]  /*2bbf0*/  LEA.HI.X.SX32 R51, R3, R0, 0x1, P5 ;  /* 0x0000000003337211 */ /* 0x000fe400028f0eff */
[----:B------:R-:W-:Y:S02]  /*2bc00*/  LEA R12, P5, R13, R2, 0x1 ;  /* 0x000000020d0c7211 */ /* 0x000fe400078a08ff */
[----:B0-----:R-:W-:Y:S01]  /*2bc10*/  LEA R3, R53, R13, 0x1 ;  /* 0x0000000d35037211 */ /* 0x001fe200078e08ff */
[----:B-1----:R-:W0:Y:S01]  /*2bc20*/  LDC R40, c[0x0][0x3e8] ;  /* 0x0000fa00ff287b82 */ /* 0x002e220000000800 */
[----:B------:R-:W-:-:S03]  /*2bc30*/  PRMT R47, R37, 0x7632, R47 ;  /* 0x00007632252f7816 */ /* 0x000fc6000000002f */
[----:B------:R-:W-:Y:S01]  /*2bc40*/  IMAD R37, R54, 0x2, R3 ;  /* 0x0000000236257824 */ /* 0x000fe200078e0203 */
[----:B------:R-:W-:Y:S02]  /*2bc50*/  LEA.HI.X.SX32 R13, R13, R0, 0x1, P5 ;  /* 0x000000000d0d7211 */ /* 0x000fe400028f0eff */
[----:B------:R-:W-:Y:S01]  /*2bc60*/  LEA R14, P5, R3, R2, 0x1 ;  /* 0x00000002030e7211 */ /* 0x000fe200078a08ff */
[----:B------:R-:W1:Y:S01]  /*2bc70*/  LDC R41, c[0x0][0x3e8] ;  /* 0x0000fa00ff297b82 */ /* 0x000e620000000800 */
[----:B------:R-:W-:Y:S02]  /*2bc80*/  PRMT R56, R43, 0x7632, R56 ;  /* 0x000076322b387816 */ /* 0x000fe40000000038 */
[----:B------:R-:W-:Y:S02]  /*2bc90*/  PRMT R43, R36, 0x7632, R43 ;  /* 0x00007632242b7816 */ /* 0x000fe4000000002b */
[----:B------:R-:W-:Y:S01]  /*2bca0*/  LEA.HI.X.SX32 R15, R3, R0, 0x1, P5 ;  /* 0x00000000030f7211 */ /* 0x000fe200028f0eff */
[----:B------:R-:W-:Y:S01]  /*2bcb0*/  IMAD R3, R81, 0x2, R37 ;  /* 0x0000000251037824 */ /* 0x000fe200078e0225 */
[C---:B------:R-:W-:Y:S01]  /*2bcc0*/  LEA R36, P5, R37.reuse, R2, 0x1 ;  /* 0x0000000225247211 */ /* 0x040fe200078a08ff */
[----:B------:R3:W-:Y:S01]  /*2bcd0*/  STG.E.U16 desc[UR12][R50.64], R38 ;  /* 0x0000002632007986 */ /* 0x0007e2000c10150c */
[----:B------:R-:W-:Y:S01]  /*2bce0*/  PRMT R53, R38, 0x7632, R53 ;  /* 0x0000763226357816 */ /* 0x000fe20000000035 */
[----:B------:R-:W2:Y:S01]  /*2bcf0*/  LDC R81, c[0x0][0x3e8] ;  /* 0x0000fa00ff517b82 */ /* 0x000ea20000000800 */
[----:B------:R-:W-:Y:S01]  /*2bd00*/  LEA.HI.X.SX32 R37, R37, R0, 0x1, P5 ;  /* 0x0000000025257211 */ /* 0x000fe200028f0eff */
[----:B------:R3:W-:Y:S01]  /*2bd10*/  STG.E.U16 desc[UR12][R12.64], R39 ;  /* 0x000000270c007986 */ /* 0x0007e2000c10150c */
[----:B------:R-:W-:-:S02]  /*2bd20*/  PRMT R54, R39, 0x7632, R54 ;  /* 0x0000763227367816 */ /* 0x000fc40000000036 */
[C---:B---3--:R-:W-:Y:S01]  /*2bd30*/  LEA R38, P5, R3.reuse, R2, 0x1 ;  /* 0x0000000203267211 */ /* 0x048fe200078a08ff */
[----:B------:R-:W-:Y:S03]  /*2bd40*/  STG.E.U16 desc[UR12][R14.64], R32 ;  /* 0x000000200e007986 */ /* 0x000fe6000c10150c */
[----:B------:R-:W-:Y:S01]  /*2bd50*/  LEA.HI.X.SX32 R39, R3, R0, 0x1, P5 ;  /* 0x0000000003277211 */ /* 0x000fe200028f0eff */
[----:B------:R-:W-:Y:S01]  /*2bd60*/  STG.E.U16 desc[UR12][R36.64], R33 ;  /* 0x0000002124007986 */ /* 0x000fe2000c10150c */
[----:B0-----:R-:W-:Y:S02]  /*2bd70*/  LEA R13, R40, R3, 0x1 ;  /* 0x00000003280d7211 */ /* 0x001fe400078e08ff */
[----:B------:R-:W-:Y:S01]  /*2bd80*/  PRMT R51, R33, 0x7632, R51 ;  /* 0x0000763221337816 */ /* 0x000fe20000000033 */
[----:B------:R0:W-:Y:S01]  /*2bd90*/  STG.E.U16 desc[UR12][R38.64], R34 ;  /* 0x0000002226007986 */ /* 0x0001e2000c10150c */
[----:B------:R-:W-:Y:S01]  /*2bda0*/  LEA R12, P5, R13, R2, 0x1 ;  /* 0x000000020d0c7211 */ /* 0x000fe200078a08ff */
[----:B-1----:R-:W-:Y:S01]  /*2bdb0*/  IMAD R3, R41, 0x2, R13 ;  /* 0x0000000229037824 */ /* 0x002fe200078e020d */
[----:B------:R-:W-:Y:S01]  /*2bdc0*/  PRMT R50, R32, 0x7632, R50 ;  /* 0x0000763220327816 */ /* 0x000fe20000000032 */
[----:B------:R-:W1:Y:S08]  /*2bdd0*/  LDC R41, c[0x0][0x3e8] ;  /* 0x0000fa00ff297b82 */ /* 0x000e700000000800 */
[----:B0-----:R-:W0:Y:S01]  /*2bde0*/  LDC R39, c[0x0][0x3e8] ;  /* 0x0000fa00ff277b82 */ /* 0x001e220000000800 */
[----:B------:R-:W-:Y:S01]  /*2bdf0*/  LEA.HI.X.SX32 R13, R13, R0, 0x1, P5 ;  /* 0x000000000d0d7211 */ /* 0x000fe200028f0eff */
[----:B------:R-:W-:Y:S01]  /*2be00*/  IMAD R33, R80, 0x2, R3 ;  /* 0x0000000250217824 */ /* 0x000fe200078e0203 */
[----:B------:R-:W-:-:S05]  /*2be10*/  LEA R14, P5, R3, R2, 0x1 ;  /* 0x00000002030e7211 */ /* 0x000fca00078a08ff */
[----:B------:R-:W3:Y:S01]  /*2be20*/  LDC R80, c[0x0][0x3e8] ;  /* 0x0000fa00ff507b82 */ /* 0x000ee20000000800 */
[----:B------:R-:W-:Y:S02]  /*2be30*/  LEA.HI.X.SX32 R15, R3, R0, 0x1, P5 ;  /* 0x00000000030f7211 */ /* 0x000fe400028f0eff */
[----:B------:R-:W-:Y:S02]  /*2be40*/  LEA R32, P5, R33, R2, 0x1 ;  /* 0x0000000221207211 */ /* 0x000fe400078a08ff */
[----:B--2---:R-:W-:Y:S02]  /*2be50*/  LEA R38, R81, R33, 0x1 ;  /* 0x0000002151267211 */ /* 0x004fe400078e08ff */
[----:B------:R-:W-:Y:S01]  /*2be60*/  LEA.HI.X.SX32 R33, R33, R0, 0x1, P5 ;  /* 0x0000000021217211 */ /* 0x000fe200028f0eff */
[----:B------:R-:W2:Y:S01]  /*2be70*/  LDC R81, c[0x0][0x3e8] ;  /* 0x0000fa00ff517b82 */ /* 0x000ea20000000800 */
[----:B------:R-:W-:-:S04]  /*2be80*/  LEA R36, P5, R38, R2, 0x1 ;  /* 0x0000000226247211 */ /* 0x000fc800078a08ff */
[----:B------:R-:W-:Y:S01]  /*2be90*/  LEA.HI.X.SX32 R37, R38, R0, 0x1, P5 ;  /* 0x0000000026257211 */ /* 0x000fe200028f0eff */
[----:B0-----:R-:W-:Y:S02]  /*2bea0*/  IMAD R38, R39, 0x2, R38 ;  /* 0x0000000227267824 */ /* 0x001fe400078e0226 */
[----:B------:R-:W0:Y:S01]  /*2beb0*/  LDC R40, c[0x0][0x3e8] ;  /* 0x0000fa00ff287b82 */ /* 0x000e220000000800 */
[----:B------:R1:W-:Y:S01]  /*2bec0*/  STG.E.U16 desc[UR12][R12.64], R35 ;  /* 0x000000230c007986 */ /* 0x0003e2000c10150c */
[----:B------:R-:W-:-:S03]  /*2bed0*/  PRMT R3, R35, 0x7632, R3 ;  /* 0x0000763223037816 */ /* 0x000fc60000000003 */
[----:B------:R2:W-:Y:S01]  /*2bee0*/  STG.E.U16 desc[UR12][R14.64], R28 ;  /* 0x0000001c0e007986 */ /* 0x0005e2000c10150c */
[----:B-1----:R-:W-:Y:S02]  /*2bef0*/  IMAD R12, R41, 0x2, R38 ;  /* 0x00000002290c7824 */ /* 0x002fe400078e0226 */
[----:B------:R-:W1:Y:S01]  /*2bf00*/  LDC R41, c[0x0][0x3e8] ;  /* 0x0000fa00ff297b82 */ /* 0x000e620000000800 */
[----:B--2---:R-:W-:Y:S02]  /*2bf10*/  LEA R14, P5, R38, R2, 0x1 ;  /* 0x00000002260e7211 */ /* 0x004fe400078a08ff */
[----:B---3--:R-:W-:Y:S01]  /*2bf20*/  LEA R35, R80, R12, 0x1 ;  /* 0x0000000c50237211 */ /* 0x008fe200078e08ff */
[----:B------:R2:W-:Y:S04]  /*2bf30*/  STG.E.U16 desc[UR12][R32.64], R29 ;  /* 0x0000001d20007986 */ /* 0x0005e8000c10150c */
[----:B------:R-:W3:Y:S01]  /*2bf40*/  LDC R80, c[0x0][0x3e8] ;  /* 0x0000fa00ff507b82 */ /* 0x000ee20000000800 */
[----:B------:R-:W-:Y:S01]  /*2bf50*/  LEA.HI.X.SX32 R15, R38, R0, 0x1, P5 ;  /* 0x00000000260f7211 */ /* 0x000fe200028f0eff */
[----:B------:R4:W-:Y:S01]  /*2bf60*/  STG.E.U16 desc[UR12][R36.64], R30 ;  /* 0x0000001e24007986 */ /* 0x0009e2000c10150c */
[----:B------:R-:W-:Y:S01]  /*2bf70*/  IMAD R13, R81, 0x2, R35 ;  /* 0x00000002510d7824 */ /* 0x000fe200078e0223 */
[----:B--2---:R-:W-:-:S02]  /*2bf80*/  LEA R32, P5, R12, R2, 0x1 ;  /* 0x000000020c207211 */ /* 0x004fc400078a08ff */
[----:B------:R0:W-:Y:S02]  /*2bf90*/  STG.E.U16 desc[UR12][R14.64], R31 ;  /* 0x0000001f0e007986 */ /* 0x0001e4000c10150c */
[----:B------:R-:W2:Y:S01]  /*2bfa0*/  LDC R81, c[0x0][0x3e8] ;  /* 0x0000fa00ff517b82 */ /* 0x000ea20000000800 */
[----:B------:R-:W-:Y:S02]  /*2bfb0*/  LEA.HI.X.SX32 R33, R12, R0, 0x1, P5 ;  /* 0x000000000c217211 */ /* 0x000fe400028f0eff */
[----:B----4-:R-:W-:-:S04]  /*2bfc0*/  LEA R36, P5, R35, R2, 0x1 ;  /* 0x0000000223247211 */ /* 0x010fc800078a08ff */
[----:B------:R-:W-:Y:S02]  /*2bfd0*/  LEA.HI.X.SX32 R37, R35, R0, 0x1, P5 ;  /* 0x0000000023257211 */ /* 0x000fe400028f0eff */
[C---:B------:R-:W-:Y:S01]  /*2bfe0*/  LEA R38, P5, R13.reuse, R2, 0x1 ;  /* 0x000000020d267211 */ /* 0x040fe200078a08ff */
[----:B0-----:R-:W-:Y:S02]  /*2bff0*/  IMAD R15, R40, 0x2, R13 ;  /* 0x00000002280f7824 */ /* 0x001fe400078e020d */
[----:B------:R-:W0:Y:S01]  /*2c000*/  LDC R40, c[0x0][0x3e8] ;  /* 0x0000fa00ff287b82 */ /* 0x000e220000000800 */
[----:B------:R-:W-:Y:S02]  /*2c010*/  LEA.HI.X.SX32 R39, R13, R0, 0x1, P5 ;  /* 0x000000000d277211 */ /* 0x000fe400028f0eff */
[----:B------:R-:W-:Y:S02]  /*2c020*/  LEA R14, P5, R15, R2, 0x1 ;  /* 0x000000020f0e7211 */ /* 0x000fe400078a08ff */
[----:B-1----:R-:W-:-:S03]  /*2c030*/  LEA R13, R41, R15, 0x1 ;  /* 0x0000000f290d7211 */ /* 0x002fc600078e08ff */
[----:B------:R-:W1:Y:S01]  /*2c040*/  LDC R41, c[0x0][0x3e8] ;  /* 0x0000fa00ff297b82 */ /* 0x000e620000000800 */
[----:B------:R4:W-:Y:S01]  /*2c050*/  STG.E.U16 desc[UR12][R32.64], R24 ;  /* 0x0000001820007986 */ /* 0x0009e2000c10150c */
[----:B------:R-:W-:Y:S01]  /*2c060*/  LEA.HI.X.SX32 R15, R15, R0, 0x1, P5 ;  /* 0x000000000f0f7211 */ /* 0x000fe200028f0eff */
[----:B---3--:R-:W-:Y:S01]  /*2c070*/  IMAD R35, R80, 0x2, R13 ;  /* 0x0000000250237824 */ /* 0x008fe200078e020d */
[----:B------:R-:W-:Y:S01]  /*2c080*/  PRMT R12, R31, 0x7632, R12 ;  /* 0x000076321f0c7816 */ /* 0x000fe2000000000c */
[----:B------:R3:W-:Y:S02]  /*2c090*/  STG.E.U16 desc[UR12][R36.64], R25 ;  /* 0x0000001924007986 */ /* 0x0007e4000c10150c */
[----:B------:R-:W-:Y:S01]  /*2c0a0*/  IMAD R31, R82, 0x2, R35 ;  /* 0x00000002521f7824 */ /* 0x000fe200078e0223 */
[----:B------:R-:W2:Y:S01]  /*2c0b0*/  LDC R80, c[0x0][0x3e8] ;  /* 0x0000fa00ff507b82 */ /* 0x000ea20000000800 */
[----:B----4-:R-:W-:-:S07]  /*2c0c0*/  LEA R32, P5, R13, R2, 0x1 ;  /* 0x000000020d207211 */ /* 0x010fce00078a08ff */
[----:B------:R-:W4:Y:S01]  /*2c0d0*/  LDC R82, c[0x0][0x3e8] ;  /* 0x0000fa00ff527b82 */ /* 0x000f220000000800 */
[----:B------:R-:W-:Y:S02]  /*2c0e0*/  LEA.HI.X.SX32 R33, R13, R0, 0x1, P5 ;  /* 0x000000000d217211 */ /* 0x000fe400028f0eff */
[C---:B---3--:R-:W-:Y:S01]  /*2c0f0*/  LEA R36, P5, R35.reuse, R2, 0x1 ;  /* 0x0000000223247211 */ /* 0x048fe200078a08ff */
[----:B------:R3:W-:Y:S03]  /*2c100*/  STG.E.U16 desc[UR12][R38.64], R26 ;  /* 0x0000001a26007986 */ /* 0x0007e6000c10150c */
[----:B------:R-:W-:Y:S02]  /*2c110*/  LEA.HI.X.SX32 R37, R35, R0, 0x1, P5 ;  /* 0x0000000023257211 */ /* 0x000fe400028f0eff */
[----:B------:R-:W4:Y:S01]  /*2c120*/  LDC R35, c[0x0][0x3e8] ;  /* 0x0000fa00ff237b82 */ /* 0x000f220000000800 */
[----:B---3--:R-:W-:-:S04]  /*2c130*/  LEA R38, P5, R31, R2, 0x1 ;  /* 0x000000021f267211 */ /* 0x008fc800078a08ff */
[----:B------:R-:W-:Y:S02]  /*2c140*/  LEA.HI.X.SX32 R39, R31, R0, 0x1, P5 ;  /* 0x000000001f277211 */ /* 0x000fe400028f0eff */
[----:B0-----:R-:W-:Y:S01]  /*2c150*/  LEA R31, R40, R31, 0x1 ;  /* 0x0000001f281f7211 */ /* 0x001fe200078e08ff */
[----:B------:R1:W-:Y:S04]  /*2c160*/  STG.E.U16 desc[UR12][R14.64], R27 ;  /* 0x0000001b0e007986 */ /* 0x0003e8000c10150c */
[----:B------:R0:W-:Y:S01]  /*2c170*/  STG.E.U16 desc[UR12][R32.64], R20 ;  /* 0x0000001420007986 */ /* 0x0001e2000c10150c */
[----:B------:R-:W-:-:S03]  /*2c180*/  PRMT R13, R27, 0x7632, R13 ;  /* 0x000076321b0d7816 */ /* 0x000fc6000000000d */
[----:B------:R3:W-:Y:S01]  /*2c190*/  STG.E.U16 desc[UR12][R36.64], R21 ;  /* 0x0000001524007986 */ /* 0x0007e2000c10150c */
[----:B-1----:R-:W-:Y:S01]  /*2c1a0*/  IMAD R14, R41, 0x2, R31 ;  /* 0x00000002290e7824 */ /* 0x002fe200078e021f */
[----:B0-----:R-:W-:-:S03]  /*2c1b0*/  LEA R32, P5, R31, R2, 0x1 ;  /* 0x000000021f207211 */ /* 0x001fc600078a08ff */
[----:B--2---:R-:W-:Y:S02]  /*2c1c0*/  IMAD R27, R81, 0x2, R14 ;  /* 0x00000002511b7824 */ /* 0x004fe400078e020e */
[----:B------:R-:W0:Y:S01]  /*2c1d0*/  LDC R81, c[0x0][0x3e8] ;  /* 0x0000fa00ff517b82 */ /* 0x000e220000000800 */
[----:B------:R-:W-:Y:S02]  /*2c1e0*/  LEA.HI.X.SX32 R33, R31, R0, 0x1, P5 ;  /* 0x000000001f217211 */ /* 0x000fe400028f0eff */
[----:B---3--:R-:W-:Y:S01]  /*2c1f0*/  LEA R36, P5, R14, R2, 0x1 ;  /* 0x000000020e247211 */ /* 0x008fe200078a08ff */
[----:B------:R1:W-:Y:S01]  /*2c200*/  STG.E.U16 desc[UR12][R38.64], R22 ;  /* 0x0000001626007986 */ /* 0x0003e2000c10150c */
[----:B----4-:R-:W-:Y:S02]  /*2c210*/  LEA R15, R82, R27, 0x1 ;  /* 0x0000001b520f7211 */ /* 0x010fe400078e08ff */
[----:B------:R-:W-:Y:S01]  /*2c220*/  LEA.HI.X.SX32 R37, R14, R0, 0x1, P5 ;  /* 0x000000000e257211 */ /* 0x000fe200028f0eff */
[----:B------:R-:W2:Y:S01]  /*2c230*/  LDC R82, c[0x0][0x3e8] ;  /* 0x0000fa00ff527b82 */ /* 0x000ea20000000800 */
[----:B-1----:R-:W-:-:S04]  /*2c240*/  LEA R38, P5, R27, R2, 0x1 ;  /* 0x000000021b267211 */ /* 0x002fc800078a08ff */
[----:B------:R-:W-:Y:S02]  /*2c250*/  LEA.HI.X.SX32 R39, R27, R0, 0x1, P5 ;  /* 0x000000001b277211 */ /* 0x000fe400028f0eff */
[C---:B------:R-:W-:Y:S01]  /*2c260*/  LEA R40, P5, R15.reuse, R2, 0x1 ;  /* 0x000000020f287211 */ /* 0x040fe200078a08ff */
[----:B------:R1:W-:Y:S03]  /*2c270*/  STG.E.U16 desc[UR12][R32.64], R23 ;  /* 0x0000001720007986 */ /* 0x0003e6000c10150c */
[----:B------:R-:W-:Y:S01]  /*2c280*/  LEA.HI.X.SX32 R41, R15, R0, 0x1, P5 ;  /* 0x000000000f297211 */ /* 0x000fe200028f0eff */
[----:B------:R-:W-:Y:S01]  /*2c290*/  STG.E.U16 desc[UR12][R36.64], R16 ;  /* 0x0000001024007986 */ /* 0x000fe2000c10150c */
[----:B------:R-:W-:-:S03]  /*2c2a0*/  IMAD R15, R35, 0x2, R15 ;  /* 0x00000002230f7824 */ /* 0x000fc600078e020f */
[----:B------:R3:W-:Y:S01]  /*2c2b0*/  STG.E.U16 desc[UR12][R38.64], R17 ;  /* 0x0000001126007986 */ /* 0x0007e2000c10150c */
[----:B------:R-:W-:Y:S01]  /*2c2c0*/  PRMT R31, R16, 0x7632, R31 ;  /* 0x00007632101f7816 */ /* 0x000fe2000000001f */
[----:B-1----:R-:W-:Y:S01]  /*2c2d0*/  IMAD R33, R80, 0x2, R15 ;  /* 0x0000000250217824 */ /* 0x002fe200078e020f */
[----:B------:R-:W-:Y:S01]  /*2c2e0*/  PRMT R27, R17, 0x7632, R27 ;  /* 0x00007632111b7816 */ /* 0x000fe2000000001b */
[----:B---3--:R-:W1:Y:S01]  /*2c2f0*/  LDC R38, c[0x0][0x3e8] ;  /* 0x0000fa00ff267b82 */ /* 0x008e620000000800 */
[C---:B------:R-:W-:Y:S01]  /*2c300*/  LEA R16, P5, R15.reuse, R2, 0x1 ;  /* 0x000000020f107211 */ /* 0x040fe200078a08ff */
[----:B------:R3:W-:Y:S03]  /*2c310*/  STG.E.U16 desc[UR12][R40.64], R18 ;  /* 0x0000001228007986 */ /* 0x0007e6000c10150c */
[----:B------:R-:W-:-:S03]  /*2c320*/  LEA.HI.X.SX32 R17, R15, R0, 0x1, P5 ;  /* 0x000000000f117211 */ /* 0x000fc600028f0eff */
[----:B------:R-:W4:Y:S01]  /*2c330*/  LDC R39, c[0x0][0x3e8] ;  /* 0x0000fa00ff277b82 */ /* 0x000f220000000800 */
[----:B------:R-:W-:Y:S02]  /*2c340*/  LEA R32, P5, R33, R2, 0x1 ;  /* 0x0000000221207211 */ /* 0x000fe400078a08ff */
[----:B0-----:R-:W-:Y:S02]  /*2c350*/  LEA R15, R81, R33, 0x1 ;  /* 0x00000021510f7211 */ /* 0x001fe400078e08ff */
[----:B------:R-:W-:-:S03]  /*2c360*/  LEA.HI.X.SX32 R33, R33, R0, 0x1, P5 ;  /* 0x0000000021217211 */ /* 0x000fc600028f0eff */
[----:B---3--:R-:W0:Y:S01]  /*2c370*/  LDC R40, c[0x0][0x3e8] ;  /* 0x0000fa00ff287b82 */ /* 0x008e220000000800 */
[----:B------:R-:W-:Y:S01]  /*2c380*/  LEA R36, P5, R15, R2, 0x1 ;  /* 0x000000020f247211 */ /* 0x000fe200078a08ff */
[----:B--2---:R-:W-:Y:S01]  /*2c390*/  IMAD R35, R82, 0x2, R15 ;  /* 0x0000000252237824 */ /* 0x004fe200078e020f */
[----:B------:R-:W-:Y:S02]  /*2c3a0*/  PRMT R14, R23, 0x7632, R14 ;  /* 0x00007632170e7816 */ /* 0x000fe4000000000e */
[----:B------:R-:W-:-:S03]  /*2c3b0*/  PRMT R23, R18, 0x7632, R23 ;  /* 0x0000763212177816 */ /* 0x000fc60000000017 */
[----:B------:R-:W2:Y:S01]  /*2c3c0*/  LDC R41, c[0x0][0x3e8] ;  /* 0x0000fa00ff297b82 */ /* 0x000ea20000000800 */
[----:B------:R-:W-:Y:S02]  /*2c3d0*/  LEA.HI.X.SX32 R37, R15, R0, 0x1, P5 ;  /* 0x000000000f257211 */ /* 0x000fe400028f0eff */
[----:B------:R-:W-:Y:S01]  /*2c3e0*/  LEA R18, P5, R35, R2, 0x1 ;  /* 0x0000000223127211 */ /* 0x000fe200078a08ff */
[----:B------:R3:W-:Y:S01]  /*2c3f0*/  STG.E.U16 desc[UR12][R16.64], R19 ;  /* 0x0000001310007986 */ /* 0x0007e2000c10150c */
[----:B------:R-:W-:-:S03]  /*2c400*/  PRMT R15, R19, 0x7632, R15 ;  /* 0x00007632130f7816 */ /* 0x000fc6000000000f */
[----:B------:R1:W-:Y:S01]  /*2c410*/  STG.E.U16 desc[UR12][R32.64], R8 ;  /* 0x0000000820007986 */ /* 0x0003e2000c10150c */
[----:B------:R-:W-:Y:S01]  /*2c420*/  PRMT R48, R48, 0x7632, R48 ;  /* 0x0000763230307816 */ /* 0x000fe20000000030 */
[----:B------:R-:W2:Y:S02]  /*2c430*/  LDC R80, c[0x0][0x3e8] ;  /* 0x0000fa00ff507b82 */ /* 0x000ea40000000800 */
[----:B------:R1:W-:Y:S01]  /*2c440*/  STG.E.U16 desc[UR12][R36.64], R9 ;  /* 0x0000000924007986 */ /* 0x0003e2000c10150c */
[----:B---3--:R-:W-:Y:S01]  /*2c450*/  LEA.HI.X.SX32 R19, R35, R0, 0x1, P5 ;  /* 0x0000000023137211 */ /* 0x008fe200028f0eff */
[----:B-1----:R-:W-:-:S04]  /*2c460*/  IMAD R35, R38, 0x2, R35 ;  /* 0x0000000226237824 */ /* 0x002fc800078e0223 */
[----:B------:R-:W1:Y:S01]  /*2c470*/  LDC R38, c[0x0][0x3e8] ;  /* 0x0000fa00ff267b82 */ /* 0x000e620000000800 */
[----:B------:R-:W-:Y:S02]  /*2c480*/  PRMT R33, R8, 0x7632, R33 ;  /* 0x0000763208217816 */ /* 0x000fe40000000021 */
[----:B------:R-:W-:-:S05]  /*2c490*/  LEA R8, P5, R35, R2, 0x1 ;  /* 0x0000000223087211 */ /* 0x000fca00078a08ff */
[----:B------:R-:W3:Y:S01]  /*2c4a0*/  LDC R37, c[0x0][0x3e8] ;  /* 0x0000fa00ff257b82 */ /* 0x000ee20000000800 */
[----:B----4-:R-:W-:Y:S02]  /*2c4b0*/  LEA R17, R39, R35, 0x1 ;  /* 0x0000002327117211 */ /* 0x010fe400078e08ff */
[----:B------:R-:W-:Y:S02]  /*2c4c0*/  PRMT R32, R9, 0x7632, R32 ;  /* 0x0000763209207816 */ /* 0x000fe40000000020 */
[----:B------:R-:W-:Y:S01]  /*2c4d0*/  LEA.HI.X.SX32 R9, R35, R0, 0x1, P5 ;  /* 0x0000000023097211 */ /* 0x000fe200028f0eff */
[----:B0-----:R-:W-:Y:S01]  /*2c4e0*/  IMAD R36, R40, 0x2, R17 ;  /* 0x0000000228247824 */ /* 0x001fe200078e0211 */
[----:B------:R-:W-:Y:S01]  /*2c4f0*/  LEA R16, P5, R17, R2, 0x1 ;  /* 0x0000000211107211 */ /* 0x000fe200078a08ff */
[----:B------:R-:W0:Y:S01]  /*2c500*/  LDC R39, c[0x0][0x3e8] ;  /* 0x0000fa00ff277b82 */ /* 0x000e220000000800 */
[----:B------:R4:W-:Y:S01]  /*2c510*/  STG.E.U16 desc[UR12][R18.64], R10 ;  /* 0x0000000a12007986 */ /* 0x0009e2000c10150c */
[----:B--2---:R-:W-:Y:S01]  /*2c520*/  IMAD R35, R41, 0x2, R36 ;  /* 0x0000000229237824 */ /* 0x004fe200078e0224 */
[----:B------:R-:W-:-:S02]  /*2c530*/  LEA.HI.X.SX32 R17, R17, R0, 0x1, P5 ;  /* 0x0000000011117211 */ /* 0x000fc400028f0eff */
[----:B------:R2:W-:Y:S03]  /*2c540*/  STG.E.U16 desc[UR12][R8.64], R11 ;  /* 0x0000000b08007986 */ /* 0x0005e6000c10150c */
[----:B------:R-:W0:Y:S01]  /*2c550*/  LDC R40, c[0x0][0x3e8] ;  /* 0x0000fa00ff287b82 */ /* 0x000e220000000800 */
[----:B----4-:R-:W-:Y:S02]  /*2c560*/  PRMT R18, R10, 0x7632, R18 ;  /* 0x000076320a127816 */ /* 0x010fe40000000012 */
[----:B------:R-:W-:Y:S02]  /*2c570*/  LEA R10, P5, R36, R2, 0x1 ;  /* 0x00000002240a7211 */ /* 0x000fe400078a08ff */
[----:B------:R-:W-:-:S03]  /*2c580*/  PRMT R19, R11, 0x7632, R19 ;  /* 0x000076320b137816 */ /* 0x000fc60000000013 */
[----:B------:R-:W4:Y:S01]  /*2c590*/  LDC R41, c[0x0][0x3e8] ;  /* 0x0000fa00ff297b82 */ /* 0x000f220000000800 */
[----:B--2---:R-:W-:Y:S02]  /*2c5a0*/  LEA.HI.X.SX32 R11, R36, R0, 0x1, P5 ;  /* 0x00000000240b7211 */ /* 0x004fe400028f0eff */
[----:B------:R-:W-:-:S04]  /*2c5b0*/  LEA R8, P5, R35, R2, 0x1 ;  /* 0x0000000223087211 */ /* 0x000fc800078a08ff */
[----:B------:R-:W-:Y:S01]  /*2c5c0*/  LEA.HI.X.SX32 R9, R35, R0, 0x1, P5 ;  /* 0x0000000023097211 */ /* 0x000fe200028f0eff */
[----:B------:R-:W2:Y:S01]  /*2c5d0*/  LDC R36, c[0x0][0x3e8] ;  /* 0x0000fa00ff247b82 */ /* 0x000ea20000000800 */
[----:B---3--:R-:W-:Y:S01]  /*2c5e0*/  LEA R35, R37, R35, 0x1 ;  /* 0x0000002325237211 */ /* 0x008fe200078e08ff */
[----:B------:R3:W-:Y:S06]  /*2c5f0*/  STG.E.U16 desc[UR12][R16.64], R4 ;  /* 0x0000000410007986 */ /* 0x0007ec000c10150c */
[----:B------:R-:W2:Y:S01]  /*2c600*/  LDC R37, c[0x0][0x3e8] ;  /* 0x0000fa00ff257b82 */ /* 0x000ea20000000800 */
[----:B------:R0:W-:Y:S04]  /*2c610*/  STG.E.U16 desc[UR12][R10.64], R5 ;  /* 0x000000050a007986 */ /* 0x0001e8000c10150c */
[----:B------:R1:W-:Y:S01]  /*2c620*/  STG.E.U16 desc[UR12][R8.64], R6 ;  /* 0x0000000608007986 */ /* 0x0003e2000c10150c */
[----:B---3--:R-:W-:-:S02]  /*2c630*/  PRMT R16, R4, 0x7632, R16 ;  /* 0x0000763204107816 */ /* 0x008fc40000000010 */
[----:B------:R-:W-:Y:S02]  /*2c640*/  LEA R4, P5, R35, R2, 0x1 ;  /* 0x0000000223047211 */ /* 0x000fe400078a08ff */
[----:B------:R-:W-:Y:S02]  /*2c650*/  PRMT R17, R5, 0x7632, R17 ;  /* 0x0000763205117816 */ /* 0x000fe40000000011 */
[----:B0-----:R-:W-:Y:S01]  /*2c660*/  PRMT R10, R6, 0x7632, R10 ;  /* 0x00007632060a7816 */ /* 0x001fe2000000000a */
[----:B-1----:R-:W-:Y:S01]  /*2c670*/  IMAD R9, R39, 0x2, R35 ;  /* 0x0000000227097824 */ /* 0x002fe200078e0223 */
[----:B------:R-:W-:Y:S01]  /*2c680*/  LEA.HI.X.SX32 R5, R35, R0, 0x1, P5 ;  /* 0x0000000023057211 */ /* 0x000fe200028f0eff */
[----:B------:R-:W0:Y:S02]  /*2c690*/  LDC R39, c[0x0][0x3e8] ;  /* 0x0000fa00ff277b82 */ /* 0x000e240000000800 */
[----:B------:R-:W-:Y:S01]  /*2c6a0*/  IMAD R6, R40, 0x2, R9 ;  /* 0x0000000228067824 */ /* 0x000fe200078e0209 */
[----:B------:R-:W-:Y:S01]  /*2c6b0*/  LEA R8, P5, R9, R2, 0x1 ;  /* 0x0000000209087211 */ /* 0x000fe200078a08ff */
[----:B------:R1:W-:Y:S01]  /*2c6c0*/  STG.E.U16 desc[UR12][R4.64], R7 ;  /* 0x0000000704007986 */ /* 0x0003e2000c10150c */
[----:B------:R-:W-:-:S03]  /*2c6d0*/  PRMT R11, R7, 0x7632, R11 ;  /* 0x00007632070b7816 */ /* 0x000fc6000000000b */
[----:B------:R-:W3:Y:S01]  /*2c6e0*/  LDC R40, c[0x0][0x3e8] ;  /* 0x0000fa00ff287b82 */ /* 0x000ee20000000800 */
[----:B------:R-:W-:Y:S02]  /*2c6f0*/  LEA.HI.X.SX32 R9, R9, R0, 0x1, P5 ;  /* 0x0000000009097211 */ /* 0x000fe400028f0eff */
[----:B-1----:R-:W-:-:S05]  /*2c700*/  LEA R4, P5, R6, R2, 0x1 ;  /* 0x0000000206047211 */ /* 0x002fca00078a08ff */
[----:B------:R-:W1:Y:S01]  /*2c710*/  LDC R35, c[0x0][0x3e8] ;  /* 0x0000fa00ff237b82 */ /* 0x000e620000000800 */
[----:B------:R-:W-:Y:S01]  /*2c720*/  LEA R7, R38, R6, 0x1 ;  /* 0x0000000626077211 */ /* 0x000fe200078e08ff */
[----:B------:R2:W-:Y:S01]  /*2c730*/  STG.E.U16 desc[UR12][R8.64], R75 ;  /* 0x0000004b08007986 */ /* 0x0005e2000c10150c */
[----:B------:R-:W-:Y:S02]  /*2c740*/  LEA.HI.X.SX32 R5, R6, R0, 0x1, P5 ;  /* 0x0000000006057211 */ /* 0x000fe400028f0eff */
[----:B------:R-:W-:-:S03]  /*2c750*/  LEA R6, P5, R7, R2, 0x1 ;  /* 0x0000000207067211 */ /* 0x000fc600078a08ff */
[----:B------:R-:W1:Y:S01]  /*2c760*/  LDC R38, c[0x0][0x3e8] ;  /* 0x0000fa00ff267b82 */ /* 0x000e620000000800 */
[----:B------:R4:W-:Y:S01]  /*2c770*/  STG.E.U16 desc[UR12][R4.64], R77 ;  /* 0x0000004d04007986 */ /* 0x0009e2000c10150c */
[----:B--2---:R-:W-:Y:S01]  /*2c780*/  IMAD R8, R37, 0x2, R7 ;  /* 0x0000000225087824 */ /* 0x004fe200078e0207 */
[----:B------:R-:W-:-:S05]  /*2c790*/  LEA.HI.X.SX32 R7, R7, R0, 0x1, P5 ;  /* 0x0000000007077211 */ /* 0x000fca00028f0eff */
[----:B------:R-:W2:Y:S01]  /*2c7a0*/  LDC R37, c[0x0][0x3e8] ;  /* 0x0000fa00ff257b82 */ /* 0x000ea20000000800 */
[----:B------:R-:W-:Y:S01]  /*2c7b0*/  IMAD R9, R36, 0x2, R8 ;  /* 0x0000000224097824 */ /* 0x000fe200078e0208 */
[C---:B----4-:R-:W-:Y:S01]  /*2c7c0*/  LEA R4, P5, R8.reuse, R2, 0x1 ;  /* 0x0000000208047211 */ /* 0x050fe200078a08ff */
[----:B------:R4:W-:Y:S05]  /*2c7d0*/  STG.E.U16 desc[UR12][R6.64], R78 ;  /* 0x0000004e06007986 */ /* 0x0009ea000c10150c */
[----:B------:R-:W2:Y:S01]  /*2c7e0*/  LDC R36, c[0x0][0x3e8] ;  /* 0x0000fa00ff247b82 */ /* 0x000ea20000000800 */
[----:B------:R-:W-:Y:S02]  /*2c7f0*/  LEA.HI.X.SX32 R5, R8, R0, 0x1, P5 ;  /* 0x0000000008057211 */ /* 0x000fe400028f0eff */
[----:B------:R-:W-:-:S03]  /*2c800*/  LEA R8, R41, R9, 0x1 ;  /* 0x0000000929087211 */ /* 0x000fc600078e08ff */
[----:B------:R0:W-:Y:S01]  /*2c810*/  STG.E.U16 desc[UR12][R4.64], R79 ;  /* 0x0000004f04007986 */ /* 0x0001e2000c10150c */
[----:B------:R-:W-:Y:S01]  /*2c820*/  PRMT R49, R49, 0x7632, R49 ;  /* 0x0000763231317816 */ /* 0x000fe20000000031 */
[----:B------:R-:W2:Y:S01]  /*2c830*/  LDC R75, c[0x0][0x3e8] ;  /* 0x0000fa00ff4b7b82 */ /* 0x000ea20000000800 */
[----:B----4-:R-:W-:-:S04]  /*2c840*/  LEA R6, P5, R9, R2, 0x1 ;  /* 0x0000000209067211 */ /* 0x010fc800078a08ff */
[----:B------:R-:W-:Y:S01]  /*2c850*/  LEA.HI.X.SX32 R7, R9, R0, 0x1, P5 ;  /* 0x0000000009077211 */ /* 0x000fe200028f0eff */
[----:B---3--:R-:W-:Y:S01]  /*2c860*/  IMAD R9, R40, 0x2, R8 ;  /* 0x0000000228097824 */ /* 0x008fe200078e0208 */
[----:B------:R-:W-:Y:S01]  /*2c870*/  PRMT R44, R44, 0x7632, R44 ;  /* 0x000076322c2c7816 */ /* 0x000fe2000000002c */
[----:B------:R-:W3:Y:S01]  /*2c880*/  LDC R40, c[0x0][0x3e8] ;  /* 0x0000fa00ff287b82 */ /* 0x000ee20000000800 */
[C---:B0-----:R-:W-:Y:S01]  /*2c890*/  LEA R4, P5, R8.reuse, R2, 0x1 ;  /* 0x0000000208047211 */ /* 0x041fe200078a08ff */
[----:B------:R0:W-:Y:S03]  /*2c8a0*/  STG.E.U16 desc[UR12][R6.64], R71 ;  /* 0x0000004706007986 */ /* 0x0001e6000c10150c */
[----:B------:R-:W-:Y:S01]  /*2c8b0*/  LEA.HI.X.SX32 R5, R8, R0, 0x1, P5 ;  /* 0x0000000008057211 */ /* 0x000fe200028f0eff */
[----:B------:R-:W-:Y:S02]  /*2c8c0*/  IMAD R8, R39, 0x2, R9 ;  /* 0x0000000227087824 */ /* 0x000fe400078e0209 */
[----:B------:R-:W4:Y:S02]  /*2c8d0*/  LDC R39, c[0x0][0x3e8] ;  /* 0x0000fa00ff277b82 */ /* 0x000f240000000800 */
[----:B------:R1:W-:Y:S01]  /*2c8e0*/  STG.E.U16 desc[UR12][R4.64], R73 ;  /* 0x0000004904007986 */ /* 0x0003e2000c10150c */
[----:B0-----:R-:W-:-:S02]  /*2c8f0*/  LEA R6, P5, R9, R2, 0x1 ;  /* 0x0000000209067211 */ /* 0x001fc400078a08ff */
[----:B------:R-:W-:-:S03]  /*2c900*/  PRMT R45, R45, 0x7632, R45 ;  /* 0x000076322d2d7816 */ /* 0x000fc6000000002d */
[----:B------:R-:W0:Y:S01]  /*2c910*/  LDC R78, c[0x0][0x3e8] ;  /* 0x0000fa00ff4e7b82 */ /* 0x000e220000000800 */
[----:B------:R-:W-:Y:S02]  /*2c920*/  LEA.HI.X.SX32 R7, R9, R0, 0x1, P5 ;  /* 0x0000000009077211 */ /* 0x000fe400028f0eff */
[----:B-1----:R-:W-:Y:S02]  /*2c930*/  LEA R9, R38, R8, 0x1 ;  /* 0x0000000826097211 */ /* 0x002fe400078e08ff */
[----:B------:R-:W-:-:S03]  /*2c940*/  LEA R4, P5, R8, R2, 0x1 ;  /* 0x0000000208047211 */ /* 0x000fc600078a08ff */
[----:B------:R-:W1:Y:S01]  /*2c950*/  LDC R38, c[0x0][0x3e8] ;  /* 0x0000fa00ff267b82 */ /* 0x000e620000000800 */
[----:B------:R-:W-:Y:S01]  /*2c960*/  LEA.HI.X.SX32 R5, R8, R0, 0x1, P5 ;  /* 0x0000000008057211 */ /* 0x000fe200028f0eff */
[----:B------:R2:W-:Y:S01]  /*2c970*/  STG.E.U16 desc[UR12][R6.64], R74 ;  /* 0x0000004a06007986 */ /* 0x0005e2000c10150c */
[----:B------:R-:W-:-:S05]  /*2c980*/  IMAD R8, R35, 0x2, R9 ;  /* 0x0000000223087824 */ /* 0x000fca00078e0209 */
[----:B------:R-:W0:Y:S01]  /*2c990*/  LDC R35, c[0x0][0x3e8] ;  /* 0x0000fa00ff237b82 */ /* 0x000e220000000800 */
[----:B------:R3:W-:Y:S01]  /*2c9a0*/  STG.E.U16 desc[UR12][R4.64], R76 ;  /* 0x0000004c04007986 */ /* 0x0007e2000c10150c */
[----:B--2---:R-:W-:Y:S02]  /*2c9b0*/  LEA R6, P5, R9, R2, 0x1 ;  /* 0x0000000209067211 */ /* 0x004fe400078a08ff */
[----:B------:R-:W-:-:S04]  /*2c9c0*/  PRMT R55, R42, 0x7632, R55 ;  /* 0x000076322a377816 */ /* 0x000fc80000000037 */
[----:B------:R-:W2:Y:S01]  /*2c9d0*/  LDC R77, c[0x0][0x3e8] ;  /* 0x0000fa00ff4d7b82 */ /* 0x000ea20000000800 */
[----:B------:R-:W-:Y:S01]  /*2c9e0*/  LEA.HI.X.SX32 R7, R9, R0, 0x1, P5 ;  /* 0x0000000009077211 */ /* 0x000fe200028f0eff */
[----:B------:R-:W-:Y:S01]  /*2c9f0*/  IMAD R9, R36, 0x2, R8 ;  /* 0x0000000224097824 */ /* 0x000fe200078e0208 */
[----:B---3--:R-:W-:-:S05]  /*2ca00*/  LEA R4, P5, R8, R2, 0x1 ;  /* 0x0000000208047211 */ /* 0x008fca00078a08ff */
[----:B------:R-:W3:Y:S01]  /*2ca10*/  LDC R36, c[0x0][0x3e8] ;  /* 0x0000fa00ff247b82 */ /* 0x000ee20000000800 */
[----:B------:R-:W-:Y:S01]  /*2ca20*/  LEA.HI.X.SX32 R5, R8, R0, 0x1, P5 ;  /* 0x0000000008057211 */ /* 0x000fe200028f0eff */
[----:B------:R4:W-:Y:S01]  /*2ca30*/  STG.E.U16 desc[UR12][R6.64], R67 ;  /* 0x0000004306007986 */ /* 0x0009e2000c10150c */
[----:B------:R-:W-:-:S05]  /*2ca40*/  LEA R8, R37, R9, 0x1 ;  /* 0x0000000925087211 */ /* 0x000fca00078e08ff */
[----:B------:R-:W2:Y:S01]  /*2ca50*/  LDC R37, c[0x0][0x3e8] ;  /* 0x0000fa00ff257b82 */ /* 0x000ea20000000800 */
[----:B------:R1:W-:Y:S01]  /*2ca60*/  STG.E.U16 desc[UR12][R4.64], R69 ;  /* 0x0000004504007986 */ /* 0x0003e2000c10150c */
[----:B----4-:R-:W-:Y:S02]  /*2ca70*/  LEA R6, P5, R9, R2, 0x1 ;  /* 0x0000000209067211 */ /* 0x010fe400078a08ff */
[----:B------:R-:W-:-:S04]  /*2ca80*/  PRMT R34, R34, 0x7632, R34 ;  /* 0x0000763222227816 */ /* 0x000fc80000000022 */
[----:B------:R-:W4:Y:S01]  /*2ca90*/  LDC R76, c[0x0][0x3e8] ;  /* 0x0000fa00ff4c7b82 */ /* 0x000f220000000800 */
[----:B------:R-:W-:Y:S01]  /*2caa0*/  LEA.HI.X.SX32 R7, R9, R0, 0x1, P5 ;  /* 0x0000000009077211 */ /* 0x000fe200028f0eff */
[----:B------:R-:W-:Y:S01]  /*2cab0*/  IMAD R9, R39, 0x2, R8 ;  /* 0x0000000227097824 */ /* 0x000fe200078e0208 */
[----:B-1----:R-:W-:-:S05]  /*2cac0*/  LEA R4, P5, R8, R2, 0x1 ;  /* 0x0000000208047211 */ /* 0x002fca00078a08ff */
[----:B------:R-:W1:Y:S01]  /*2cad0*/  LDC R39, c[0x0][0x3e8] ;  /* 0x0000fa00ff277b82 */ /* 0x000e620000000800 */
[----:B------:R-:W-:Y:S01]  /*2cae0*/  LEA.HI.X.SX32 R5, R8, R0, 0x1, P5 ;  /* 0x0000000008057211 */ /* 0x000fe200028f0eff */
[----:B------:R0:W-:Y:S01]  /*2caf0*/  STG.E.U16 desc[UR12][R6.64], R70 ;  /* 0x0000004606007986 */ /* 0x0001e2000c10150c */
[----:B------:R-:W-:-:S05]  /*2cb00*/  IMAD R8, R38, 0x2, R9 ;  /* 0x0000000226087824 */ /* 0x000fca00078e0209 */
[----:B------:R-:W4:Y:S01]  /*2cb10*/  LDC R38, c[0x0][0x3e8] ;  /* 0x0000fa00ff267b82 */ /* 0x000f220000000800 */
[----:B------:R3:W-:Y:S01]  /*2cb20*/  STG.E.U16 desc[UR12][R4.64], R72 ;  /* 0x0000004804007986 */ /* 0x0007e2000c10150c */
[----:B0-----:R-:W-:Y:S02]  /*2cb30*/  LEA R6, P5, R9, R2, 0x1 ;  /* 0x0000000209067211 */ /* 0x001fe400078a08ff */
[----:B------:R-:W-:-:S04]  /*2cb40*/  PRMT R28, R28, 0x7632, R28 ;  /* 0x000076321c1c7816 */ /* 0x000fc8000000001c */
[----:B------:R-:W0:Y:S01]  /*2cb50*/  LDC R79, c[0x0][0x3e8] ;  /* 0x0000fa00ff4f7b82 */ /* 0x000e220000000800 */
[----:B------:R-:W-:Y:S02]  /*2cb60*/  LEA.HI.X.SX32 R7, R9, R0, 0x1, P5 ;  /* 0x0000000009077211 */ /* 0x000fe400028f0eff */
[----:B------:R-:W-:Y:S02]  /*2cb70*/  LEA R9, R35, R8, 0x1 ;  /* 0x0000000823097211 */ /* 0x000fe400078e08ff */
[----:B---3--:R-:W-:-:S03]  /*2cb80*/  LEA R4, P5, R8, R2, 0x1 ;  /* 0x0000000208047211 */ /* 0x008fc600078a08ff */
[----:B------:R-:W3:Y:S01]  /*2cb90*/  LDC R35, c[0x0][0x3e8] ;  /* 0x0000fa00ff237b82 */ /* 0x000ee20000000800 */
[----:B------:R-:W-:Y:S01]  /*2cba0*/  LEA.HI.X.SX32 R5, R8, R0, 0x1, P5 ;  /* 0x0000000008057211 */ /* 0x000fe200028f0eff */
[----:B------:R2:W-:Y:S01]  /*2cbb0*/  STG.E.U16 desc[UR12][R6.64], R63 ;  /* 0x0000003f06007986 */ /* 0x0005e2000c10150c */
[----:B------:R-:W-:-:S05]  /*2cbc0*/  IMAD R8, R36, 0x2, R9 ;  /* 0x0000000224087824 */ /* 0x000fca00078e0209 */
[----:B------:R-:W0:Y:S01]  /*2cbd0*/  LDC R36, c[0x0][0x3e8] ;  /* 0x0000fa00ff247b82 */ /* 0x000e220000000800 */
[----:B------:R1:W-:Y:S01]  /*2cbe0*/  STG.E.U16 desc[UR12][R4.64], R65 ;  /* 0x0000004104007986 */ /* 0x0003e2000c10150c */
[----:B--2---:R-:W-:-:S04]  /*2cbf0*/  LEA R6, P5, R9, R2, 0x1 ;  /* 0x0000000209067211 */ /* 0x004fc800078a08ff */
[----:B------:R-:W-:Y:S01]  /*2cc00*/  LEA.HI.X.SX32 R7, R9, R0, 0x1, P5 ;  /* 0x0000000009077211 */ /* 0x000fe200028f0eff */
[----:B------:R-:W-:Y:S01]  /*2cc10*/  IMAD R9, R37, 0x2, R8 ;  /* 0x0000000225097824 */ /* 0x000fe200078e0208 */
[C---:B-1----:R-:W-:Y:S01]  /*2cc20*/  LEA R4, P5, R8.reuse, R2, 0x1 ;  /* 0x0000000208047211 */ /* 0x042fe200078a08ff */
[----:B------:R-:W1:Y:S02]  /*2cc30*/  LDC R37, c[0x0][0x3e8] ;  /* 0x0000fa00ff257b82 */ /* 0x000e640000000800 */
[----:B------:R2:W-:Y:S01]  /*2cc40*/  STG.E.U16 desc[UR12][R6.64], R66 ;  /* 0x0000004206007986 */ /* 0x0005e2000c10150c */
[----:B------:R-:W-:Y:S02]  /*2cc50*/  LEA.HI.X.SX32 R5, R8, R0, 0x1, P5 ;  /* 0x0000000008057211 */ /* 0x000fe400028f0eff */
[----:B------:R-:W-:-:S03]  /*2cc60*/  LEA R8, R39, R9, 0x1 ;  /* 0x0000000927087211 */ /* 0x000fc600078e08ff */
[----:B------:R-:W1:Y:S01]  /*2cc70*/  LDC R39, c[0x0][0x3e8] ;  /* 0x0000fa00ff277b82 */ /* 0x000e620000000800 */
[----:B------:R4:W-:Y:S01]  /*2cc80*/  STG.E.U16 desc[UR12][R4.64], R68 ;  /* 0x0000004404007986 */ /* 0x0009e2000c10150c */
[----:B--2---:R-:W-:-:S04]  /*2cc90*/  LEA R6, P5, R9, R2, 0x1 ;  /* 0x0000000209067211 */ /* 0x004fc800078a08ff */
[----:B------:R-:W-:Y:S01]  /*2cca0*/  LEA.HI.X.SX32 R7, R9, R0, 0x1, P5 ;  /* 0x0000000009077211 */ /* 0x000fe200028f0eff */
[----:B----4-:R-:W-:Y:S02]  /*2ccb0*/  IMAD R9, R38, 0x2, R8 ;  /* 0x0000000226097824 */ /* 0x010fe400078e0208 */
[----:B------:R-:W2:Y:S01]  /*2ccc0*/  LDC R38, c[0x0][0x3e8] ;  /* 0x0000fa00ff267b82 */ /* 0x000ea20000000800 */
[C---:B------:R-:W-:Y:S01]  /*2ccd0*/  LEA R4, P5, R8.reuse, R2, 0x1 ;  /* 0x0000000208047211 */ /* 0x040fe200078a08ff */
[----:B------:R4:W-:Y:S03]  /*2cce0*/  STG.E.U16 desc[UR12][R6.64], R52 ;  /* 0x0000003406007986 */ /* 0x0009e6000c10150c */
[----:B------:R-:W-:Y:S01]  /*2ccf0*/  LEA.HI.X.SX32 R5, R8, R0, 0x1, P5 ;  /* 0x0000000008057211 */ /* 0x000fe200028f0eff */
[----:B---3--:R-:W-:Y:S02]  /*2cd00*/  IMAD R8, R35, 0x2, R9 ;  /* 0x0000000223087824 */ /* 0x008fe400078e0209 */
[----:B------:R-:W3:Y:S02]  /*2cd10*/  LDC R35, c[0x0][0x3e8] ;  /* 0x0000fa00ff237b82 */ /* 0x000ee40000000800 */
[----:B------:R0:W-:Y:S01]  /*2cd20*/  STG.E.U16 desc[UR12][R4.64], R61 ;  /* 0x0000003d04007986 */ /* 0x0001e2000c10150c */
[----:B----4-:R-:W-:-:S02]  /*2cd30*/  LEA R6, P5, R9, R2, 0x1 ;  /* 0x0000000209067211 */ /* 0x010fc400078a08ff */
[----:B------:R-:W-:-:S03]  /*2cd40*/  PRMT R29, R29, 0x7632, R29 ;  /* 0x000076321d1d7816 */ /* 0x000fc6000000001d */
[----:B------:R-:W4:Y:S01]  /*2cd50*/  LDC R52, c[0x0][0x3e8] ;  /* 0x0000fa00ff347b82 */ /* 0x000f220000000800 */
[----:B------:R-:W-:Y:S02]  /*2cd60*/  LEA.HI.X.SX32 R7, R9, R0, 0x1, P5 ;  /* 0x0000000009077211 */ /* 0x000fe400028f0eff */
[----:B0-----:R-:W-:Y:S02]  /*2cd70*/  LEA R9, R36, R8, 0x1 ;  /* 0x0000000824097211 */ /* 0x001fe400078e08ff */
[C---:B------:R-:W-:Y:S01]  /*2cd80*/  LEA R4, P5, R8.reuse, R2, 0x1 ;  /* 0x0000000208047211 */ /* 0x040fe200078a08ff */
[----:B------:R0:W-:Y:S02]  /*2cd90*/  STG.E.U16 desc[UR12][R6.64], R62 ;  /* 0x0000003e06007986 */ /* 0x0001e4000c10150c */
[----:B------:R-:W4:Y:S01]  /*2cda0*/  LDC R36, c[0x0][0x3e8] ;  /* 0x0000fa00ff247b82 */ /* 0x000f220000000800 */
[----:B------:R-:W-:Y:S01]  /*2cdb0*/  LEA.HI.X.SX32 R5, R8, R0, 0x1, P5 ;  /* 0x0000000008057211 */ /* 0x000fe200028f0eff */
[----:B-1----:R-:W-:-:S04]  /*2cdc0*/  IMAD R8, R37, 0x2, R9 ;  /* 0x0000000225087824 */ /* 0x002fc800078e0209 */
[----:B------:R1:W-:Y:S02]  /*2cdd0*/  STG.E.U16 desc[UR12][R4.64], R64 ;  /* 0x0000004004007986 */ /* 0x0003e4000c10150c */
[----:B------:R-:W4:Y:S01]  /*2cde0*/  LDC R37, c[0x0][0x3e8] ;  /* 0x0000fa00ff257b82 */ /* 0x000f220000000800 */
[----:B0-----:R-:W-:-:S04]  /*2cdf0*/  LEA R6, P5, R9, R2, 0x1 ;  /* 0x0000000209067211 */ /* 0x001fc800078a08ff */
[----:B------:R-:W-:Y:S01]  /*2ce00*/  LEA.HI.X.SX32 R7, R9, R0, 0x1, P5 ;  /* 0x0000000009077211 */ /* 0x000fe200028f0eff */
[----:B------:R-:W-:Y:S01]  /*2ce10*/  IMAD R9, R39, 0x2, R8 ;  /* 0x0000000227097824 */ /* 0x000fe200078e0208 */
[----:B-1----:R-:W-:-:S03]  /*2ce20*/  LEA R4, P5, R8, R2, 0x1 ;  /* 0x0000000208047211 */ /* 0x002fc600078a08ff */
[----:B------:R0:W-:Y:S01]  /*2ce30*/  STG.E.U16 desc[UR12][R6.64], R48 ;  /* 0x0000003006007986 */ /* 0x0001e2000c10150c */
[----:B------:R-:W-:Y:S02]  /*2ce40*/  LEA.HI.X.SX32 R5, R8, R0, 0x1, P5 ;  /* 0x0000000008057211 */ /* 0x000fe400028f0eff */
[----:B------:R-:W1:Y:S01]  /*2ce50*/  LDC R8, c[0x0][0x3e8] ;  /* 0x0000fa00ff087b82 */ /* 0x000e620000000800 */
[----:B--2---:R-:W-:Y:S02]  /*2ce60*/  LEA R38, R38, R9, 0x1 ;  /* 0x0000000926267211 */ /* 0x004fe400078e08ff */
[----:B0-----:R-:W-:-:S05]  /*2ce70*/  LEA R6, P5, R9, R2, 0x1 ;  /* 0x0000000209067211 */ /* 0x001fca00078a08ff */
[----:B------:R-:W0:Y:S01]  /*2ce80*/  LDC R48, c[0x0][0x3e8] ;  /* 0x0000fa00ff307b82 */ /* 0x000e220000000800 */
[----:B------:R-:W-:Y:S01]  /*2ce90*/  LEA.HI.X.SX32 R7, R9, R0, 0x1, P5 ;  /* 0x0000000009077211 */ /* 0x000fe200028f0eff */
[----:B------:R2:W-:Y:S06]  /*2cea0*/  STG.E.U16 desc[UR12][R4.64], R49 ;  /* 0x0000003104007986 */ /* 0x0005ec000c10150c */
[----:B------:R-:W0:Y:S01]  /*2ceb0*/  LDC R9, c[0x0][0x3e8] ;  /* 0x0000fa00ff097b82 */ /* 0x000e220000000800 */
[----:B---3--:R-:W-:Y:S01]  /*2cec0*/  IMAD R39, R35, 0x2, R38 ;  /* 0x0000000223277824 */ /* 0x008fe200078e0226 */
[----:B------:R3:W-:Y:S01]  /*2ced0*/  STG.E.U16 desc[UR12][R6.64], R59 ;  /* 0x0000003b06007986 */ /* 0x0007e2000c10150c */
[----:B--2---:R-:W-:-:S05]  /*2cee0*/  LEA R4, P5, R38, R2, 0x1 ;  /* 0x0000000226047211 */ /* 0x004fca00078a08ff */
[----:B------:R-:W2:Y:S01]  /*2cef0*/  LDC R35, c[0x0][0x3e8] ;  /* 0x0000fa00ff237b82 */ /* 0x000ea20000000800 */
[----:B----4-:R-:W-:Y:S01]  /*2cf00*/  IMAD R41, R36, 0x2, R39 ;  /* 0x0000000224297824 */ /* 0x010fe200078e0227 */
[----:B------:R-:W-:Y:S02]  /*2cf10*/  LEA.HI.X.SX32 R5, R38, R0, 0x1, P5 ;  /* 0x0000000026057211 */ /* 0x000fe400028f0eff */
[----:B---3--:R-:W-:-:S04]  /*2cf20*/  LEA R6, P5, R39, R2, 0x1 ;  /* 0x0000000227067211 */ /* 0x008fc800078a08ff */
[----:B------:R-:W3:Y:S01]  /*2cf30*/  LDC R36, c[0x0][0x3e8] ;  /* 0x0000fa00ff247b82 */ /* 0x000ee20000000800 */
[----:B------:R-:W-:Y:S01]  /*2cf40*/  LEA.HI.X.SX32 R7, R39, R0, 0x1, P5 ;  /* 0x0000000027077211 */ /* 0x000fe200028f0eff */
[----:B------:R4:W-:Y:S01]  /*2cf50*/  STG.E.U16 desc[UR12][R4.64], R60 ;  /* 0x0000003c04007986 */ /* 0x0009e2000c10150c */
[----:B------:R-:W-:-:S05]  /*2cf60*/  LEA R39, R37, R41, 0x1 ;  /* 0x0000002925277211 */ /* 0x000fca00078e08ff */
[----:B------:R-:W3:Y:S01]  /*2cf70*/  LDC R37, c[0x0][0x3e8] ;  /* 0x0000fa00ff257b82 */ /* 0x000ee20000000800 */
[----:B------:R1:W-:Y:S01]  /*2cf80*/  STG.E.U16 desc[UR12][R6.64], R44 ;  /* 0x0000002c06007986 */ /* 0x0003e2000c10150c */
[----:B----4-:R-:W-:-:S06]  /*2cf90*/  LEA R4, P5, R41, R2, 0x1 ;  /* 0x0000000229047211 */ /* 0x010fcc00078a08ff */
[----:B------:R-:W4:Y:S01]  /*2cfa0*/  LDC R38, c[0x0][0x3e8] ;  /* 0x0000fa00ff267b82 */ /* 0x000f220000000800 */
[----:B------:R-:W-:Y:S01]  /*2cfb0*/  LEA.HI.X.SX32 R5, R41, R0, 0x1, P5 ;  /* 0x0000000029057211 */ /* 0x000fe200028f0eff */
[----:B-1----:R-:W-:Y:S01]  /*2cfc0*/  IMAD R41, R8, 0x2, R39 ;  /* 0x0000000208297824 */ /* 0x002fe200078e0227 */
[----:B------:R-:W-:-:S05]  /*2cfd0*/  LEA R6, P5, R39, R2, 0x1 ;  /* 0x0000000227067211 */ /* 0x000fca00078a08ff */
[----:B------:R-:W1:Y:S01]  /*2cfe0*/  LDC R8, c[0x0][0x3e8] ;  /* 0x0000fa00ff087b82 */ /* 0x000e620000000800 */
[----:B------:R-:W-:Y:S01]  /*2cff0*/  LEA.HI.X.SX32 R7, R39, R0, 0x1, P5 ;  /* 0x0000000027077211 */ /* 0x000fe200028f0eff */
[----:B------:R2:W-:Y:S01]  /*2d000*/  STG.E.U16 desc[UR12][R4.64], R45 ;  /* 0x0000002d04007986 */ /* 0x0005e2000c10150c */
[----:B0-----:R-:W-:-:S05]  /*2d010*/  IMAD R39, R9, 0x2, R41 ;  /* 0x0000000209277824 */ /* 0x001fca00078e0229 */
[----:B------:R-:W0:Y:S01]  /*2d020*/  LDC R9, c[0x0][0x3e8] ;  /* 0x0000fa00ff097b82 */ /* 0x000e220000000800 */
[----:B------:R3:W-:Y:S01]  /*2d030*/  STG.E.U16 desc[UR12][R6.64], R57 ;  /* 0x0000003906007986 */ /* 0x0007e2000c10150c */
[----:B--2---:R-:W-:Y:S02]  /*2d040*/  LEA R4, P5, R41, R2, 0x1 ;  /* 0x0000000229047211 */ /* 0x004fe400078a08ff */
[----:B------:R-:W-:-:S04]  /*2d050*/  PRMT R30, R30, 0x7632, R30 ;  /* 0x000076321e1e7816 */ /* 0x000fc8000000001e */
[----:B------:R-:W2:Y:S01]  /*2d060*/  LDC R44, c[0x0][0x3e8] ;  /* 0x0000fa00ff2c7b82 */ /* 0x000ea20000000800 */
[----:B------:R-:W-:Y:S02]  /*2d070*/  LEA.HI.X.SX32 R5, R41, R0, 0x1, P5 ;  /* 0x0000000029057211 */ /* 0x000fe400028f0eff */
[----:B------:R-:W-:Y:S02]  /*2d080*/  LEA R41, R35, R39, 0x1 ;  /* 0x0000002723297211 */ /* 0x000fe400078e08ff */
[----:B---3--:R-:W-:-:S03]  /*2d090*/  LEA R6, P5, R39, R2, 0x1 ;  /* 0x0000000227067211 */ /* 0x008fc600078a08ff */
[----:B------:R-:W3:Y:S01]  /*2d0a0*/  LDC R35, c[0x0][0x3e8] ;  /* 0x0000fa00ff237b82 */ /* 0x000ee20000000800 */
[----:B------:R-:W-:Y:S01]  /*2d0b0*/  LEA.HI.X.SX32 R7, R39, R0, 0x1, P5 ;  /* 0x0000000027077211 */ /* 0x000fe200028f0eff */
[----:B------:R4:W-:Y:S01]  /*2d0c0*/  STG.E.U16 desc[UR12][R4.64], R58 ;  /* 0x0000003a04007986 */ /* 0x0009e2000c10150c */
[----:B------:R-:W-:-:S05]  /*2d0d0*/  IMAD R39, R36, 0x2, R41 ;  /* 0x0000000224277824 */ /* 0x000fca00078e0229 */
        /* <DEDUP_REMOVED lines=11> */
[----:B------:R-:W-:-:S05]  /*2d190*/  LEA R39, R8, R41, 0x1 ;  /* 0x0000002908277211 */ /* 0x000fca00078e08ff */
[----:B------:R-:W1:Y:S01]  /*2d1a0*/  LDC R8, c[0x0][0x3e8] ;  /* 0x0000fa00ff087b82 */ /* 0x000e620000000800 */
[----:B------:R3:W-:Y:S01]  /*2d1b0*/  STG.E.U16 desc[UR12][R6.64], R55 ;  /* 0x0000003706007986 */ /* 0x0007e2000c10150c */
[----:B0-----:R-:W-:-:S06]  /*2d1c0*/  LEA R4, P5, R41, R2, 0x1 ;  /* 0x0000000229047211 */ /* 0x001fcc00078a08ff */
[----:B------:R-:W0:Y:S01]  /*2d1d0*/  LDC R42, c[0x0][0x3e8] ;  /* 0x0000fa00ff2a7b82 */ /* 0x000e220000000800 */
[----:B------:R-:W-:Y:S01]  /*2d1e0*/  LEA.HI.X.SX32 R5, R41, R0, 0x1, P5 ;  /* 0x0000000029057211 */ /* 0x000fe200028f0eff */
[----:B------:R-:W-:Y:S01]  /*2d1f0*/  IMAD R41, R9, 0x2, R39 ;  /* 0x0000000209297824 */ /* 0x000fe200078e0227 */
[----:B---3--:R-:W-:-:S05]  /*2d200*/  LEA R6, P5, R39, R2, 0x1 ;  /* 0x0000000227067211 */ /* 0x008fca00078a08ff */
[----:B------:R-:W3:Y:S01]  /*2d210*/  LDC R9, c[0x0][0x3e8] ;  /* 0x0000fa00ff097b82 */ /* 0x000ee20000000800 */
        /* <DEDUP_REMOVED lines=8> */
[----:B------:R-:W-:Y:S02]  /*2d2a0*/  LEA.HI.X.SX32 R5, R41, R0, 0x1, P5 ;  /* 0x0000000029057211 */ /* 0x000fe400028f0eff */
[----:B------:R-:W-:Y:S02]  /*2d2b0*/  LEA R41, R36, R39, 0x1 ;  /* 0x0000002724297211 */ /* 0x000fe400078e08ff */
[----:B----4-:R-:W-:-:S03]  /*2d2c0*/  LEA R6, P5, R39, R2, 0x1 ;  /* 0x0000000227067211 */ /* 0x010fc600078a08ff */
[----:B------:R-:W4:Y:S01]  /*2d2d0*/  LDC R36, c[0x0][0x3e8] ;  /* 0x0000fa00ff247b82 */ /* 0x000f220000000800 */
[----:B------:R-:W-:Y:S01]  /*2d2e0*/  LEA.HI.X.SX32 R7, R39, R0, 0x1, P5 ;  /* 0x0000000027077211 */ /* 0x000fe200028f0eff */
[----:B------:R3:W-:Y:S01]  /*2d2f0*/  STG.E.U16 desc[UR12][R4.64], R47 ;  /* 0x0000002f04007986 */ /* 0x0007e2000c10150c */
[----:B-1----:R-:W-:-:S03]  /*2d300*/  IMAD R37, R37, 0x2, R41 ;  /* 0x0000000225257824 */ /* 0x002fc600078e0229 */
[----:B------:R1:W-:Y:S01]  /*2d310*/  STG.E.U16 desc[UR12][R6.64], R53 ;  /* 0x0000003506007986 */ /* 0x0003e2000c10150c */
[----:B------:R-:W-:Y:S02]  /*2d320*/  IMAD R39, R8, 0x2, R37 ;  /* 0x0000000208277824 */ /* 0x000fe400078e0225 */
[----:B------:R-:W2:Y:S01]  /*2d330*/  LDC R8, c[0x0][0x3e8] ;  /* 0x0000fa00ff087b82 */ /* 0x000ea20000000800 */
[----:B---3--:R-:W-:Y:S02]  /*2d340*/  LEA R4, P5, R41, R2, 0x1 ;  /* 0x0000000229047211 */ /* 0x008fe400078a08ff */
[----:B------:R-:W-:-:S05]  /*2d350*/  PRMT R26, R26, 0x7632, R26 ;  /* 0x000076321a1a7816 */ /* 0x000fca000000001a */
[----:B------:R-:W3:Y:S01]  /*2d360*/  LDC R47, c[0x0][0x3e8] ;  /* 0x0000fa00ff2f7b82 */ /* 0x000ee20000000800 */
[----:B------:R-:W-:Y:S02]  /*2d370*/  LEA.HI.X.SX32 R5, R41, R0, 0x1, P5 ;  /* 0x0000000029057211 */ /* 0x000fe400028f0eff */
[----:B-1----:R-:W-:Y:S02]  /*2d380*/  LEA R6, P5, R37, R2, 0x1 ;  /* 0x0000000225067211 */ /* 0x002fe400078a08ff */
[----:B------:R-:W-:Y:S01]  /*2d390*/  LEA R9, R9, R39, 0x1 ;  /* 0x0000002709097211 */ /* 0x000fe200078e08ff */
[----:B------:R1:W-:Y:S01]  /*2d3a0*/  STG.E.U16 desc[UR12][R4.64], R54 ;  /* 0x0000003604007986 */ /* 0x0003e2000c10150c */
[----:B------:R-:W-:Y:S01]  /*2d3b0*/  LEA.HI.X.SX32 R7, R37, R0, 0x1, P5 ;  /* 0x0000000025077211 */ /* 0x000fe200028f0eff */
[----:B------:R-:W3:Y:S02]  /*2d3c0*/  LDC R53, c[0x0][0x3e8] ;  /* 0x0000fa00ff357b82 */ /* 0x000ee40000000800 */
[----:B0-----:R-:W-:-:S02]  /*2d3d0*/  IMAD R35, R35, 0x2, R9 ;  /* 0x0000000223237824 */ /* 0x001fc400078e0209 */
[----:B------:R0:W-:Y:S01]  /*2d3e0*/  STG.E.U16 desc[UR12][R6.64], R50 ;  /* 0x0000003206007986 */ /* 0x0001e2000c10150c */
[----:B-1----:R-:W-:-:S03]  /*2d3f0*/  LEA R4, P5, R39, R2, 0x1 ;  /* 0x0000000227047211 */ /* 0x002fc600078a08ff */
[----:B------:R-:W1:Y:S01]  /*2d400*/  LDC R54, c[0x0][0x3e8] ;  /* 0x0000fa00ff367b82 */ /* 0x000e620000000800 */
[----:B------:R-:W-:Y:S02]  /*2d410*/  LEA.HI.X.SX32 R5, R39, R0, 0x1, P5 ;  /* 0x0000000027057211 */ /* 0x000fe400028f0eff */
[----:B0-----:R-:W-:-:S03]  /*2d420*/  LEA R6, P5, R9, R2, 0x1 ;  /* 0x0000000209067211 */ /* 0x001fc600078a08ff */
[----:B------:R0:W-:Y:S01]  /*2d430*/  STG.E.U16 desc[UR12][R4.64], R51 ;  /* 0x0000003304007986 */ /* 0x0001e2000c10150c */
[----:B------:R-:W-:Y:S01]  /*2d440*/  LEA.HI.X.SX32 R7, R9, R0, 0x1, P5 ;  /* 0x0000000009077211 */ /* 0x000fe200028f0eff */
[----:B----4-:R-:W-:Y:S01]  /*2d450*/  IMAD R9, R36, 0x2, R35 ;  /* 0x0000000224097824 */ /* 0x010fe200078e0223 */
[----:B------:R-:W-:Y:S01]  /*2d460*/  PRMT R20, R20, 0x7632, R20 ;  /* 0x0000763214147816 */ /* 0x000fe20000000014 */
[----:B------:R-:W4:Y:S02]  /*2d470*/  LDC R36, c[0x0][0x3e8] ;  /* 0x0000fa00ff247b82 */ /* 0x000f240000000800 */
[----:B------:R2:W-:Y:S01]  /*2d480*/  STG.E.U16 desc[UR12][R6.64], R34 ;  /* 0x0000002206007986 */ /* 0x0005e2000c10150c */
[----:B0-----:R-:W-:-:S05]  /*2d490*/  LEA R4, P5, R35, R2, 0x1 ;  /* 0x0000000223047211 */ /* 0x001fca00078a08ff */
[----:B------:R-:W0:Y:S01]  /*2d4a0*/  LDC R50, c[0x0][0x3e8] ;  /* 0x0000fa00ff327b82 */ /* 0x000e220000000800 */
[----:B------:R-:W-:Y:S02]  /*2d4b0*/  LEA.HI.X.SX32 R5, R35, R0, 0x1, P5 ;  /* 0x0000000023057211 */ /* 0x000fe400028f0eff */
[----:B--2---:R-:W-:Y:S02]  /*2d4c0*/  LEA R6, P5, R9, R2, 0x1 ;  /* 0x0000000209067211 */ /* 0x004fe400078a08ff */
[----:B------:R-:W-:-:S03]  /*2d4d0*/  LEA R35, R38, R9, 0x1 ;  /* 0x0000000926237211 */ /* 0x000fc600078e08ff */
[----:B------:R-:W2:Y:S01]  /*2d4e0*/  LDC R34, c[0x0][0x3e8] ;  /* 0x0000fa00ff227b82 */ /* 0x000ea20000000800 */
[----:B------:R-:W-:Y:S01]  /*2d4f0*/  LEA.HI.X.SX32 R7, R9, R0, 0x1, P5 ;  /* 0x0000000009077211 */ /* 0x000fe200028f0eff */
[----:B------:R3:W-:Y:S01]  /*2d500*/  STG.E.U16 desc[UR12][R4.64], R3 ;  /* 0x0000000304007986 */ /* 0x0007e2000c10150c */
[----:B------:R-:W-:-:S05]  /*2d510*/  IMAD R9, R8, 0x2, R35 ;  /* 0x0000000208097824 */ /* 0x000fca00078e0223 */
[----:B------:R-:W0:Y:S01]  /*2d520*/  LDC R38, c[0x0][0x3e8] ;  /* 0x0000fa00ff267b82 */ /* 0x000e220000000800 */
[----:B------:R1:W-:Y:S01]  /*2d530*/  STG.E.U16 desc[UR12][R6.64], R28 ;  /* 0x0000001c06007986 */ /* 0x0003e2000c10150c */
[----:B---3--:R-:W-:-:S06]  /*2d540*/  LEA R4, P5, R35, R2, 0x1 ;  /* 0x0000000223047211 */ /* 0x008fcc00078a08ff */
[----:B------:R-:W3:Y:S01]  /*2d550*/  LDC R8, c[0x0][0x3e8] ;  /* 0x0000fa00ff087b82 */ /* 0x000ee20000000800 */
[----:B------:R-:W-:Y:S01]  /*2d560*/  LEA.HI.X.SX32 R5, R35, R0, 0x1, P5 ;  /* 0x0000000023057211 */ /* 0x000fe200028f0eff */
[----:B------:R-:W-:Y:S01]  /*2d570*/  IMAD R35, R40, 0x2, R9 ;  /* 0x0000000228237824 */ /* 0x000fe200078e0209 */
[----:B-1----:R-:W-:-:S03]  /*2d580*/  LEA R6, P5, R9, R2, 0x1 ;  /* 0x0000000209067211 */ /* 0x002fc600078a08ff */
[----:B------:R1:W-:Y:S01]  /*2d590*/  STG.E.U16 desc[UR12][R4.64], R29 ;  /* 0x0000001d04007986 */ /* 0x0003e2000c10150c */
[----:B------:R-:W-:Y:S01]  /*2d5a0*/  LEA R3, R42, R35, 0x1 ;  /* 0x000000232a037211 */ /* 0x000fe200078e08ff */
[----:B------:R-:W2:Y:S01]  /*2d5b0*/  LDC R28, c[0x0][0x3e8] ;  /* 0x0000fa00ff1c7b82 */ /* 0x000ea20000000800 */
[----:B------:R-:W-:-:S03]  /*2d5c0*/  LEA.HI.X.SX32 R7, R9, R0, 0x1, P5 ;  /* 0x0000000009077211 */ /* 0x000fc600028f0eff */
[----:B----4-:R-:W-:Y:S02]  /*2d5d0*/  IMAD R9, R36, 0x2, R3 ;  /* 0x0000000224097824 */ /* 0x010fe400078e0203 */
[----:B------:R4:W-:Y:S02]  /*2d5e0*/  STG.E.U16 desc[UR12][R6.64], R30 ;  /* 0x0000001e06007986 */ /* 0x0009e4000c10150c */
[----:B------:R-:W2:Y:S01]  /*2d5f0*/  LDC R36, c[0x0][0x3e8] ;  /* 0x0000fa00ff247b82 */ /* 0x000ea20000000800 */
[----:B-1----:R-:W-:-:S04]  /*2d600*/  LEA R4, P5, R35, R2, 0x1 ;  /* 0x0000000223047211 */ /* 0x002fc800078a08ff */
[----:B------:R-:W-:Y:S02]  /*2d610*/  LEA.HI.X.SX32 R5, R35, R0, 0x1, P5 ;  /* 0x0000000023057211 */ /* 0x000fe400028f0eff */
[----:B------:R-:W-:Y:S01]  /*2d620*/  PRMT R21, R21, 0x7632, R21 ;  /* 0x0000763215157816 */ /* 0x000fe20000000015 */
[----:B------:R-:W1:Y:S01]  /*2d630*/  LDC R40, c[0x0][0x3e8] ;  /* 0x0000fa00ff287b82 */ /* 0x000e620000000800 */
[C---:B----4-:R-:W-:Y:S01]  /*2d640*/  LEA R6, P5, R3.reuse, R2, 0x1 ;  /* 0x0000000203067211 */ /* 0x050fe200078a08ff */
[----:B------:R4:W-:Y:S03]  /*2d650*/  STG.E.U16 desc[UR12][R4.64], R12 ;  /* 0x0000000c04007986 */ /* 0x0009e6000c10150c */
[----:B------:R-:W-:Y:S01]  /*2d660*/  LEA.HI.X.SX32 R7, R3, R0, 0x1, P5 ;  /* 0x0000000003077211 */ /* 0x000fe200028f0eff */
[----:B0-----:R-:W-:Y:S02]  /*2d670*/  IMAD R3, R38, 0x2, R9 ;  /* 0x0000000226037824 */ /* 0x001fe400078e0209 */
[----:B------:R-:W0:Y:S02]  /*2d680*/  LDC R30, c[0x0][0x3e8] ;  /* 0x0000fa00ff1e7b82 */ /* 0x000e240000000800 */
[----:B------:R3:W-:Y:S01]  /*2d690*/  STG.E.U16 desc[UR12][R6.64], R24 ;  /* 0x0000001806007986 */ /* 0x0007e2000c10150c */
[----:B----4-:R-:W-:-:S05]  /*2d6a0*/  LEA R4, P5, R9, R2, 0x1 ;  /* 0x0000000209047211 */ /* 0x010fca00078a08ff */
[----:B------:R-:W4:Y:S01]  /*2d6b0*/  LDC R12, c[0x0][0x3e8] ;  /* 0x0000fa00ff0c7b82 */ /* 0x000f220000000800 */
[----:B------:R-:W-:Y:S02]  /*2d6c0*/  LEA.HI.X.SX32 R5, R9, R0, 0x1, P5 ;  /* 0x0000000009057211 */ /* 0x000fe400028f0eff */
[----:B---3--:R-:W-:Y:S02]  /*2d6d0*/  LEA R9, R8, R3, 0x1 ;  /* 0x0000000308097211 */ /* 0x008fe400078e08ff */
[----:B------:R-:W-:-:S03]  /*2d6e0*/  LEA R6, P5, R3, R2, 0x1 ;  /* 0x0000000203067211 */ /* 0x000fc600078a08ff */
[----:B------:R-:W3:Y:S01]  /*2d6f0*/  LDC R8, c[0x0][0x3e8] ;  /* 0x0000fa00ff087b82 */ /* 0x000ee20000000800 */
[----:B------:R2:W-:Y:S01]  /*2d700*/  STG.E.U16 desc[UR12][R4.64], R25 ;  /* 0x0000001904007986 */ /* 0x0005e2000c10150c */
[----:B------:R-:W-:Y:S01]  /*2d710*/  LEA.HI.X.SX32 R7, R3, R0, 0x1, P5 ;  /* 0x0000000003077211 */ /* 0x000fe200028f0eff */
[----:B--2---:R-:W-:-:S04]  /*2d720*/  IMAD R3, R34, 0x2, R9 ;  /* 0x0000000222037824 */ /* 0x004fc800078e0209 */
[----:B------:R2:W-:Y:S01]  /*2d730*/  STG.E.U16 desc[UR12][R6.64], R26 ;  /* 0x0000001a06007986 */ /* 0x0005e2000c10150c */
[----:B------:R-:W1:Y:S01]  /*2d740*/  LDC R24, c[0x0][0x3e8] ;  /* 0x0000fa00ff187b82 */ /* 0x000e620000000800 */
[----:B------:R-:W-:Y:S02]  /*2d750*/  LEA R4, P5, R9, R2, 0x1 ;  /* 0x0000000209047211 */ /* 0x000fe400078a08ff */
[----:B------:R-:W-:-:S05]  /*2d760*/  PRMT R22, R22, 0x7632, R22 ;  /* 0x0000763216167816 */ /* 0x000fca0000000016 */
[----:B------:R-:W1:Y:S01]  /*2d770*/  LDC R34, c[0x0][0x3e8] ;  /* 0x0000fa00ff227b82 */ /* 0x000e620000000800 */
[----:B------:R-:W-:Y:S01]  /*2d780*/  LEA.HI.X.SX32 R5, R9, R0, 0x1, P5 ;  /* 0x0000000009057211 */ /* 0x000fe200028f0eff */
[----:B------:R-:W-:Y:S01]  /*2d790*/  IMAD R9, R28, 0x2, R3 ;  /* 0x000000021c097824 */ /* 0x000fe200078e0203 */
[----:B--2---:R-:W-:-:S03]  /*2d7a0*/  LEA R6, P5, R3, R2, 0x1 ;  /* 0x0000000203067211 */ /* 0x004fc600078a08ff */
[----:B------:R2:W-:Y:S01]  /*2d7b0*/  STG.E.U16 desc[UR12][R4.64], R13 ;  /* 0x0000000d04007986 */ /* 0x0005e2000c10150c */
[----:B------:R-:W-:Y:S01]  /*2d7c0*/  LEA.HI.X.SX32 R7, R3, R0, 0x1, P5 ;  /* 0x0000000003077211 */ /* 0x000fe200028f0eff */
[----:B------:R-:W1:Y:S01]  /*2d7d0*/  LDC R26, c[0x0][0x3e8] ;  /* 0x0000fa00ff1a7b82 */ /* 0x000e620000000800 */
[----:B------:R-:W-:-:S03]  /*2d7e0*/  LEA R3, R36, R9, 0x1 ;  /* 0x0000000924037211 */ /* 0x000fc600078e08ff */
[----:B------:R4:W-:Y:S04]  /*2d7f0*/  STG.E.U16 desc[UR12][R6.64], R20 ;  /* 0x0000001406007986 */ /* 0x0009e8000c10150c */
[----:B------:R-:W1:Y:S01]  /*2d800*/  LDC R28, c[0x0][0x3e8] ;  /* 0x0000fa00ff1c7b82 */ /* 0x000e620000000800 */
[----:B--2---:R-:W-:-:S04]  /*2d810*/  LEA R4, P5, R9, R2, 0x1 ;  /* 0x0000000209047211 */ /* 0x004fc800078a08ff */
[----:B------:R-:W-:Y:S01]  /*2d820*/  LEA.HI.X.SX32 R5, R9, R0, 0x1, P5 ;  /* 0x0000000009057211 */ /* 0x000fe200028f0eff */
[----:B0-----:R-:W-:Y:S01]  /*2d830*/  IMAD R9, R30, 0x2, R3 ;  /* 0x000000021e097824 */ /* 0x001fe200078e0203 */
[C---:B----4-:R-:W-:Y:S01]  /*2d840*/  LEA R6, P5, R3.reuse, R2, 0x1 ;  /* 0x0000000203067211 */ /* 0x050fe200078a08ff */
[----:B------:R-:W0:Y:S02]  /*2d850*/  LDC R20, c[0x0][0x3e8] ;  /* 0x0000fa00ff147b82 */ /* 0x000e240000000800 */
[----:B------:R2:W-:Y:S01]  /*2d860*/  STG.E.U16 desc[UR12][R4.64], R21 ;  /* 0x0000001504007986 */ /* 0x0005e2000c10150c */
[----:B------:R-:W-:Y:S01]  /*2d870*/  LEA.HI.X.SX32 R7, R3, R0, 0x1, P5 ;  /* 0x0000000003077211 */ /* 0x000fe200028f0eff */
[----:B---3--:R-:W-:-:S04]  /*2d880*/  IMAD R3, R8, 0x2, R9 ;  /* 0x0000000208037824 */ /* 0x008fc800078e0209 */
[----:B------:R-:W3:Y:S01]  /*2d890*/  LDC R8, c[0x0][0x3e8] ;  /* 0x0000fa00ff087b82 */ /* 0x000ee20000000800 */
[----:B------:R4:W-:Y:S01]  /*2d8a0*/  STG.E.U16 desc[UR12][R6.64], R22 ;  /* 0x0000001606007986 */ /* 0x0009e2000c10150c */
[----:B--2---:R-:W-:-:S06]  /*2d8b0*/  LEA R4, P5, R9, R2, 0x1 ;  /* 0x0000000209047211 */ /* 0x004fcc00078a08ff */
[----:B------:R-:W2:Y:S01]  /*2d8c0*/  LDC R30, c[0x0][0x3e8] ;  /* 0x0000fa00ff1e7b82 */ /* 0x000ea20000000800 */
[----:B------:R-:W-:Y:S02]  /*2d8d0*/  LEA.HI.X.SX32 R5, R9, R0, 0x1, P5 ;  /* 0x0000000009057211 */ /* 0x000fe400028f0eff */
[----:B------:R-:W-:Y:S02]  /*2d8e0*/  LEA R9, R12, R3, 0x1 ;  /* 0x000000030c097211 */ /* 0x000fe400078e08ff */
[----:B----4-:R-:W-:-:S03]  /*2d8f0*/  LEA R6, P5, R3, R2, 0x1 ;  /* 0x0000000203067211 */ /* 0x010fc600078a08ff */
[----:B------:R-:W4:Y:S01]  /*2d900*/  LDC R12, c[0x0][0x3e8] ;  /* 0x0000fa00ff0c7b82 */ /* 0x000f220000000800 */
[----:B------:R1:W-:Y:S01]  /*2d910*/  STG.E.U16 desc[UR12][R4.64], R14 ;  /* 0x0000000e04007986 */ /* 0x0003e2000c10150c */
[----:B------:R-:W-:Y:S01]  /*2d920*/  LEA.HI.X.SX32 R7, R3, R0, 0x1, P5 ;  /* 0x0000000003077211 */ /* 0x000fe200028f0eff */
[----:B-1----:R-:W-:-:S04]  /*2d930*/  IMAD R3, R24, 0x2, R9 ;  /* 0x0000000218037824 */ /* 0x002fc800078e0209 */
[----:B------:R1:W-:Y:S01]  /*2d940*/  STG.E.U16 desc[UR12][R6.64], R31 ;  /* 0x0000001f06007986 */ /* 0x0003e2000c10150c */
[----:B------:R-:W0:Y:S01]  /*2d950*/  LDC R22, c[0x0][0x3e8] ;  /* 0x0000fa00ff167b82 */ /* 0x000e220000000800 */
[----:B------:R-:W-:-:S07]  /*2d960*/  LEA R4, P5, R9, R2, 0x1 ;  /* 0x0000000209047211 */ /* 0x000fce00078a08ff */
[----:B------:R-:W2:Y:S01]  /*2d970*/  LDC R14, c[0x0][0x3e8] ;  /* 0x0000fa00ff0e7b82 */ /* 0x000ea20000000800 */
[----:B------:R-:W-:Y:S01]  /*2d980*/  LEA.HI.X.SX32 R5, R9, R0, 0x1, P5 ;  /* 0x0000000009057211 */ /* 0x000fe200028f0eff */
[----:B------:R-:W-:Y:S01]  /*2d990*/  IMAD R9, R26, 0x2, R3 ;  /* 0x000000021a097824 */ /* 0x000fe200078e0203 */
[----:B-1----:R-:W-:-:S03]  /*2d9a0*/  LEA R6, P5, R3, R2, 0x1 ;  /* 0x0000000203067211 */ /* 0x002fc600078a08ff */
[----:B------:R1:W-:Y:S01]  /*2d9b0*/  STG.E.U16 desc[UR12][R4.64], R27 ;  /* 0x0000001b04007986 */ /* 0x0003e2000c10150c */
[----:B------:R-:W-:Y:S01]  /*2d9c0*/  LEA.HI.X.SX32 R7, R3, R0, 0x1, P5 ;  /* 0x0000000003077211 */ /* 0x000fe200028f0eff */
[----:B------:R-:W2:Y:S01]  /*2d9d0*/  LDC R24, c[0x0][0x3e8] ;  /* 0x0000fa00ff187b82 */ /* 0x000ea20000000800 */
[----:B------:R-:W-:-:S03]  /*2d9e0*/  LEA R3, R28, R9, 0x1 ;  /* 0x000000091c037211 */ /* 0x000fc600078e08ff */
[----:B------:R3:W-:Y:S04]  /*2d9f0*/  STG.E.U16 desc[UR12][R6.64], R23 ;  /* 0x0000001706007986 */ /* 0x0007e8000c10150c */
[----:B------:R-:W2:Y:S01]  /*2da00*/  LDC R26, c[0x0][0x3e8] ;  /* 0x0000fa00ff1a7b82 */ /* 0x000ea20000000800 */
[----:B-1----:R-:W-:-:S04]  /*2da10*/  LEA R4, P5, R9, R2, 0x1 ;  /* 0x0000000209047211 */ /* 0x002fc800078a08ff */
[----:B------:R-:W-:Y:S01]  /*2da20*/  LEA.HI.X.SX32 R5, R9, R0, 0x1, P5 ;  /* 0x0000000009057211 */ /* 0x000fe200028f0eff */
[----:B---3--:R-:W-:Y:S01]  /*2da30*/  IMAD R9, R8, 0x2, R3 ;  /* 0x0000000208097824 */ /* 0x008fe200078e0203 */
[C---:B------:R-:W-:Y:S01]  /*2da40*/  LEA R6, P5, R3.reuse, R2, 0x1 ;  /* 0x0000000203067211 */ /* 0x040fe200078a08ff */
[----:B------:R-:W1:Y:S03]  /*2da50*/  LDC R28, c[0x0][0x3e8] ;  /* 0x0000fa00ff1c7b82 */ /* 0x000e660000000800 */
[----:B------:R-:W-:Y:S01]  /*2da60*/  LEA.HI.X.SX32 R7, R3, R0, 0x1, P5 ;  /* 0x0000000003077211 */ /* 0x000fe200028f0eff */
[----:B----4-:R-:W-:Y:S01]  /*2da70*/  IMAD R3, R12, 0x2, R9 ;  /* 0x000000020c037824 */ /* 0x010fe200078e0209 */
[C---:B------:R-:W-:Y:S01]  /*2da80*/  LEA R8, P5, R9.reuse, R2, 0x1 ;  /* 0x0000000209087211 */ /* 0x040fe200078a08ff */
[----:B------:R3:W-:Y:S02]  /*2da90*/  STG.E.U16 desc[UR12][R4.64], R15 ;  /* 0x0000000f04007986 */ /* 0x0007e4000c10150c */
[----:B------:R-:W4:Y:S01]  /*2daa0*/  LDC R36, c[0x0][0x3e8] ;  /* 0x0000fa00ff247b82 */ /* 0x000f220000000800 */
[----:B------:R-:W-:-:S02]  /*2dab0*/  LEA.HI.X.SX32 R9, R9, R0, 0x1, P5 ;  /* 0x0000000009097211 */ /* 0x000fc400028f0eff */
[----:B0-----:R-:W-:Y:S01]  /*2dac0*/  LEA R21, R20, R3, 0x1 ;  /* 0x0000000314157211 */ /* 0x001fe200078e08ff */
[----:B------:R0:W-:Y:S04]  /*2dad0*/  STG.E.U16 desc[UR12][R6.64], R33 ;  /* 0x0000002106007986 */ /* 0x0001e8000c10150c */
[----:B------:R-:W1:Y:S01]  /*2dae0*/  LDC R20, c[0x0][0x3e8] ;  /* 0x0000fa00ff147b82 */ /* 0x000e620000000800 */
[----:B---3--:R-:W-:-:S04]  /*2daf0*/  LEA R4, P5, R3, R2, 0x1 ;  /* 0x0000000203047211 */ /* 0x008fc800078a08ff */
[----:B------:R-:W-:Y:S01]  /*2db00*/  LEA.HI.X.SX32 R5, R3, R0, 0x1, P5 ;  /* 0x0000000003057211 */ /* 0x000fe200028f0eff */
[----:B--2---:R-:W-:Y:S01]  /*2db10*/  IMAD R3, R14, 0x2, R21 ;  /* 0x000000020e037824 */ /* 0x004fe200078e0215 */
[C---:B0-----:R-:W-:Y:S01]  /*2db20*/  LEA R6, P5, R21.reuse, R2, 0x1 ;  /* 0x0000000215067211 */ /* 0x041fe200078a08ff */
[----:B------:R-:W0:Y:S01]  /*2db30*/  LDS.128 R12, [R90] ;  /* 0x000000005a0c7984 */ /* 0x000e220000000c00 */
[----:B------:R-:W2:Y:S02]  /*2db40*/  LDC R38, c[0x0][0x3e8] ;  /* 0x0000fa00ff267b82 */ /* 0x000ea40000000800 */
[----:B------:R-:W-:Y:S01]  /*2db50*/  LEA.HI.X.SX32 R7, R21, R0, 0x1, P5 ;  /* 0x0000000015077211 */ /* 0x000fe200028f0eff */
[----:B------:R3:W-:Y:S01]  /*2db60*/  STG.E.U16 desc[UR12][R8.64], R32 ;  /* 0x0000002008007986 */ /* 0x0007e2000c10150c */
[----:B------:R-:W-:-:S03]  /*2db70*/  IMAD R21, R22, 0x2, R3 ;  /* 0x0000000216157824 */ /* 0x000fc600078e0203 */
[----:B------:R3:W-:Y:S01]  /*2db80*/  STG.E.U16 desc[UR12][R4.64], R18 ;  /* 0x0000001204007986 */ /* 0x0007e2000c10150c */
[----:B------:R-:W0:Y:S01]  /*2db90*/  LDC R22, c[0x0][0x3e8] ;  /* 0x0000fa00ff167b82 */ /* 0x000e220000000800 */
[----:B---3--:R-:W-:-:S07]  /*2dba0*/  LEA R8, P5, R3, R2, 0x1 ;  /* 0x0000000203087211 */ /* 0x008fce00078a08ff */
[----:B------:R-:W3:Y:S01]  /*2dbb0*/  LDC R32, c[0x0][0x3e8] ;  /* 0x0000fa00ff207b82 */ /* 0x000ee20000000800 */
[----:B------:R-:W-:Y:S02]  /*2dbc0*/  LEA.HI.X.SX32 R9, R3, R0, 0x1, P5 ;  /* 0x0000000003097211 */ /* 0x000fe400028f0eff */
[C---:B------:R-:W-:Y:S02]  /*2dbd0*/  LEA R4, P5, R21.reuse, R2, 0x1 ;  /* 0x0000000215047211 */ /* 0x040fe400078a08ff */
[----:B------:R-:W-:Y:S01]  /*2dbe0*/  LEA R3, R24, R21, 0x1 ;  /* 0x0000001518037211 */ /* 0x000fe200078e08ff */
[----:B------:R-:W-:Y:S01]  /*2dbf0*/  STG.E.U16 desc[UR12][R6.64], R19 ;  /* 0x0000001306007986 */ /* 0x000fe2000c10150c */
[----:B------:R-:W-:Y:S01]  /*2dc00*/  LEA.HI.X.SX32 R5, R21, R0, 0x1, P5 ;  /* 0x0000000015057211 */ /* 0x000fe200028f0eff */
[----:B------:R-:W2:Y:S02]  /*2dc10*/  LDC R24, c[0x0][0x3e8] ;  /* 0x0000fa00ff187b82 */ /* 0x000ea40000000800 */
[----:B------:R1:W-:Y:S01]  /*2dc20*/  STG.E.U16 desc[UR12][R8.64], R16 ;  /* 0x0000001008007986 */ /* 0x0003e2000c10150c */
[----:B------:R-:W-:-:S03]  /*2dc30*/  IMAD R21, R26, 0x2, R3 ;  /* 0x000000021a157824 */ /* 0x000fc600078e0203 */
[----:B------:R0:W-:Y:S02]  /*2dc40*/  STG.E.U16 desc[UR12][R4.64], R17 ;  /* 0x0000001104007986 */ /* 0x0001e4000c10150c */
[----:B------:R-:W3:Y:S02]  /*2dc50*/  LDC R26, c[0x0][0x3e8] ;  /* 0x0000fa00ff1a7b82 */ /* 0x000ee40000000800 */
[----:B------:R-:W3:Y:S01]  /*2dc60*/  LDS.128 R4, [R90+0x2000] ;  /* 0x002000005a047984 */ /* 0x000ee20000000c00 */
[----:B-1----:R-:W-:-:S05]  /*2dc70*/  LEA R8, P5, R3, R2, 0x1 ;  /* 0x0000000203087211 */ /* 0x002fca00078a08ff */
[----:B------:R-:W1:Y:S01]  /*2dc80*/  LDC R42, c[0x0][0x3e8] ;  /* 0x0000fa00ff2a7b82 */ /* 0x000e620000000800 */
[----:B------:R-:W-:Y:S01]  /*2dc90*/  LEA.HI.X.SX32 R9, R3, R0, 0x1, P5 ;  /* 0x0000000003097211 */ /* 0x000fe200028f0eff */
[----:B------:R-:W-:Y:S01]  /*2dca0*/  IMAD R3, R20, 0x2, R21 ;  /* 0x0000000214037824 */ /* 0x000fe200078e0215 */
[----:B------:R-:W-:-:S04]  /*2dcb0*/  LEA R16, P5, R21, R2, 0x1 ;  /* 0x0000000215107211 */ /* 0x000fc800078a08ff */
[----:B0-----:R-:W-:Y:S01]  /*2dcc0*/  LEA.HI.X.SX32 R17, R21, R0, 0x1, P5 ;  /* 0x0000000015117211 */ /* 0x001fe200028f0eff */
[----:B------:R-:W0:Y:S01]  /*2dcd0*/  LDC R51, c[0x0][0x3e8] ;  /* 0x0000fa00ff337b82 */ /* 0x000e220000000800 */
[----:B------:R-:W-:Y:S02]  /*2dce0*/  LEA R21, R28, R3, 0x1 ;  /* 0x000000031c157211 */ /* 0x000fe400078e08ff */
[----:B------:R-:W-:-:S05]  /*2dcf0*/  LEA R18, P5, R3, R2, 0x1 ;  /* 0x0000000203127211 */ /* 0x000fca00078a08ff */
[----:B------:R-:W0:Y:S01]  /*2dd00*/  LDC R28, c[0x0][0x3e8] ;  /* 0x0000fa00ff1c7b82 */ /* 0x000e220000000800 */
[----:B------:R-:W-:Y:S01]  /*2dd10*/  LEA.HI.X.SX32 R19, R3, R0, 0x1, P5 ;  /* 0x0000000003137211 */ /* 0x000fe200028f0eff */
[----:B------:R-:W-:Y:S01]  /*2dd20*/  IMAD R3, R22, 0x2, R21 ;  /* 0x0000000216037824 */ /* 0x000fe200078e0215 */
[C---:B------:R-:W-:Y:S01]  /*2dd30*/  LEA R20, P5, R21.reuse, R2, 0x1 ;  /* 0x0000000215147211 */ /* 0x040fe200078a08ff */
[----:B------:R4:W-:Y:S02]  /*2dd40*/  STG.E.U16 desc[UR12][R8.64], R10 ;  /* 0x0000000a08007986 */ /* 0x0009e4000c10150c */
[----:B--2---:R-:W-:Y:S01]  /*2dd50*/  IMAD R23, R24, 0x2, R3 ;  /* 0x0000000218177824 */ /* 0x004fe200078e0203 */
[----:B------:R-:W-:Y:S01]  /*2dd60*/  LEA.HI.X.SX32 R21, R21, R0, 0x1, P5 ;  /* 0x0000000015157211 */ /* 0x000fe200028f0eff */
[----:B------:R-:W-:Y:S01]  /*2dd70*/  STG.E.U16 desc[UR12][R16.64], R11 ;  /* 0x0000000b10007986 */ /* 0x000fe2000c10150c */
[----:B------:R-:W2:Y:S03]  /*2dd80*/  LDC R24, c[0x0][0x3e8] ;  /* 0x0000fa00ff187b82 */ /* 0x000ea60000000800 */
[----:B------:R1:W-:Y:S01]  /*2dd90*/  STG.E.U16 desc[UR12][R18.64], R12 ;  /* 0x0000000c12007986 */ /* 0x0003e2000c10150c */
[----:B----4-:R-:W-:-:S02]  /*2dda0*/  LEA R8, P5, R3, R2, 0x1 ;  /* 0x0000000203087211 */ /* 0x010fc400078a08ff */
[----:B---3--:R-:W-:Y:S02]  /*2ddb0*/  LEA R25, R26, R23, 0x1 ;  /* 0x000000171a197211 */ /* 0x008fe400078e08ff */
[----:B------:R-:W-:Y:S01]  /*2ddc0*/  LEA.HI.X.SX32 R9, R3, R0, 0x1, P5 ;  /* 0x0000000003097211 */ /* 0x000fe200028f0eff */
[----:B------:R-:W3:Y:S01]  /*2ddd0*/  LDC R26, c[0x0][0x3e8] ;  /* 0x0000fa00ff1a7b82 */ /* 0x000ee20000000800 */
[----:B-1----:R-:W-:Y:S02]  /*2dde0*/  PRMT R18, R12, 0x7632, R18 ;  /* 0x000076320c127816 */ /* 0x002fe40000000012 */
[----:B------:R-:W-:Y:S01]  /*2ddf0*/  LEA R12, P5, R23, R2, 0x1 ;  /* 0x00000002170c7211 */ /* 0x000fe200078a08ff */
[----:B------:R1:W-:Y:S01]  /*2de00*/  STG.E.U16 desc[UR12][R20.64], R13 ;  /* 0x0000000d14007986 */ /* 0x0003e2000c10150c */
[----:B------:R-:W-:Y:S01]  /*2de10*/  PRMT R3, R13, 0x7632, R3 ;  /* 0x000076320d037816 */ /* 0x000fe20000000003 */
[----:B0-----:R-:W-:Y:S02]  /*2de20*/  IMAD R19, R28, 0x2, R25 ;  /* 0x000000021c137824 */ /* 0x001fe400078e0219 */
[----:B------:R-:W0:Y:S01]  /*2de30*/  LDC R28, c[0x0][0x3e8] ;  /* 0x0000fa00ff1c7b82 */ /* 0x000e220000000800 */
[----:B-1----:R-:W-:-:S02]  /*2de40*/  LEA.HI.X.SX32 R13, R23, R0, 0x1, P5 ;  /* 0x00000000170d7211 */ /* 0x002fc400028f0eff */
[----:B------:R-:W-:-:S04]  /*2de50*/  LEA R20, P5, R25, R2, 0x1 ;  /* 0x0000000219147211 */ /* 0x000fc800078a08ff */
[----:B------:R-:W-:Y:S01]  /*2de60*/  LEA.HI.X.SX32 R21, R25, R0, 0x1, P5 ;  /* 0x0000000019157211 */ /* 0x000fe200028f0eff */
[----:B------:R-:W-:Y:S01]  /*2de70*/  IMAD R25, R30, 0x2, R19 ;  /* 0x000000021e197824 */ /* 0x000fe200078e0213 */
[C---:B------:R-:W-:Y:S01]  /*2de80*/  LEA R22, P5, R19.reuse, R2, 0x1 ;  /* 0x0000000213167211 */ /* 0x040fe200078a08ff */
[----:B------:R-:W1:Y:S01]  /*2de90*/  LDC R30, c[0x0][0x3e8] ;  /* 0x0000fa00ff1e7b82 */ /* 0x000e620000000800 */
[----:B------:R4:W-:Y:S01]  /*2dea0*/  STG.E.U16 desc[UR12][R8.64], R14 ;  /* 0x0000000e08007986 */ /* 0x0009e2000c10150c */
[----:B------:R-:W-:Y:S02]  /*2deb0*/  PRMT R17, R14, 0x7632, R17 ;  /* 0x000076320e117816 */ /* 0x000fe40000000011 */
[----:B------:R-:W-:Y:S01]  /*2dec0*/  LEA.HI.X.SX32 R23, R19, R0, 0x1, P5 ;  /* 0x0000000013177211 */ /* 0x000fe200028f0eff */
[----:B------:R-:W1:Y:S01]  /*2ded0*/  LDS.128 R8, [R90+0x4000] ;  /* 0x004000005a087984 */ /* 0x000e620000000c00 */
[----:B------:R-:W-:-:S03]  /*2dee0*/  PRMT R16, R15, 0x7632, R16 ;  /* 0x000076320f107816 */ /* 0x000fc60000000010 */
[----:B------:R2:W-:Y:S01]  /*2def0*/  STG.E.U16 desc[UR12][R12.64], R15 ;  /* 0x0000000f0c007986 */ /* 0x0005e2000c10150c */
[----:B----4-:R-:W-:-:S04]  /*2df00*/  LEA R14, P5, R25, R2, 0x1 ;  /* 0x00000002190e7211 */ /* 0x010fc800078a08ff */
[----:B--2---:R-:W-:Y:S02]  /*2df10*/  LEA.HI.X.SX32 R15, R25, R0, 0x1, P5 ;  /* 0x00000000190f7211 */ /* 0x004fe400028f0eff */
[----:B------:R-:W-:Y:S01]  /*2df20*/  LEA R25, R24, R25, 0x1 ;  /* 0x0000001918197211 */ /* 0x000fe200078e08ff */
[----:B------:R2:W-:Y:S01]  /*2df30*/  STG.E.U16 desc[UR12][R20.64], R4 ;  /* 0x0000000414007986 */ /* 0x0005e2000c10150c */
[----:B------:R-:W-:-:S03]  /*2df40*/  PRMT R19, R4, 0x7632, R19 ;  /* 0x0000763204137816 */ /* 0x000fc60000000013 */
[----:B---3--:R-:W-:Y:S01]  /*2df50*/  IMAD R27, R26, 0x2, R25 ;  /* 0x000000021a1b7824 */ /* 0x008fe200078e0219 */
[----:B------:R0:W-:Y:S01]  /*2df60*/  STG.E.U16 desc[UR12][R22.64], R5 ;  /* 0x0000000516007986 */ /* 0x0001e2000c10150c */
[----:B--2---:R-:W-:Y:S02]  /*2df70*/  LEA R4, P5, R25, R2, 0x1 ;  /* 0x0000000219047211 */ /* 0x004fe400078a08ff */
[----:B------:R-:W-:Y:S01]  /*2df80*/  PRMT R20, R5, 0x7632, R20 ;  /* 0x0000763205147816 */ /* 0x000fe20000000014 */
[----:B0-----:R-:W-:Y:S02]  /*2df90*/  IMAD R23, R28, 0x2, R27 ;  /* 0x000000021c177824 */ /* 0x001fe400078e021b */
[----:B------:R-:W0:Y:S01]  /*2dfa0*/  LDC R28, c[0x0][0x3e8] ;  /* 0x0000fa00ff1c7b82 */ /* 0x000e220000000800 */
[----:B------:R-:W-:Y:S02]  /*2dfb0*/  LEA.HI.X.SX32 R5, R25, R0, 0x1, P5 ;  /* 0x0000000019057211 */ /* 0x000fe400028f0eff */
[----:B------:R-:W-:-:S02]  /*2dfc0*/  LEA R24, P5, R27, R2, 0x1 ;  /* 0x000000021b187211 */ /* 0x000fc400078a08ff */
[----:B-1----:R-:W-:-:S03]  /*2dfd0*/  LEA R29, R30, R23, 0x1 ;  /* 0x000000171e1d7211 */ /* 0x002fc600078e08ff */
[----:B------:R-:W1:Y:S01]  /*2dfe0*/  LDC R30, c[0x0][0x3e8] ;  /* 0x0000fa00ff1e7b82 */ /* 0x000e620000000800 */
[----:B------:R-:W-:Y:S01]  /*2dff0*/  LEA.HI.X.SX32 R25, R27, R0, 0x1, P5 ;  /* 0x000000001b197211 */ /* 0x000fe200028f0eff */
[----:B------:R2:W-:Y:S01]  /*2e000*/  STG.E.U16 desc[UR12][R14.64], R6 ;  /* 0x000000060e007986 */ /* 0x0005e2000c10150c */
[----:B------:R-:W-:-:S03]  /*2e010*/  LEA R26, P5, R23, R2, 0x1 ;  /* 0x00000002171a7211 */ /* 0x000fc600078a08ff */
[----:B------:R-:W3:Y:S01]  /*2e020*/  LDS.128 R12, [R90+0x6000] ;  /* 0x006000005a0c7984 */ /* 0x000ee20000000c00 */
[----:B------:R-:W-:Y:S02]  /*2e030*/  PRMT R21, R6, 0x7632, R21 ;  /* 0x0000763206157816 */ /* 0x000fe40000000015 */
[----:B------:R-:W-:Y:S01]  /*2e040*/  LEA.HI.X.SX32 R27, R23, R0, 0x1, P5 ;  /* 0x00000000171b7211 */ /* 0x000fe200028f0eff */
[----:B------:R4:W-:Y:S01]  /*2e050*/  STG.E.U16 desc[UR12][R4.64], R7 ;  /* 0x0000000704007986 */ /* 0x0009e2000c10150c */
[----:B------:R-:W-:Y:S02]  /*2e060*/  PRMT R22, R7, 0x7632, R22 ;  /* 0x0000763207167816 */ /* 0x000fe40000000016 */
[C---:B--2---:R-:W-:Y:S01]  /*2e070*/  LEA R6, P5, R29.reuse, R2, 0x1 ;  /* 0x000000021d067211 */ /* 0x044fe200078a08ff */
[----:B------:R2:W-:Y:S01]  /*2e080*/  STG.E.U16 desc[UR12][R24.64], R8 ;  /* 0x0000000818007986 */ /* 0x0005e2000c10150c */
[----:B------:R-:W-:Y:S02]  /*2e090*/  PRMT R23, R8, 0x7632, R23 ;  /* 0x0000763208177816 */ /* 0x000fe40000000017 */
[----:B----4-:R-:W-:Y:S01]  /*2e0a0*/  LEA.HI.X.SX32 R7, R29, R0, 0x1, P5 ;  /* 0x000000001d077211 */ /* 0x010fe200028f0eff */
[----:B------:R-:W-:-:S02]  /*2e0b0*/  IMAD R29, R32, 0x2, R29 ;  /* 0x00000002201d7824 */ /* 0x000fc400078e021d */
[----:B------:R-:W4:Y:S02]  /*2e0c0*/  LDC R32, c[0x0][0x3e8] ;  /* 0x0000fa00ff207b82 */ /* 0x000f240000000800 */
[----:B0-----:R-:W-:Y:S01]  /*2e0d0*/  IMAD R31, R28, 0x2, R29 ;  /* 0x000000021c1f7824 */ /* 0x001fe200078e021d */
[----:B--2---:R-:W-:Y:S01]  /*2e0e0*/  LEA R8, P5, R29, R2, 0x1 ;  /* 0x000000021d087211 */ /* 0x004fe200078a08ff */
[----:B------:R0:W-:Y:S01]  /*2e0f0*/  STG.E.U16 desc[UR12][R26.64], R9 ;  /* 0x000000091a007986 */ /* 0x0001e2000c10150c */
[----:B------:R-:W-:Y:S02]  /*2e100*/  PRMT R24, R9, 0x7632, R24 ;  /* 0x0000763209187816 */ /* 0x000fe40000000018 */
[----:B0-----:R-:W-:Y:S02]  /*2e110*/  LEA.HI.X.SX32 R9, R29, R0, 0x1, P5 ;  /* 0x000000001d097211 */ /* 0x001fe400028f0eff */
[----:B------:R-:W-:Y:S02]  /*2e120*/  LEA R28, P5, R31, R2, 0x1 ;  /* 0x000000021f1c7211 */ /* 0x000fe400078a08ff */
[----:B-1----:R-:W-:-:S02]  /*2e130*/  LEA R27, R30, R31, 0x1 ;  /* 0x0000001f1e1b7211 */ /* 0x002fc400078e08ff */
[----:B------:R-:W-:Y:S02]  /*2e140*/  LEA.HI.X.SX32 R29, R31, R0, 0x1, P5 ;  /* 0x000000001f1d7211 */ /* 0x000fe400028f0eff */
[C---:B------:R-:W-:Y:S01]  /*2e150*/  LEA R30, P5, R27.reuse, R2, 0x1 ;  /* 0x000000021b1e7211 */ /* 0x040fe200078a08ff */
[----:B------:R-:W-:Y:S01]  /*2e160*/  IMAD R33, R34, 0x2, R27 ;  /* 0x0000000222217824 */ /* 0x000fe200078e021b */
[----:B------:R0:W-:Y:S01]  /*2e170*/  STG.E.U16 desc[UR12][R6.64], R10 ;  /* 0x0000000a06007986 */ /* 0x0001e2000c10150c */
[----:B------:R-:W-:Y:S02]  /*2e180*/  PRMT R26, R10, 0x7632, R26 ;  /* 0x000076320a1a7816 */ /* 0x000fe4000000001a */
[----:B------:R-:W-:Y:S01]  /*2e190*/  LEA.HI.X.SX32 R31, R27, R0, 0x1, P5 ;  /* 0x000000001b1f7211 */ /* 0x000fe200028f0eff */
[----:B------:R-:W1:Y:S01]  /*2e1a0*/  LDS.128 R4, [R90+0x8000] ;  /* 0x008000005a047984 */ /* 0x000e620000000c00 */
[----:B------:R-:W-:-:S03]  /*2e1b0*/  PRMT R25, R11, 0x7632, R25 ;  /* 0x000076320b197816 */ /* 0x000fc60000000019 */
[----:B------:R2:W-:Y:S01]  /*2e1c0*/  STG.E.U16 desc[UR12][R8.64], R11 ;  /* 0x0000000b08007986 */ /* 0x0005e2000c10150c */
[----:B0-----:R-:W-:-:S04]  /*2e1d0*/  LEA R10, P5, R33, R2, 0x1 ;  /* 0x00000002210a7211 */ /* 0x001fc800078a08ff */
[----:B--2---:R-:W-:Y:S01]  /*2e1e0*/  LEA.HI.X.SX32 R11, R33, R0, 0x1, P5 ;  /* 0x00000000210b7211 */ /* 0x004fe200028f0eff */
[----:B----4-:R-:W-:Y:S01]  /*2e1f0*/  IMAD R33, R32, 0x2, R33 ;  /* 0x0000000220217824 */ /* 0x010fe200078e0221 */
[----:B---3--:R0:W-:Y:S04]  /*2e200*/  STG.E.U16 desc[UR12][R28.64], R12 ;  /* 0x0000000c1c007986 */ /* 0x0081e8000c10150c */
[----:B------:R-:W-:Y:S02]  /*2e210*/  LEA R27, R36, R33, 0x1 ;  /* 0x00000021241b7211 */ /* 0x000fe400078e08ff */
[----:B------:R-:W2:Y:S01]  /*2e220*/  LDC R36, c[0x0][0x3e8] ;  /* 0x0000fa00ff247b82 */ /* 0x000ea20000000800 */
[----:B------:R3:W-:Y:S01]  /*2e230*/  STG.E.U16 desc[UR12][R30.64], R13 ;  /* 0x0000000d1e007986 */ /* 0x0007e2000c10150c */
[----:B0-----:R-:W-:-:S02]  /*2e240*/  PRMT R29, R13, 0x7632, R29 ;  /* 0x000076320d1d7816 */ /* 0x001fc4000000001d */
[----:B---3--:R-:W-:Y:S02]  /*2e250*/  PRMT R30, R12, 0x7632, R30 ;  /* 0x000076320c1e7816 */ /* 0x008fe4000000001e */
[C---:B------:R-:W-:Y:S01]  /*2e260*/  LEA R12, P5, R33.reuse, R2, 0x1 ;  /* 0x00000002210c7211 */ /* 0x040fe200078a08ff */
[----:B------:R-:W-:Y:S01]  /*2e270*/  IMAD R31, R38, 0x2, R27 ;  /* 0x00000002261f7824 */ /* 0x000fe200078e021b */
[----:B------:R0:W-:Y:S01]  /*2e280*/  STG.E.U16 desc[UR12][R10.64], R14 ;  /* 0x0000000e0a007986 */ /* 0x0001e2000c10150c */
[----:B------:R-:W3:Y:S01]  /*2e290*/  LDC R38, c[0x0][0x3e8] ;  /* 0x0000fa00ff267b82 */ /* 0x000ee20000000800 */
[----:B------:R-:W-:Y:S01]  /*2e2a0*/  LEA.HI.X.SX32 R13, R33, R0, 0x1, P5 ;  /* 0x00000000210d7211 */ /* 0x000fe200028f0eff */
[----:B------:R-:W-:Y:S01]  /*2e2b0*/  IMAD R37, R40, 0x2, R31 ;  /* 0x0000000228257824 */ /* 0x000fe200078e021f */
[C---:B------:R-:W-:Y:S01]  /*2e2c0*/  LEA R32, P5, R27.reuse, R2, 0x1 ;  /* 0x000000021b207211 */ /* 0x040fe200078a08ff */
[----:B------:R-:W4:Y:S04]  /*2e2d0*/  LDS.128 R8, [R90+0xa000] ;  /* 0x00a000005a087984 */ /* 0x000f280000000c00 */
[----:B------:R-:W3:Y:S01]  /*2e2e0*/  LDC R40, c[0x0][0x3e8] ;  /* 0x0000fa00ff287b82 */ /* 0x000ee20000000800 */
[----:B------:R-:W-:-:S02]  /*2e2f0*/  LEA.HI.X.SX32 R33, R27, R0, 0x1, P5 ;  /* 0x000000001b217211 */ /* 0x000fc400028f0eff */
[C---:B------:R-:W-:Y:S02]  /*2e300*/  LEA R34, P5, R31.reuse, R2, 0x1 ;  /* 0x000000021f227211 */ /* 0x040fe400078a08ff */
[----:B------:R-:W-:Y:S02]  /*2e310*/  PRMT R28, R14, 0x7632, R28 ;  /* 0x000076320e1c7816 */ /* 0x000fe4000000001c */
[----:B------:R-:W-:Y:S02]  /*2e320*/  LEA.HI.X.SX32 R35, R31, R0, 0x1, P5 ;  /* 0x000000001f237211 */ /* 0x000fe400028f0eff */
[----:B0-----:R-:W-:Y:S01]  /*2e330*/  LEA R14, P5, R37, R2, 0x1 ;  /* 0x00000002250e7211 */ /* 0x001fe200078a08ff */
[----:B------:R0:W-:Y:S01]  /*2e340*/  STG.E.U16 desc[UR12][R12.64], R15 ;  /* 0x0000000f0c007986 */ /* 0x0001e2000c10150c */
[----:B------:R-:W-:-:S03]  /*2e350*/  PRMT R27, R15, 0x7632, R27 ;  /* 0x000076320f1b7816 */ /* 0x000fc6000000001b */
[----:B-1----:R1:W-:Y:S01]  /*2e360*/  STG.E.U16 desc[UR12][R32.64], R4 ;  /* 0x0000000420007986 */ /* 0x0023e2000c10150c */
[----:B0-----:R-:W-:Y:S02]  /*2e370*/  LEA.HI.X.SX32 R15, R37, R0, 0x1, P5 ;  /* 0x00000000250f7211 */ /* 0x001fe400028f0eff */
[----:B--2---:R-:W-:Y:S01]  /*2e380*/  LEA R37, R36, R37, 0x1 ;  /* 0x0000002524257211 */ /* 0x004fe200078e08ff */
[----:B------:R0:W-:Y:S01]  /*2e390*/  STG.E.U16 desc[UR12][R34.64], R5 ;  /* 0x0000000522007986 */ /* 0x0001e2000c10150c */
[----:B------:R-:W-:Y:S01]  /*2e3a0*/  PRMT R31, R5, 0x7632, R31 ;  /* 0x00007632051f7816 */ /* 0x000fe2000000001f */
[----:B-1----:R-:W1:Y:S02]  /*2e3b0*/  LDC R33, c[0x0][0x3e8] ;  /* 0x0000fa00ff217b82 */ /* 0x002e640000000800 */
[----:B------:R-:W-:-:S06]  /*2e3c0*/  IMAD R39, R42, 0x2, R37 ;  /* 0x000000022a277824 */ /* 0x000fcc00078e0225 */
[----:B------:R-:W2:Y:S01]  /*2e3d0*/  LDC R42, c[0x0][0x3e8] ;  /* 0x0000fa00ff2a7b82 */ /* 0x000ea20000000800 */
[----:B0-----:R-:W-:Y:S01]  /*2e3e0*/  LEA R34, P5, R37, R2, 0x1 ;  /* 0x0000000225227211 */ /* 0x001fe200078a08ff */
[----:B---3--:R-:W-:-:S03]  /*2e3f0*/  IMAD R5, R40, 0x2, R39 ;  /* 0x0000000228057824 */ /* 0x008fc600078e0227 */
[----:B------:R-:W-:Y:S02]  /*2e400*/  LEA.HI.X.SX32 R35, R37, R0, 0x1, P5 ;  /* 0x0000000025237211 */ /* 0x000fe400028f0eff */
[C---:B------:R-:W-:Y:S01]  /*2e410*/  LEA R36, P5, R39.reuse, R2, 0x1 ;  /* 0x0000000227247211 */ /* 0x040fe200078a08ff */
[----:B------:R-:W0:Y:S01]  /*2e420*/  LDC R40, c[0x0][0x3e8] ;  /* 0x0000fa00ff287b82 */ /* 0x000e220000000800 */
[----:B------:R-:W-:Y:S02]  /*2e430*/  PRMT R32, R4, 0x7632, R32 ;  /* 0x0000763204207816 */ /* 0x000fe40000000020 */
[----:B------:R-:W-:Y:S02]  /*2e440*/  LEA.HI.X.SX32 R37, R39, R0, 0x1, P5 ;  /* 0x0000000027257211 */ /* 0x000fe400028f0eff */
[C---:B------:R-:W-:Y:S02]  /*2e450*/  LEA R4, P5, R5.reuse, R2, 0x1 ;  /* 0x0000000205047211 */ /* 0x040fe400078a08ff */
[----:B------:R-:W-:Y:S01]  /*2e460*/  LEA R39, R38, R5, 0x1 ;  /* 0x0000000526277211 */ /* 0x000fe200078e08ff */
[----:B------:R3:W-:Y:S01]  /*2e470*/  STG.E.U16 desc[UR12][R14.64], R6 ;  /* 0x000000060e007986 */ /* 0x0007e2000c10150c */
[----:B------:R-:W-:Y:S01]  /*2e480*/  PRMT R69, R6, 0x7632, R69 ;  /* 0x0000763206457816 */ /* 0x000fe20000000045 */
[----:B------:R-:W1:Y:S01]  /*2e490*/  LDC R38, c[0x0][0x3e8] ;  /* 0x0000fa00ff267b82 */ /* 0x000e620000000800 */
[----:B------:R-:W-:Y:S01]  /*2e4a0*/  LEA.HI.X.SX32 R5, R5, R0, 0x1, P5 ;  /* 0x0000000005057211 */ /* 0x000fe200028f0eff */
[----:B------:R-:W0:Y:S01]  /*2e4b0*/  LDS.128 R12, [R90+0xc000] ;  /* 0x00c000005a0c7984 */ /* 0x000e220000000c00 */
[----:B------:R-:W-:-:S03]  /*2e4c0*/  PRMT R74, R7, 0x7632, R74 ;  /* 0x00007632074a7816 */ /* 0x000fc6000000004a */
[----:B------:R4:W-:Y:S01]  /*2e4d0*/  STG.E.U16 desc[UR12][R34.64], R7 ;  /* 0x0000000722007986 */ /* 0x0009e2000c10150c */
[----:B---3--:R-:W-:-:S04]  /*2e4e0*/  LEA R6, P5, R39, R2, 0x1 ;  /* 0x0000000227067211 */ /* 0x008fc800078a08ff */
[----:B----4-:R-:W-:Y:S01]  /*2e4f0*/  LEA.HI.X.SX32 R7, R39, R0, 0x1, P5 ;  /* 0x0000000027077211 */ /* 0x010fe200028f0eff */
[----:B------:R-:W-:Y:S02]  /*2e500*/  IMAD R39, R44, 0x2, R39 ;  /* 0x000000022c277824 */ /* 0x000fe400078e0227 */
[----:B------:R-:W3:Y:S02]  /*2e510*/  LDC R44, c[0x0][0x3e8] ;  /* 0x0000fa00ff2c7b82 */ /* 0x000ee40000000800 */
[----:B--2---:R-:W-:-:S06]  /*2e520*/  IMAD R41, R42, 0x2, R39 ;  /* 0x000000022a297824 */ /* 0x004fcc00078e0227 */
[----:B------:R-:W2:Y:S01]  /*2e530*/  LDC R42, c[0x0][0x3e8] ;  /* 0x0000fa00ff2a7b82 */ /* 0x000ea20000000800 */
[----:B------:R4:W-:Y:S01]  /*2e540*/  STG.E.U16 desc[UR12][R36.64], R8 ;  /* 0x0000000824007986 */ /* 0x0009e2000c10150c */
[----:B------:R-:W-:Y:S02]  /*2e550*/  PRMT R55, R8, 0x7632, R55 ;  /* 0x0000763208377816 */ /* 0x000fe40000000037 */
[----:B------:R-:W-:Y:S01]  /*2e560*/  PRMT R71, R9, 0x7632, R71 ;  /* 0x0000763209477816 */ /* 0x000fe20000000047 */
[----:B------:R1:W-:Y:S01]  /*2e570*/  STG.E.U16 desc[UR12][R4.64], R9 ;  /* 0x0000000904007986 */ /* 0x0003e2000c10150c */
[C---:B----4-:R-:W-:Y:S02]  /*2e580*/  LEA R8, P5, R39.reuse, R2, 0x1 ;  /* 0x0000000227087211 */ /* 0x050fe400078a08ff */
[----:B0-----:R-:W-:Y:S02]  /*2e590*/  LEA R37, R40, R41, 0x1 ;  /* 0x0000002928257211 */ /* 0x001fe400078e08ff */
[----:B-1----:R-:W-:Y:S01]  /*2e5a0*/  LEA.HI.X.SX32 R9, R39, R0, 0x1, P5 ;  /* 0x0000000027097211 */ /* 0x002fe200028f0eff */
[----:B------:R0:W-:Y:S01]  /*2e5b0*/  STG.E.U16 desc[UR12][R6.64], R10 ;  /* 0x0000000a06007986 */ /* 0x0001e2000c10150c */
[----:B------:R-:W-:Y:S01]  /*2e5c0*/  PRMT R72, R10, 0x7632, R72 ;  /* 0x000076320a487816 */ /* 0x000fe20000000048 */
[----:B------:R-:W-:Y:S01]  /*2e5d0*/  IMAD R39, R33, 0x2, R37 ;  /* 0x0000000221277824 */ /* 0x000fe200078e0225 */
[C---:B------:R-:W-:Y:S01]  /*2e5e0*/  LEA R34, P5, R41.reuse, R2, 0x1 ;  /* 0x0000000229227211 */ /* 0x040fe200078a08ff */
[----:B------:R-:W1:Y:S01]  /*2e5f0*/  LDC R33, c[0x0][0x3e8] ;  /* 0x0000fa00ff217b82 */ /* 0x000e620000000800 */
[----:B------:R-:W4:Y:S02]  /*2e600*/  LDS.128 R4, [R90+0xe000] ;  /* 0x00e000005a047984 */ /* 0x000f240000000c00 */
[----:B------:R-:W-:-:S02]  /*2e610*/  LEA.HI.X.SX32 R35, R41, R0, 0x1, P5 ;  /* 0x0000000029237211 */ /* 0x000fc400028f0eff */
[C---:B------:R-:W-:Y:S01]  /*2e620*/  LEA R36, P5, R37.reuse, R2, 0x1 ;  /* 0x0000000225247211 */ /* 0x040fe200078a08ff */
[----:B--2---:R-:W-:Y:S02]  /*2e630*/  IMAD R41, R42, 0x2, R39 ;  /* 0x000000022a297824 */ /* 0x004fe400078e0227 */
[----:B------:R-:W2:Y:S01]  /*2e640*/  LDC R40, c[0x0][0x3e8] ;  /* 0x0000fa00ff287b82 */ /* 0x000ea20000000800 */
[----:B------:R-:W-:Y:S02]  /*2e650*/  LEA.HI.X.SX32 R37, R37, R0, 0x1, P5 ;  /* 0x0000000025257211 */ /* 0x000fe400028f0eff */
[----:B0-----:R-:W-:Y:S01]  /*2e660*/  LEA R10, P5, R39, R2, 0x1 ;  /* 0x00000002270a7211 */ /* 0x001fe200078a08ff */
[----:B------:R0:W-:Y:S01]  /*2e670*/  STG.E.U16 desc[UR12][R8.64], R11 ;  /* 0x0000000b08007986 */ /* 0x0001e2000c10150c */
[----:B------:R-:W-:Y:S02]  /*2e680*/  PRMT R73, R11, 0x7632, R73 ;  /* 0x000076320b497816 */ /* 0x000fe40000000049 */
[----:B---3--:R-:W-:Y:S01]  /*2e690*/  LEA R43, R44, R41, 0x1 ;  /* 0x000000292c2b7211 */ /* 0x008fe200078e08ff */
[----:B------:R3:W-:Y:S01]  /*2e6a0*/  STG.E.U16 desc[UR12][R34.64], R12 ;  /* 0x0000000c22007986 */ /* 0x0007e2000c10150c */
[----:B------:R-:W-:Y:S01]  /*2e6b0*/  PRMT R65, R12, 0x7632, R65 ;  /* 0x000076320c417816 */ /* 0x000fe20000000041 */
[----:B------:R-:W4:Y:S02]  /*2e6c0*/  LDC R42, c[0x0][0x3e8] ;  /* 0x0000fa00ff2a7b82 */ /* 0x000f240000000800 */
[----:B------:R1:W-:Y:S01]  /*2e6d0*/  STG.E.U16 desc[UR12][R36.64], R13 ;  /* 0x0000000d24007986 */ /* 0x0003e2000c10150c */
[----:B0-----:R-:W-:-:S05]  /*2e6e0*/  LEA.HI.X.SX32 R11, R39, R0, 0x1, P5 ;  /* 0x00000000270b7211 */ /* 0x001fca00028f0eff */
[----:B------:R-:W0:Y:S01]  /*2e6f0*/  LDC R39, c[0x0][0x3e8] ;  /* 0x0000fa00ff277b82 */ /* 0x000e220000000800 */
[----:B---3--:R-:W-:Y:S01]  /*2e700*/  LEA R12, P5, R41, R2, 0x1 ;  /* 0x00000002290c7211 */ /* 0x008fe200078a08ff */
[----:B-1----:R-:W-:-:S06]  /*2e710*/  IMAD R37, R38, 0x2, R43 ;  /* 0x0000000226257824 */ /* 0x002fcc00078e022b */
[----:B------:R-:W1:Y:S01]  /*2e720*/  LDC R38, c[0x0][0x3e8] ;  /* 0x0000fa00ff267b82 */ /* 0x000e620000000800 */
[----:B------:R-:W-:Y:S02]  /*2e730*/  PRMT R67, R13, 0x7632, R67 ;  /* 0x000076320d437816 */ /* 0x000fe40000000043 */
[----:B------:R-:W-:Y:S01]  /*2e740*/  LEA.HI.X.SX32 R13, R41, R0, 0x1, P5 ;  /* 0x00000000290d7211 */ /* 0x000fe200028f0eff */
[----:B------:R-:W-:Y:S01]  /*2e750*/  IMAD R41, R33, 0x2, R37 ;  /* 0x0000000221297824 */ /* 0x000fe200078e0225 */
[C---:B------:R-:W-:Y:S01]  /*2e760*/  LEA R34, P5, R43.reuse, R2, 0x1 ;  /* 0x000000022b227211 */ /* 0x040fe200078a08ff */
[----:B------:R3:W-:Y:S02]  /*2e770*/  STG.E.U16 desc[UR12][R10.64], R14 ;  /* 0x0000000e0a007986 */ /* 0x0007e4000c10150c */
[----:B------:R-:W1:Y:S01]  /*2e780*/  LDC R33, c[0x0][0x3e8] ;  /* 0x0000fa00ff217b82 */ /* 0x000e620000000800 */
[----:B------:R-:W-:Y:S01]  /*2e790*/  LEA.HI.X.SX32 R35, R43, R0, 0x1, P5 ;  /* 0x000000002b237211 */ /* 0x000fe200028f0eff */
[----:B------:R-:W1:Y:S01]  /*2e7a0*/  LDS.128 R8, [R90+0x10000] ;  /* 0x010000005a087984 */ /* 0x000e620000000c00 */
[----:B------:R-:W-:-:S02]  /*2e7b0*/  LEA R36, P5, R37, R2, 0x1 ;  /* 0x0000000225247211 */ /* 0x000fc400078a08ff */
[----:B------:R-:W-:Y:S02]  /*2e7c0*/  PRMT R68, R14, 0x7632, R68 ;  /* 0x000076320e447816 */ /* 0x000fe40000000044 */
[----:B------:R-:W-:Y:S01]  /*2e7d0*/  LEA.HI.X.SX32 R37, R37, R0, 0x1, P5 ;  /* 0x0000000025257211 */ /* 0x000fe200028f0eff */
[----:B------:R-:W1:Y:S01]  /*2e7e0*/  LDC R44, c[0x0][0x3e8] ;  /* 0x0000fa00ff2c7b82 */ /* 0x000e620000000800 */
[----:B--2---:R-:W-:Y:S02]  /*2e7f0*/  LEA R43, R40, R41, 0x1 ;  /* 0x00000029282b7211 */ /* 0x004fe400078e08ff */
[----:B---3--:R-:W-:Y:S01]  /*2e800*/  LEA R14, P5, R41, R2, 0x1 ;  /* 0x00000002290e7211 */ /* 0x008fe200078a08ff */
[----:B------:R2:W-:Y:S01]  /*2e810*/  STG.E.U16 desc[UR12][R12.64], R15 ;  /* 0x0000000f0c007986 */ /* 0x0005e2000c10150c */
[----:B------:R-:W-:Y:S01]  /*2e820*/  PRMT R70, R15, 0x7632, R70 ;  /* 0x000076320f467816 */ /* 0x000fe20000000046 */
[----:B0-----:R-:W-:Y:S01]  /*2e830*/  IMAD R45, R39, 0x2, R43 ;  /* 0x00000002272d7824 */ /* 0x001fe200078e022b */
[----:B----4-:R-:W-:Y:S01]  /*2e840*/  PRMT R61, R4, 0x7632, R61 ;  /* 0x00007632043d7816 */ /* 0x010fe2000000003d */
[----:B------:R0:W-:Y:S01]  /*2e850*/  STG.E.U16 desc[UR12][R34.64], R4 ;  /* 0x0000000422007986 */ /* 0x0001e2000c10150c */
[----:B------:R-:W3:Y:S03]  /*2e860*/  LDC R39, c[0x0][0x3e8] ;  /* 0x0000fa00ff277b82 */ /* 0x000ee60000000800 */
[----:B------:R1:W-:Y:S01]  /*2e870*/  STG.E.U16 desc[UR12][R36.64], R5 ;  /* 0x0000000524007986 */ /* 0x0003e2000c10150c */
[----:B--2---:R-:W-:-:S04]  /*2e880*/  LEA.HI.X.SX32 R15, R41, R0, 0x1, P5 ;  /* 0x00000000290f7211 */ /* 0x004fc800028f0eff */
[----:B------:R-:W2:Y:S01]  /*2e890*/  LDC R40, c[0x0][0x3e8] ;  /* 0x0000fa00ff287b82 */ /* 0x000ea20000000800 */
[----:B0-----:R-:W-:-:S07]  /*2e8a0*/  LEA R4, P5, R43, R2, 0x1 ;  /* 0x000000022b047211 */ /* 0x001fce00078a08ff */
[----:B------:R-:W0:Y:S01]  /*2e8b0*/  LDC R41, c[0x0][0x3e8] ;  /* 0x0000fa00ff297b82 */ /* 0x000e220000000800 */
[----:B-1----:R-:W-:Y:S01]  /*2e8c0*/  IMAD R37, R38, 0x2, R45 ;  /* 0x0000000226257824 */ /* 0x002fe200078e022d */
[----:B------:R-:W-:Y:S02]  /*2e8d0*/  PRMT R63, R5, 0x7632, R63 ;  /* 0x00007632053f7816 */ /* 0x000fe4000000003f */
[----:B------:R-:W-:Y:S02]  /*2e8e0*/  LEA.HI.X.SX32 R5, R43, R0, 0x1, P5 ;  /* 0x000000002b057211 */ /* 0x000fe400028f0eff */
[----:B------:R-:W-:Y:S02]  /*2e8f0*/  LEA R43, R33, R37, 0x1 ;  /* 0x00000025212b7211 */ /* 0x000fe400078e08ff */
[----:B------:R-:W1:Y:S01]  /*2e900*/  LDC R33, c[0x0][0x3e8] ;  /* 0x0000fa00ff217b82 */ /* 0x000e620000000800 */
[----:B------:R4:W-:Y:S01]  /*2e910*/  STG.E.U16 desc[UR12][R14.64], R6 ;  /* 0x000000060e007986 */ /* 0x0009e2000c10150c */
[----:B------:R-:W-:-:S03]  /*2e920*/  LEA R34, P5, R45, R2, 0x1 ;  /* 0x000000022d227211 */ /* 0x000fc600078a08ff */
[----:B------:R-:W1:Y:S01]  /*2e930*/  LDS.128 R12, [R90+0x12000] ;  /* 0x012000005a0c7984 */ /* 0x000e620000000c00 */
[----:B------:R-:W-:Y:S02]  /*2e940*/  LEA.HI.X.SX32 R35, R45, R0, 0x1, P5 ;  /* 0x000000002d237211 */ /* 0x000fe400028f0eff */
[C---:B------:R-:W-:Y:S01]  /*2e950*/  LEA R36, P5, R37.reuse, R2, 0x1 ;  /* 0x0000000225247211 */ /* 0x040fe200078a08ff */
[----:B------:R-:W1:Y:S01]  /*2e960*/  LDC R38, c[0x0][0x3e8] ;  /* 0x0000fa00ff267b82 */ /* 0x000e620000000800 */
[----:B------:R-:W-:Y:S02]  /*2e970*/  PRMT R64, R6, 0x7632, R64 ;  /* 0x0000763206407816 */ /* 0x000fe40000000040 */
[----:B------:R-:W-:Y:S02]  /*2e980*/  LEA.HI.X.SX32 R37, R37, R0, 0x1, P5 ;  /* 0x0000000025257211 */ /* 0x000fe400028f0eff */
[----:B----4-:R-:W-:Y:S01]  /*2e990*/  LEA R6, P5, R43, R2, 0x1 ;  /* 0x000000022b067211 */ /* 0x010fe200078a08ff */
[----:B0-----:R-:W-:Y:S01]  /*2e9a0*/  IMAD R41, R41, 0x2, R43 ;  /* 0x0000000229297824 */ /* 0x001fe200078e022b */
[----:B------:R-:W-:Y:S01]  /*2e9b0*/  PRMT R66, R7, 0x7632, R66 ;  /* 0x0000763207427816 */ /* 0x000fe20000000042 */
[----:B------:R0:W-:Y:S01]  /*2e9c0*/  STG.E.U16 desc[UR12][R4.64], R7 ;  /* 0x0000000704007986 */ /* 0x0001e2000c10150c */
[----:B------:R-:W-:Y:S01]  /*2e9d0*/  PRMT R58, R8, 0x7632, R58 ;  /* 0x00007632083a7816 */ /* 0x000fe2000000003a */
[----:B------:R-:W4:Y:S02]  /*2e9e0*/  LDC R45, c[0x0][0x3e8] ;  /* 0x0000fa00ff2d7b82 */ /* 0x000f240000000800 */
[----:B------:R1:W-:Y:S01]  /*2e9f0*/  STG.E.U16 desc[UR12][R34.64], R8 ;  /* 0x0000000822007986 */ /* 0x0003e2000c10150c */
[----:B------:R-:W-:-:S02]  /*2ea00*/  PRMT R59, R9, 0x7632, R59 ;  /* 0x00007632093b7816 */ /* 0x000fc4000000003b */
[----:B------:R-:W-:Y:S01]  /*2ea10*/  PRMT R60, R10, 0x7632, R60 ;  /* 0x000076320a3c7816 */ /* 0x000fe2000000003c */
[----:B------:R2:W-:Y:S01]  /*2ea20*/  STG.E.U16 desc[UR12][R36.64], R9 ;  /* 0x0000000924007986 */ /* 0x0005e2000c10150c */
[----:B0-----:R-:W-:Y:S02]  /*2ea30*/  LEA.HI.X.SX32 R7, R43, R0, 0x1, P5 ;  /* 0x000000002b077211 */ /* 0x001fe400028f0eff */
[----:B------:R-:W-:Y:S01]  /*2ea40*/  PRMT R62, R11, 0x7632, R62 ;  /* 0x000076320b3e7816 */ /* 0x000fe2000000003e */
[----:B------:R-:W0:Y:S01]  /*2ea50*/  LDC R43, c[0x0][0x3e8] ;  /* 0x0000fa00ff2b7b82 */ /* 0x000e220000000800 */
[----:B-1----:R-:W-:Y:S01]  /*2ea60*/  LEA R8, P5, R41, R2, 0x1 ;  /* 0x0000000229087211 */ /* 0x002fe200078a08ff */
[----:B---3--:R-:W-:Y:S01]  /*2ea70*/  IMAD R35, R39, 0x2, R41 ;  /* 0x0000000227237824 */ /* 0x008fe200078e0229 */
[----:B------:R1:W-:Y:S02]  /*2ea80*/  STG.E.U16 desc[UR12][R6.64], R10 ;  /* 0x0000000a06007986 */ /* 0x0003e4000c10150c */
[----:B--2---:R-:W-:-:S03]  /*2ea90*/  LEA.HI.X.SX32 R9, R41, R0, 0x1, P5 ;  /* 0x0000000029097211 */ /* 0x004fc600028f0eff */
[----:B------:R-:W2:Y:S01]  /*2eaa0*/  LDC R39, c[0x0][0x3e8] ;  /* 0x0000fa00ff277b82 */ /* 0x000ea20000000800 */
[----:B------:R-:W-:Y:S01]  /*2eab0*/  LEA R34, P5, R35, R2, 0x1 ;  /* 0x0000000223227211 */ /* 0x000fe200078a08ff */
[----:B------:R-:W3:Y:S01]  /*2eac0*/  LDS.128 R4, [R90+0x14000] ;  /* 0x014000005a047984 */ /* 0x000ee20000000c00 */
[----:B-1----:R-:W-:-:S05]  /*2ead0*/  LEA R10, R33, R35, 0x1 ;  /* 0x00000023210a7211 */ /* 0x002fca00078e08ff */
[----:B------:R-:W1:Y:S01]  /*2eae0*/  LDC R41, c[0x0][0x3e8] ;  /* 0x0000fa00ff297b82 */ /* 0x000e620000000800 */
[----:B------:R-:W-:Y:S02]  /*2eaf0*/  LEA.HI.X.SX32 R35, R35, R0, 0x1, P5 ;  /* 0x0000000023237211 */ /* 0x000fe400028f0eff */
[----:B------:R-:W-:Y:S01]  /*2eb00*/  LEA R36, P5, R10, R2, 0x1 ;  /* 0x000000020a247211 */ /* 0x000fe200078a08ff */
[----:B------:R-:W-:-:S03]  /*2eb10*/  IMAD R33, R40, 0x2, R10 ;  /* 0x0000000228217824 */ /* 0x000fc600078e020a */
[----:B------:R-:W-:Y:S01]  /*2eb20*/  LEA.HI.X.SX32 R37, R10, R0, 0x1, P5 ;  /* 0x000000000a257211 */ /* 0x000fe200028f0eff */
[----:B------:R4:W-:Y:S01]  /*2eb30*/  STG.E.U16 desc[UR12][R8.64], R11 ;  /* 0x0000000b08007986 */ /* 0x0009e2000c10150c */
[C---:B------:R-:W-:Y:S01]  /*2eb40*/  LEA R10, P5, R33.reuse, R2, 0x1 ;  /* 0x00000002210a7211 */ /* 0x040fe200078a08ff */
[----:B------:R-:W0:Y:S01]  /*2eb50*/  LDC R40, c[0x0][0x3e8] ;  /* 0x0000fa00ff287b82 */ /* 0x000e220000000800 */
[----:B------:R-:W-:Y:S01]  /*2eb60*/  PRMT R56, R12, 0x7632, R56 ;  /* 0x000076320c387816 */ /* 0x000fe20000000038 */
[----:B------:R3:W-:Y:S01]  /*2eb70*/  STG.E.U16 desc[UR12][R34.64], R12 ;  /* 0x0000000c22007986 */ /* 0x0007e2000c10150c */
[----:B----4-:R-:W-:Y:S01]  /*2eb80*/  LEA.HI.X.SX32 R11, R33, R0, 0x1, P5 ;  /* 0x00000000210b7211 */ /* 0x010fe200028f0eff */
[----:B------:R-:W-:Y:S02]  /*2eb90*/  IMAD R33, R38, 0x2, R33 ;  /* 0x0000000226217824 */ /* 0x000fe400078e0221 */
[----:B------:R4:W-:Y:S01]  /*2eba0*/  STG.E.U16 desc[UR12][R36.64], R13 ;  /* 0x0000000d24007986 */ /* 0x0009e2000c10150c */
[----:B------:R-:W-:-:S02]  /*2ebb0*/  PRMT R57, R13, 0x7632, R57 ;  /* 0x000076320d397816 */ /* 0x000fc40000000039 */
[----:B---3--:R-:W-:Y:S02]  /*2ebc0*/  LEA R12, P5, R33, R2, 0x1 ;  /* 0x00000002210c7211 */ /* 0x008fe400078a08ff */
[----:B--2---:R-:W-:Y:S01]  /*2ebd0*/  LEA R39, R39, R33, 0x1 ;  /* 0x0000002127277211 */ /* 0x004fe200078e08ff */
[----:B------:R1:W-:Y:S01]  /*2ebe0*/  STG.E.U16 desc[UR12][R10.64], R14 ;  /* 0x0000000e0a007986 */ /* 0x0003e2000c10150c */
[----:B------:R-:W-:-:S03]  /*2ebf0*/  PRMT R38, R14, 0x7632, R38 ;  /* 0x000076320e267816 */ /* 0x000fc60000000026 */
[----:B------:R-:W2:Y:S01]  /*2ec00*/  LDS.128 R8, [R90+0x16000] ;  /* 0x016000005a087984 */ /* 0x000ea20000000c00 */
[----:B----4-:R-:W-:Y:S02]  /*2ec10*/  LEA.HI.X.SX32 R13, R33, R0, 0x1, P5 ;  /* 0x00000000210d7211 */ /* 0x010fe400028f0eff */
[----:B------:R-:W-:Y:S01]  /*2ec20*/  LEA R34, P5, R39, R2, 0x1 ;  /* 0x0000000227227211 */ /* 0x000fe200078a08ff */
[----:B-1----:R-:W-:-:S03]  /*2ec30*/  IMAD R14, R41, 0x2, R39 ;  /* 0x00000002290e7824 */ /* 0x002fc600078e0227 */
[----:B------:R-:W-:Y:S01]  /*2ec40*/  LEA.HI.X.SX32 R35, R39, R0, 0x1, P5 ;  /* 0x0000000027237211 */ /* 0x000fe200028f0eff */
[----:B------:R-:W-:Y:S01]  /*2ec50*/  IMAD R39, R42, 0x2, R14 ;  /* 0x000000022a277824 */ /* 0x000fe200078e020e */
[----:B------:R-:W-:-:S04]  /*2ec60*/  LEA R36, P5, R14, R2, 0x1 ;  /* 0x000000020e247211 */ /* 0x000fc800078a08ff */
[----:B------:R-:W-:Y:S02]  /*2ec70*/  LEA.HI.X.SX32 R37, R14, R0, 0x1, P5 ;  /* 0x000000000e257211 */ /* 0x000fe400028f0eff */
[----:B------:R-:W-:Y:S01]  /*2ec80*/  LEA R14, P5, R39, R2, 0x1 ;  /* 0x00000002270e7211 */ /* 0x000fe200078a08ff */
[----:B------:R1:W-:Y:S01]  /*2ec90*/  STG.E.U16 desc[UR12][R12.64], R15 ;  /* 0x0000000f0c007986 */ /* 0x0003e2000c10150c */
[----:B------:R-:W-:Y:S02]  /*2eca0*/  PRMT R33, R15, 0x7632, R33 ;  /* 0x000076320f217816 */ /* 0x000fe40000000021 */
[----:B------:R-:W-:Y:S01]  /*2ecb0*/  PRMT R42, R4, 0x7632, R42 ;  /* 0x00007632042a7816 */ /* 0x000fe2000000002a */
[----:B------:R3:W-:Y:S01]  /*2ecc0*/  STG.E.U16 desc[UR12][R34.64], R4 ;  /* 0x0000000422007986 */ /* 0x0007e2000c10150c */
[----:B-1----:R-:W-:Y:S02]  /*2ecd0*/  LEA.HI.X.SX32 R15, R39, R0, 0x1, P5 ;  /* 0x00000000270f7211 */ /* 0x002fe400028f0eff */
[----:B0-----:R-:W-:Y:S01]  /*2ece0*/  LEA R39, R40, R39, 0x1 ;  /* 0x0000002728277211 */ /* 0x001fe200078e08ff */
[----:B------:R0:W-:Y:S03]  /*2ecf0*/  STG.E.U16 desc[UR12][R36.64], R5 ;  /* 0x0000000524007986 */ /* 0x0001e6000c10150c */
[----:B---3--:R-:W-:Y:S01]  /*2ed00*/  LEA R4, P5, R39, R2, 0x1 ;  /* 0x0000000227047211 */ /* 0x008fe200078a08ff */
[----:B------:R-:W-:Y:S01]  /*2ed10*/  IMAD R35, R43, 0x2, R39 ;  /* 0x000000022b237824 */ /* 0x000fe200078e0227 */
[----:B------:R-:W-:Y:S01]  /*2ed20*/  PRMT R41, R5, 0x7632, R41 ;  /* 0x0000763205297816 */ /* 0x000fe20000000029 */
[----:B------:R1:W-:Y:S01]  /*2ed30*/  STG.E.U16 desc[UR12][R14.64], R6 ;  /* 0x000000060e007986 */ /* 0x0003e2000c10150c */
[----:B------:R-:W-:-:S03]  /*2ed40*/  PRMT R40, R6, 0x7632, R40 ;  /* 0x0000763206287816 */ /* 0x000fc60000000028 */
[----:B------:R-:W3:Y:S01]  /*2ed50*/  LDS.128 R12, [R90+0x18000] ;  /* 0x018000005a0c7984 */ /* 0x000ee20000000c00 */
[----:B0-----:R-:W-:Y:S02]  /*2ed60*/  LEA.HI.X.SX32 R5, R39, R0, 0x1, P5 ;  /* 0x0000000027057211 */ /* 0x001fe400028f0eff */
[----:B------:R-:W-:Y:S01]  /*2ed70*/  LEA R34, P5, R35, R2, 0x1 ;  /* 0x0000000223227211 */ /* 0x000fe200078a08ff */
[----:B-1----:R-:W-:-:S03]  /*2ed80*/  IMAD R6, R45, 0x2, R35 ;  /* 0x000000022d067824 */ /* 0x002fc600078e0223 */
[----:B------:R-:W-:Y:S02]  /*2ed90*/  LEA.HI.X.SX32 R35, R35, R0, 0x1, P5 ;  /* 0x0000000023237211 */ /* 0x000fe400028f0eff */
[----:B------:R-:W-:Y:S02]  /*2eda0*/  LEA R36, P5, R6, R2, 0x1 ;  /* 0x0000000206247211 */ /* 0x000fe400078a08ff */
[----:B------:R-:W-:Y:S02]  /*2edb0*/  LEA R43, R46, R6, 0x1 ;  /* 0x000000062e2b7211 */ /* 0x000fe400078e08ff */
[----:B------:R-:W-:Y:S02]  /*2edc0*/  LEA.HI.X.SX32 R37, R6, R0, 0x1, P5 ;  /* 0x0000000006257211 */ /* 0x000fe400028f0eff */
[----:B------:R-:W-:Y:S01]  /*2edd0*/  LEA R6, P5, R43, R2, 0x1 ;  /* 0x000000022b067211 */ /* 0x000fe200078a08ff */
[----:B------:R0:W-:Y:S01]  /*2ede0*/  STG.E.U16 desc[UR12][R4.64], R7 ;  /* 0x0000000704007986 */ /* 0x0001e2000c10150c */
[----:B------:R-:W-:-:S02]  /*2edf0*/  PRMT R39, R7, 0x7632, R39 ;  /* 0x0000763207277816 */ /* 0x000fc40000000027 */
[----:B--2---:R-:W-:Y:S01]  /*2ee00*/  PRMT R46, R8, 0x7632, R46 ;  /* 0x00007632082e7816 */ /* 0x004fe2000000002e */
[----:B------:R1:W-:Y:S01]  /*2ee10*/  STG.E.U16 desc[UR12][R34.64], R8 ;  /* 0x0000000822007986 */ /* 0x0003e2000c10150c */
[----:B0-----:R-:W-:Y:S01]  /*2ee20*/  LEA.HI.X.SX32 R7, R43, R0, 0x1, P5 ;  /* 0x000000002b077211 */ /* 0x001fe200028f0eff */
[----:B------:R-:W-:Y:S02]  /*2ee30*/  IMAD R43, R44, 0x2, R43 ;  /* 0x000000022c2b7824 */ /* 0x000fe400078e022b */
[----:B------:R0:W-:Y:S02]  /*2ee40*/  STG.E.U16 desc[UR12][R36.64], R9 ;  /* 0x0000000924007986 */ /* 0x0001e4000c10150c */
[----:B-1----:R-:W-:Y:S01]  /*2ee50*/  IMAD R35, R47, 0x2, R43 ;  /* 0x000000022f237824 */ /* 0x002fe200078e022b */
[----:B------:R-:W-:Y:S01]  /*2ee60*/  LEA R8, P5, R43, R2, 0x1 ;  /* 0x000000022b087211 */ /* 0x000fe200078a08ff */
[----:B------:R1:W-:Y:S01]  /*2ee70*/  STG.E.U16 desc[UR12][R6.64], R10 ;  /* 0x0000000a06007986 */ /* 0x0003e2000c10150c */
[----:B------:R-:W-:-:S02]  /*2ee80*/  PRMT R45, R9, 0x7632, R45 ;  /* 0x00007632092d7816 */ /* 0x000fc4000000002d */
[----:B------:R-:W-:Y:S01]  /*2ee90*/  PRMT R44, R10, 0x7632, R44 ;  /* 0x000076320a2c7816 */ /* 0x000fe2000000002c */
[----:B------:R-:W2:Y:S01]  /*2eea0*/  LDS.128 R4, [R90+0x1a000] ;  /* 0x01a000005a047984 */ /* 0x000ea20000000c00 */
[----:B0-----:R-:W-:Y:S02]  /*2eeb0*/  LEA.HI.X.SX32 R9, R43, R0, 0x1, P5 ;  /* 0x000000002b097211 */ /* 0x001fe400028f0eff */
[----:B------:R-:W-:Y:S02]  /*2eec0*/  LEA R34, P5, R35, R2, 0x1 ;  /* 0x0000000223227211 */ /* 0x000fe400078a08ff */
[----:B-1----:R-:W-:Y:S02]  /*2eed0*/  LEA R10, R49, R35, 0x1 ;  /* 0x00000023310a7211 */ /* 0x002fe400078e08ff */
[----:B------:R-:W-:Y:S02]  /*2eee0*/  LEA.HI.X.SX32 R35, R35, R0, 0x1, P5 ;  /* 0x0000000023237211 */ /* 0x000fe400028f0eff */
[----:B------:R-:W-:Y:S01]  /*2eef0*/  LEA R36, P5, R10, R2, 0x1 ;  /* 0x000000020a247211 */ /* 0x000fe200078a08ff */
[----:B------:R-:W-:-:S03]  /*2ef00*/  IMAD R47, R50, 0x2, R10 ;  /* 0x00000002322f7824 */ /* 0x000fc600078e020a */
[----:B------:R-:W-:Y:S02]  /*2ef10*/  LEA.HI.X.SX32 R37, R10, R0, 0x1, P5 ;  /* 0x000000000a257211 */ /* 0x000fe400028f0eff */
[----:B------:R-:W-:Y:S01]  /*2ef20*/  LEA R10, P5, R47, R2, 0x1 ;  /* 0x000000022f0a7211 */ /* 0x000fe200078a08ff */
[----:B------:R0:W-:Y:S01]  /*2ef30*/  STG.E.U16 desc[UR12][R8.64], R11 ;  /* 0x0000000b08007986 */ /* 0x0001e2000c10150c */
[----:B------:R-:W-:Y:S02]  /*2ef40*/  PRMT R43, R11, 0x7632, R43 ;  /* 0x000076320b2b7816 */ /* 0x000fe4000000002b */
[----:B---3--:R-:W-:Y:S01]  /*2ef50*/  PRMT R50, R12, 0x7632, R50 ;  /* 0x000076320c327816 */ /* 0x008fe20000000032 */
[----:B------:R1:W-:Y:S01]  /*2ef60*/  STG.E.U16 desc[UR12][R34.64], R12 ;  /* 0x0000000c22007986 */ /* 0x0003e2000c10150c */
[----:B0-----:R-:W-:Y:S01]  /*2ef70*/  LEA.HI.X.SX32 R11, R47, R0, 0x1, P5 ;  /* 0x000000002f0b7211 */ /* 0x001fe200028f0eff */
[----:B------:R-:W-:Y:S02]  /*2ef80*/  IMAD R47, R48, 0x2, R47 ;  /* 0x00000002302f7824 */ /* 0x000fe400078e022f */
[----:B------:R0:W-:Y:S01]  /*2ef90*/  STG.E.U16 desc[UR12][R36.64], R13 ;  /* 0x0000000d24007986 */ /* 0x0001e2000c10150c */
[----:B------:R-:W-:-:S02]  /*2efa0*/  PRMT R49, R13, 0x7632, R49 ;  /* 0x000076320d317816 */ /* 0x000fc40000000031 */
[----:B-1----:R-:W-:Y:S02]  /*2efb0*/  LEA R12, P5, R47, R2, 0x1 ;  /* 0x000000022f0c7211 */ /* 0x002fe400078a08ff */
[----:B------:R-:W-:Y:S01]  /*2efc0*/  LEA R35, R51, R47, 0x1 ;  /* 0x0000002f33237211 */ /* 0x000fe200078e08ff */
[----:B------:R1:W-:Y:S01]  /*2efd0*/  STG.E.U16 desc[UR12][R10.64], R14 ;  /* 0x0000000e0a007986 */ /* 0x0003e2000c10150c */
[----:B------:R-:W-:-:S03]  /*2efe0*/  PRMT R48, R14, 0x7632, R48 ;  /* 0x000076320e307816 */ /* 0x000fc60000000030 */
[----:B------:R-:W3:Y:S01]  /*2eff0*/  LDS.128 R8, [R90+0x1c000] ;  /* 0x01c000005a087984 */ /* 0x000ee20000000c00 */
[----:B0-----:R-:W-:Y:S02]  /*2f000*/  LEA.HI.X.SX32 R13, R47, R0, 0x1, P5 ;  /* 0x000000002f0d7211 */ /* 0x001fe400028f0eff */
[----:B------:R-:W-:Y:S01]  /*2f010*/  LEA R34, P5, R35, R2, 0x1 ;  /* 0x0000000223227211 */ /* 0x000fe200078a08ff */
[----:B-1----:R-:W-:-:S03]  /*2f020*/  IMAD R14, R53, 0x2, R35 ;  /* 0x00000002350e7824 */ /* 0x002fc600078e0223 */
[----:B------:R-:W-:Y:S01]  /*2f030*/  LEA.HI.X.SX32 R35, R35, R0, 0x1, P5 ;  /* 0x0000000023237211 */ /* 0x000fe200028f0eff */
[----:B------:R-:W-:Y:S01]  /*2f040*/  IMAD R51, R76, 0x2, R14 ;  /* 0x000000024c337824 */ /* 0x000fe200078e020e */
[C---:B------:R-:W-:Y:S01]  /*2f050*/  LEA R36, P5, R14.reuse, R2, 0x1 ;  /* 0x000000020e247211 */ /* 0x040fe200078a08ff */
[----:B------:R0:W-:Y:S01]  /*2f060*/  STG.E.U16 desc[UR12][R12.64], R15 ;  /* 0x0000000f0c007986 */ /* 0x0001e2000c10150c */
[----:B------:R-:W-:Y:S01]  /*2f070*/  PRMT R47, R15, 0x7632, R47 ;  /* 0x000076320f2f7816 */ /* 0x000fe2000000002f */
[----:B------:R-:W1:Y:S01]  /*2f080*/  LDC R76, c[0x0][0x3e8] ;  /* 0x0000fa00ff4c7b82 */ /* 0x000e620000000800 */
[----:B------:R-:W-:Y:S02]  /*2f090*/  LEA.HI.X.SX32 R37, R14, R0, 0x1, P5 ;  /* 0x000000000e257211 */ /* 0x000fe400028f0eff */
[C---:B------:R-:W-:Y:S01]  /*2f0a0*/  LEA R14, P5, R51.reuse, R2, 0x1 ;  /* 0x00000002330e7211 */ /* 0x040fe200078a08ff */
[----:B--2---:R2:W-:Y:S03]  /*2f0b0*/  STG.E.U16 desc[UR12][R34.64], R4 ;  /* 0x0000000422007986 */ /* 0x0045e6000c10150c */
[----:B0-----:R-:W-:-:S02]  /*2f0c0*/  LEA.HI.X.SX32 R15, R51, R0, 0x1, P5 ;  /* 0x00000000330f7211 */ /* 0x001fc400028f0eff */
[----:B------:R-:W-:Y:S01]  /*2f0d0*/  LEA R51, R52, R51, 0x1 ;  /* 0x0000003334337211 */ /* 0x000fe200078e08ff */
[----:B------:R0:W-:Y:S01]  /*2f0e0*/  STG.E.U16 desc[UR12][R36.64], R5 ;  /* 0x0000000524007986 */ /* 0x0001e2000c10150c */
[----:B------:R-:W-:-:S03]  /*2f0f0*/  PRMT R53, R4, 0x7632, R53 ;  /* 0x0000763204357816 */ /* 0x000fc60000000035 */
[----:B--2---:R-:W-:Y:S01]  /*2f100*/  IMAD R35, R54, 0x2, R51 ;  /* 0x0000000236237824 */ /* 0x004fe200078e0233 */
[----:B------:R-:W-:Y:S02]  /*2f110*/  LEA R4, P5, R51, R2, 0x1 ;  /* 0x0000000233047211 */ /* 0x000fe400078a08ff */
[----:B------:R-:W-:Y:S01]  /*2f120*/  PRMT R52, R5, 0x7632, R52 ;  /* 0x0000763205347816 */ /* 0x000fe20000000034 */
[----:B0-----:R-:W-:Y:S01]  /*2f130*/  IMAD R37, R75, 0x2, R35 ;  /* 0x000000024b257824 */ /* 0x001fe200078e0223 */
[----:B------:R-:W-:Y:S02]  /*2f140*/  LEA.HI.X.SX32 R5, R51, R0, 0x1, P5 ;  /* 0x0000000033057211 */ /* 0x000fe400028f0eff */
[C---:B------:R-:W-:Y:S02]  /*2f150*/  LEA R34, P5, R35.reuse, R2, 0x1 ;  /* 0x0000000223227211 */ /* 0x040fe400078a08ff */
[----:B------:R-:W-:Y:S02]  /*2f160*/  LEA R75, R78, R37, 0x1 ;  /* 0x000000254e4b7211 */ /* 0x000fe400078e08ff */
[----:B------:R-:W0:Y:S01]  /*2f170*/  LDC R78, c[0x0][0x3e8] ;  /* 0x0000fa00ff4e7b82 */ /* 0x000e220000000800 */
[----:B------:R-:W-:Y:S01]  /*2f180*/  LEA.HI.X.SX32 R35, R35, R0, 0x1, P5 ;  /* 0x0000000023237211 */ /* 0x000fe200028f0eff */
[----:B------:R2:W-:Y:S01]  /*2f190*/  STG.E.U16 desc[UR12][R14.64], R6 ;  /* 0x000000060e007986 */ /* 0x0005e2000c10150c */
[----:B------:R-:W-:-:S03]  /*2f1a0*/  LEA R36, P5, R37, R2, 0x1 ;  /* 0x0000000225247211 */ /* 0x000fc600078a08ff */
[----:B------:R4:W0:Y:S01]  /*2f1b0*/  LDS.128 R12, [R90+0x1e000] ;  /* 0x01e000005a0c7984 */ /* 0x0008220000000c00 */
[----:B------:R-:W-:Y:S02]  /*2f1c0*/  PRMT R51, R6, 0x7632, R51 ;  /* 0x0000763206337816 */ /* 0x000fe40000000033 */
[----:B------:R-:W-:Y:S01]  /*2f1d0*/  LEA.HI.X.SX32 R37, R37, R0, 0x1, P5 ;  /* 0x0000000025257211 */ /* 0x000fe200028f0eff */
[----:B------:R1:W-:Y:S01]  /*2f1e0*/  STG.E.U16 desc[UR12][R4.64], R7 ;  /* 0x0000000704007986 */ /* 0x0003e2000c10150c */
[----:B------:R-:W-:Y:S02]  /*2f1f0*/  PRMT R54, R7, 0x7632, R54 ;  /* 0x0000763207367816 */ /* 0x000fe40000000036 */
[C---:B--2---:R-:W-:Y:S01]  /*2f200*/  LEA R6, P5, R75.reuse, R2, 0x1 ;  /* 0x000000024b067211 */ /* 0x044fe200078a08ff */
[----:B---3--:R2:W-:Y:S04]  /*2f210*/  STG.E.U16 desc[UR12][R34.64], R8 ;  /* 0x0000000822007986 */ /* 0x0085e8000c10150c */
[----:B----4-:R-:W3:Y:S01]  /*2f220*/  LDL.LU R90, [R1+0x144] ;  /* 0x00014400015a7983 */ /* 0x010ee20000300800 */
[----:B-1----:R-:W-:Y:S01]  /*2f230*/  LEA.HI.X.SX32 R7, R75, R0, 0x1, P5 ;  /* 0x000000004b077211 */ /* 0x002fe200028f0eff */
[----:B------:R-:W-:-:S02]  /*2f240*/  IMAD R75, R76, 0x2, R75 ;  /* 0x000000024c4b7824 */ /* 0x000fc400078e024b */
[----:B------:R1:W-:Y:S01]  /*2f250*/  STG.E.U16 desc[UR12][R36.64], R9 ;  /* 0x0000000924007986 */ /* 0x0003e2000c10150c */
[----:B------:R-:W4:Y:S03]  /*2f260*/  LDC R76, c[0x0][0x3e8] ;  /* 0x0000fa00ff4c7b82 */ /* 0x000f260000000800 */
[----:B------:R1:W-:Y:S01]  /*2f270*/  STG.E.U16 desc[UR12][R6.64], R10 ;  /* 0x0000000a06007986 */ /* 0x0003e2000c10150c */
[----:B------:R-:W-:Y:S02]  /*2f280*/  LEA R4, P5, R75, R2, 0x1 ;  /* 0x000000024b047211 */ /* 0x000fe400078a08ff */
[----:B--2---:R-:W-:Y:S01]  /*2f290*/  PRMT R35, R9, 0x7632, R35 ;  /* 0x0000763209237816 */ /* 0x004fe20000000023 */
[----:B------:R-:W2:Y:S01]  /*2f2a0*/  LDL.LU R84, [R1+0x400] ;  /* 0x0004000001547983 */ /* 0x000ea20000300800 */
[----:B------:R-:W-:Y:S02]  /*2f2b0*/  LEA.HI.X.SX32 R5, R75, R0, 0x1, P5 ;  /* 0x000000004b057211 */ /* 0x000fe400028f0eff */
[----:B-1----:R-:W-:Y:S01]  /*2f2c0*/  PRMT R36, R8, 0x7632, R36 ;  /* 0x0000763208247816 */ /* 0x002fe20000000024 */
[----:B------:R-:W2:Y:S01]  /*2f2d0*/  LDL.LU R102, [R1+0x150] ;  /* 0x0001500001667983 */ /* 0x000ea20000300800 */
[----:B------:R-:W-:Y:S01]  /*2f2e0*/  IMAD R7, R77, 0x2, R75 ;  /* 0x000000024d077824 */ /* 0x000fe200078e024b */
[----:B------:R-:W-:Y:S01]  /*2f2f0*/  PRMT R34, R10, 0x7632, R34 ;  /* 0x000076320a227816 */ /* 0x000fe20000000022 */
[----:B------:R-:W1:Y:S01]  /*2f300*/  LDC R77, c[0x0][0x3e8] ;  /* 0x0000fa00ff4d7b82 */ /* 0x000e620000000800 */
[----:B------:R0:W-:Y:S02]  /*2f310*/  STG.E.U16 desc[UR12][R4.64], R11 ;  /* 0x0000000b04007986 */ /* 0x0001e4000c10150c */
[----:B------:R-:W-:-:S02]  /*2f320*/  LEA R6, P5, R7, R2, 0x1 ;  /* 0x0000000207067211 */ /* 0x000fc400078a08ff */
[----:B0-----:R-:W-:Y:S01]  /*2f330*/  LEA R9, R78, R7, 0x1 ;  /* 0x000000074e097211 */ /* 0x001fe200078e08ff */
[----:B------:R-:W2:Y:S01]  /*2f340*/  LDL.LU R103, [R1+0x3fc] ;  /* 0x0003fc0001677983 */ /* 0x000ea20000300800 */
[----:B------:R-:W-:Y:S01]  /*2f350*/  LEA.HI.X.SX32 R7, R7, R0, 0x1, P5 ;  /* 0x0000000007077211 */ /* 0x000fe200028f0eff */
[----:B------:R-:W0:Y:S01]  /*2f360*/  LDC R75, c[0x0][0x3e8] ;  /* 0x0000fa00ff4b7b82 */ /* 0x000e220000000800 */
[----:B------:R-:W-:Y:S01]  /*2f370*/  LEA R8, P5, R9, R2, 0x1 ;  /* 0x0000000209087211 */ /* 0x000fe200078a08ff */
[----:B------:R-:W-:Y:S01]  /*2f380*/  IMAD R37, R80, 0x2, R9 ;  /* 0x0000000250257824 */ /* 0x000fe200078e0209 */
[----:B------:R-:W-:Y:S01]  /*2f390*/  PRMT R10, R11, 0x7632, R10 ;  /* 0x000076320b0a7816 */ /* 0x000fe2000000000a */
[----:B------:R-:W2:Y:S01]  /*2f3a0*/  LDL.LU R88, [R1+0x154] ;  /* 0x0001540001587983 */ /* 0x000ea20000300800 */
[----:B------:R-:W-:Y:S02]  /*2f3b0*/  LEA.HI.X.SX32 R9, R9, R0, 0x1, P5 ;  /* 0x0000000009097211 */ /* 0x000fe400028f0eff */
[C---:B------:R-:W-:Y:S01]  /*2f3c0*/  LEA R4, P5, R37.reuse, R2, 0x1 ;  /* 0x0000000225047211 */ /* 0x040fe200078a08ff */
[----:B------:R-:W0:Y:S01]  /*2f3d0*/  LDC R11, c[0x0][0x3e8] ;  /* 0x0000fa00ff0b7b82 */ /* 0x000e220000000800 */
[----:B------:R1:W-:Y:S02]  /*2f3e0*/  STG.E.U16 desc[UR12][R6.64], R12 ;  /* 0x0000000c06007986 */ /* 0x0003e4000c10150c */
[----:B------:R-:W-:Y:S01]  /*2f3f0*/  LEA.HI.X.SX32 R5, R37, R0, 0x1, P5 ;  /* 0x0000000025057211 */ /* 0x000fe200028f0eff */
[----:B----4-:R-:W-:Y:S01]  /*2f400*/  IMAD R37, R76, 0x2, R37 ;  /* 0x000000024c257824 */ /* 0x010fe200078e0225 */
[----:B------:R-:W4:Y:S03]  /*2f410*/  LDL.LU R100, [R1+0x3f8] ;  /* 0x0003f80001647983 */ /* 0x000f260000300800 */
[----:B------:R-:W0:Y:S01]  /*2f420*/  LDC R76, c[0x0][0x3e8] ;  /* 0x0000fa00ff4c7b82 */ /* 0x000e220000000800 */
[----:B------:R-:W-:Y:S04]  /*2f430*/  STG.E.U16 desc[UR12][R8.64], R13 ;  /* 0x0000000d08007986 */ /* 0x000fe8000c10150c */
[----:B------:R1:W-:Y:S02]  /*2f440*/  STG.E.U16 desc[UR12][R4.64], R14 ;  /* 0x0000000e04007986 */ /* 0x0003e4000c10150c */
[----:B-1----:R-:W-:Y:S01]  /*2f450*/  LEA R7, R77, R37, 0x1 ;  /* 0x000000254d077211 */ /* 0x002fe200078e08ff */
[----:B------:R-:W1:Y:S01]  /*2f460*/  LDC R78, c[0x0][0x3e8] ;  /* 0x0000fa00ff4e7b82 */ /* 0x000e620000000800 */
[----:B------:R-:W-:-:S03]  /*2f470*/  LEA R4, P5, R37, R2, 0x1 ;  /* 0x0000000225047211 */ /* 0x000fc600078a08ff */
[----:B------:R-:W-:-:S04]  /*2f480*/  IMAD R9, R79, 0x2, R7 ;  /* 0x000000024f097824 */ /* 0x000fc800078e0207 */
[----:B------:R-:W1:Y:S01]  /*2f490*/  LDC R77, c[0x0][0x3e8] ;  /* 0x0000fa00ff4d7b82 */ /* 0x000e620000000800 */
[----:B------:R-:W-:Y:S02]  /*2f4a0*/  LEA.HI.X.SX32 R5, R37, R0, 0x1, P5 ;  /* 0x0000000025057211 */ /* 0x000fe400028f0eff */
[----:B------:R-:W-:Y:S01]  /*2f4b0*/  LEA R6, P5, R7, R2, 0x1 ;  /* 0x0000000207067211 */ /* 0x000fe200078a08ff */
[----:B0-----:R-:W-:Y:S02]  /*2f4c0*/  IMAD R11, R11, 0x2, R9 ;  /* 0x000000020b0b7824 */ /* 0x001fe400078e0209 */
[----:B------:R0:W-:Y:S01]  /*2f4d0*/  STG.E.U16 desc[UR12][R4.64], R15 ;  /* 0x0000000f04007986 */ /* 0x0001e2000c10150c */
[----:B------:R-:W-:Y:S01]  /*2f4e0*/  LEA.HI.X.SX32 R7, R7, R0, 0x1, P5 ;  /* 0x0000000007077211 */ /* 0x000fe200028f0eff */
[----:B------:R-:W1:Y:S04]  /*2f4f0*/  LDC R37, c[0x0][0x3e8] ;  /* 0x0000fa00ff257b82 */ /* 0x000e680000000800 */
[----:B------:R0:W-:Y:S02]  /*2f500*/  STG.E.U16 desc[UR12][R6.64], R18 ;  /* 0x0000001206007986 */ /* 0x0001e4000c10150c */
[----:B0-----:R-:W-:-:S04]  /*2f510*/  LEA R4, P5, R9, R2, 0x1 ;  /* 0x0000000209047211 */ /* 0x001fc800078a08ff */
[----:B------:R-:W-:Y:S02]  /*2f520*/  LEA.HI.X.SX32 R5, R9, R0, 0x1, P5 ;  /* 0x0000000009057211 */ /* 0x000fe400028f0eff */
[C---:B------:R-:W-:Y:S01]  /*2f530*/  LEA R6, P5, R11.reuse, R2, 0x1 ;  /* 0x000000020b067211 */ /* 0x040fe200078a08ff */
[----:B------:R-:W0:Y:S01]  /*2f540*/  LDC R18, c[0x0][0x3e8] ;  /* 0x0000fa00ff127b82 */ /* 0x000e220000000800 */
[----:B------:R-:W-:Y:S01]  /*2f550*/  LEA R9, R76, R11, 0x1 ;  /* 0x0000000b4c097211 */ /* 0x000fe200078e08ff */
[----:B------:R1:W-:Y:S01]  /*2f560*/  STG.E.U16 desc[UR12][R4.64], R3 ;  /* 0x0000000304007986 */ /* 0x0003e2000c10150c */
[----:B------:R-:W-:-:S05]  /*2f570*/  LEA.HI.X.SX32 R7, R11, R0, 0x1, P5 ;  /* 0x000000000b077211 */ /* 0x000fca00028f0eff */
[----:B------:R-:W0:Y:S01]  /*2f580*/  LDC R11, c[0x0][0x3e8] ;  /* 0x0000fa00ff0b7b82 */ /* 0x000e220000000800 */
[----:B------:R-:W-:Y:S02]  /*2f590*/  PRMT R8, R15, 0x7632, R8 ;  /* 0x000076320f087816 */ /* 0x000fe40000000008 */
[----:B-1----:R-:W-:Y:S01]  /*2f5a0*/  LEA R4, P5, R9, R2, 0x1 ;  /* 0x0000000209047211 */ /* 0x002fe200078a08ff */
[----:B------:R-:W-:-:S04]  /*2f5b0*/  IMAD R3, R75, 0x2, R9 ;  /* 0x000000024b037824 */ /* 0x000fc800078e0209 */
[----:B------:R-:W1:Y:S01]  /*2f5c0*/  LDC R15, c[0x0][0x3e8] ;  /* 0x0000fa00ff0f7b82 */ /* 0x000e620000000800 */
[----:B------:R-:W-:Y:S01]  /*2f5d0*/  LEA.HI.X.SX32 R5, R9, R0, 0x1, P5 ;  /* 0x0000000009057211 */ /* 0x000fe200028f0eff */
[----:B------:R0:W-:Y:S01]  /*2f5e0*/  STG.E.U16 desc[UR12][R6.64], R17 ;  /* 0x0000001106007986 */ /* 0x0001e2000c10150c */
[----:B------:R-:W-:-:S03]  /*2f5f0*/  IMAD R9, R78, 0x2, R3 ;  /* 0x000000024e097824 */ /* 0x000fc600078e0203 */
[----:B------:R0:W-:Y:S02]  /*2f600*/  STG.E.U16 desc[UR12][R4.64], R16 ;  /* 0x0000001004007986 */ /* 0x0001e4000c10150c */
[C---:B0-----:R-:W-:Y:S01]  /*2f610*/  LEA R6, P5, R3.reuse, R2, 0x1 ;  /* 0x0000000203067211 */ /* 0x041fe200078a08ff */
[----:B------:R-:W0:Y:S03]  /*2f620*/  LDC R17, c[0x0][0x3e8] ;  /* 0x0000fa00ff117b82 */ /* 0x000e260000000800 */
[----:B------:R-:W-:-:S05]  /*2f630*/  LEA.HI.X.SX32 R7, R3, R0, 0x1, P5 ;  /* 0x0000000003077211 */ /* 0x000fca00028f0eff */
[----:B------:R-:W0:Y:S01]  /*2f640*/  LDC R16, c[0x0][0x3e8] ;  /* 0x0000fa00ff107b82 */ /* 0x000e220000000800 */
[----:B------:R-:W-:Y:S02]  /*2f650*/  LEA R4, P5, R9, R2, 0x1 ;  /* 0x0000000209047211 */ /* 0x000fe400078a08ff */
[----:B------:R-:W-:Y:S01]  /*2f660*/  LEA R3, R77, R9, 0x1 ;  /* 0x000000094d037211 */ /* 0x000fe200078e08ff */
[----:B------:R1:W-:Y:S01]  /*2f670*/  STG.E.U16 desc[UR12][R6.64], R19 ;  /* 0x0000001306007986 */ /* 0x0003e2000c10150c */
[----:B------:R-:W-:-:S03]  /*2f680*/  LEA.HI.X.SX32 R5, R9, R0, 0x1, P5 ;  /* 0x0000000009057211 */ /* 0x000fc600028f0eff */
[----:B------:R-:W-:Y:S02]  /*2f690*/  IMAD R9, R37, 0x2, R3 ;  /* 0x0000000225097824 */ /* 0x000fe400078e0203 */
[----:B------:R1:W-:Y:S02]  /*2f6a0*/  STG.E.U16 desc[UR12][R4.64], R20 ;  /* 0x0000001404007986 */ /* 0x0003e4000c10150c */
[----:B-1----:R-:W-:-:S04]  /*2f6b0*/  LEA R6, P5, R3, R2, 0x1 ;  /* 0x0000000203067211 */ /* 0x002fc800078a08ff */
[----:B------:R-:W-:Y:S01]  /*2f6c0*/  LEA.HI.X.SX32 R7, R3, R0, 0x1, P5 ;  /* 0x0000000003077211 */ /* 0x000fe200028f0eff */
[----:B------:R-:W-:Y:S01]  /*2f6d0*/  IMAD R3, R11, 0x2, R9 ;  /* 0x000000020b037824 */ /* 0x000fe200078e0209 */
[C---:B------:R-:W-:Y:S01]  /*2f6e0*/  LEA R4, P5, R9.reuse, R2, 0x1 ;  /* 0x0000000209047211 */ /* 0x040fe200078a08ff */
[----:B------:R-:W1:Y:S02]  /*2f6f0*/  LDC R11, c[0x0][0x3e8] ;  /* 0x0000fa00ff0b7b82 */ /* 0x000e640000000800 */
[----:B------:R0:W-:Y:S01]  /*2f700*/  STG.E.U16 desc[UR12][R6.64], R21 ;  /* 0x0000001506007986 */ /* 0x0001e2000c10150c */
[----:B------:R-:W-:Y:S02]  /*2f710*/  LEA.HI.X.SX32 R5, R9, R0, 0x1, P5 ;  /* 0x0000000009057211 */ /* 0x000fe400028f0eff */
[----:B------:R-:W-:-:S03]  /*2f720*/  LEA R9, R15, R3, 0x1 ;  /* 0x000000030f097211 */ /* 0x000fc600078e08ff */
[----:B------:R-:W1:Y:S01]  /*2f730*/  LDC R15, c[0x0][0x3e8] ;  /* 0x0000fa00ff0f7b82 */ /* 0x000e620000000800 */
[----:B------:R0:W-:Y:S02]  /*2f740*/  STG.E.U16 desc[UR12][R4.64], R22 ;  /* 0x0000001604007986 */ /* 0x0001e4000c10150c */
[----:B0-----:R-:W-:-:S05]  /*2f750*/  LEA R6, P5, R3, R2, 0x1 ;  /* 0x0000000203067211 */ /* 0x001fca00078a08ff */
[----:B------:R-:W0:Y:S01]  /*2f760*/  LDC R20, c[0x0][0x3e8] ;  /* 0x0000fa00ff147b82 */ /* 0x000e220000000800 */
[----:B------:R-:W-:Y:S01]  /*2f770*/  LEA.HI.X.SX32 R7, R3, R0, 0x1, P5 ;  /* 0x0000000003077211 */ /* 0x000fe200028f0eff */
[----:B------:R-:W-:Y:S01]  /*2f780*/  IMAD R3, R16, 0x2, R9 ;  /* 0x0000000210037824 */ /* 0x000fe200078e0209 */
[----:B------:R-:W-:-:S05]  /*2f790*/  LEA R4, P5, R9, R2, 0x1 ;  /* 0x0000000209047211 */ /* 0x000fca00078a08ff */
[----:B------:R-:W0:Y:S01]  /*2f7a0*/  LDC R16, c[0x0][0x3e8] ;  /* 0x0000fa00ff107b82 */ /* 0x000e220000000800 */
[----:B------:R-:W-:Y:S01]  /*2f7b0*/  LEA.HI.X.SX32 R5, R9, R0, 0x1, P5 ;  /* 0x0000000009057211 */ /* 0x000fe200028f0eff */
[----:B------:R1:W-:Y:S01]  /*2f7c0*/  STG.E.U16 desc[UR12][R6.64], R23 ;  /* 0x0000001706007986 */ /* 0x0003e2000c10150c */
[----:B------:R-:W-:-:S05]  /*2f7d0*/  IMAD R9, R18, 0x2, R3 ;  /* 0x0000000212097824 */ /* 0x000fca00078e0203 */
[----:B------:R-:W0:Y:S01]  /*2f7e0*/  LDC R18, c[0x0][0x3e8] ;  /* 0x0000fa00ff127b82 */ /* 0x000e220000000800 */
[----:B------:R1:W-:Y:S02]  /*2f7f0*/  STG.E.U16 desc[UR12][R4.64], R24 ;  /* 0x0000001804007986 */ /* 0x0003e4000c10150c */
[----:B-1----:R-:W-:-:S05]  /*2f800*/  LEA R6, P5, R3, R2, 0x1 ;  /* 0x0000000203067211 */ /* 0x002fca00078a08ff */
[----:B------:R-:W1:Y:S01]  /*2f810*/  LDC R22, c[0x0][0x3e8] ;  /* 0x0000fa00ff167b82 */ /* 0x000e620000000800 */
[----:B------:R-:W-:Y:S02]  /*2f820*/  LEA.HI.X.SX32 R7, R3, R0, 0x1, P5 ;  /* 0x0000000003077211 */ /* 0x000fe400028f0eff */
[----:B------:R-:W-:Y:S02]  /*2f830*/  LEA R3, R17, R9, 0x1 ;  /* 0x0000000911037211 */ /* 0x000fe400078e08ff */
[----:B------:R-:W-:-:S03]  /*2f840*/  LEA R4, P5, R9, R2, 0x1 ;  /* 0x0000000209047211 */ /* 0x000fc600078a08ff */
[----:B------:R-:W1:Y:S01]  /*2f850*/  LDC R17, c[0x0][0x3e8] ;  /* 0x0000fa00ff117b82 */ /* 0x000e620000000800 */
[----:B------:R0:W-:Y:S01]  /*2f860*/  STG.E.U16 desc[UR12][R6.64], R26 ;  /* 0x0000001a06007986 */ /* 0x0001e2000c10150c */
[----:B------:R-:W-:Y:S01]  /*2f870*/  LEA.HI.X.SX32 R5, R9, R0, 0x1, P5 ;  /* 0x0000000009057211 */ /* 0x000fe200028f0eff */
[----:B------:R-:W-:-:S05]  /*2f880*/  IMAD R9, R11, 0x2, R3 ;  /* 0x000000020b097824 */ /* 0x000fca00078e0203 */
        /* <DEDUP_REMOVED lines=10> */
[----:B------:R-:W-:-:S05]  /*2f930*/  LEA R9, R16, R3, 0x1 ;  /* 0x0000000310097211 */ /* 0x000fca00078e08ff */
[----:B------:R-:W0:Y:S01]  /*2f940*/  LDC R16, c[0x0][0x3e8] ;  /* 0x0000fa00ff107b82 */ /* 0x000e220000000800 */
[----:B------:R1:W-:Y:S02]  /*2f950*/  STG.E.U16 desc[UR12][R4.64], R29 ;  /* 0x0000001d04007986 */ /* 0x0003e4000c10150c */
[----:B-1----:R-:W-:-:S05]  /*2f960*/  LEA R6, P5, R3, R2, 0x1 ;  /* 0x0000000203067211 */ /* 0x002fca00078a08ff */
[----:B------:R-:W1:Y:S01]  /*2f970*/  LDC R26, c[0x0][0x3e8] ;  /* 0x0000fa00ff1a7b82 */ /* 0x000e620000000800 */
[----:B------:R-:W-:Y:S01]  /*2f980*/  LEA.HI.X.SX32 R7, R3, R0, 0x1, P5 ;  /* 0x0000000003077211 */ /* 0x000fe200028f0eff */
[----:B------:R-:W-:Y:S01]  /*2f990*/  IMAD R3, R18, 0x2, R9 ;  /* 0x0000000212037824 */ /* 0x000fe200078e0209 */
[----:B------:R-:W-:-:S05]  /*2f9a0*/  LEA R4, P5, R9, R2, 0x1 ;  /* 0x0000000209047211 */ /* 0x000fca00078a08ff */
[----:B------:R-:W1:Y:S01]  /*2f9b0*/  LDC R18, c[0x0][0x3e8] ;  /* 0x0000fa00ff127b82 */ /* 0x000e620000000800 */
[----:B------:R-:W-:Y:S01]  /*2f9c0*/  LEA.HI.X.SX32 R5, R9, R0, 0x1, P5 ;  /* 0x0000000009057211 */ /* 0x000fe200028f0eff */
[----:B------:R3:W-:Y:S01]  /*2f9d0*/  STG.E.U16 desc[UR12][R6.64], R28 ;  /* 0x0000001c06007986 */ /* 0x0007e2000c10150c */
[----:B------:R-:W-:-:S03]  /*2f9e0*/  IMAD R9, R17, 0x2, R3 ;  /* 0x0000000211097824 */ /* 0x000fc600078e0203 */
[----:B------:R0:W-:Y:S02]  /*2f9f0*/  STG.E.U16 desc[UR12][R4.64], R27 ;  /* 0x0000001b04007986 */ /* 0x0001e4000c10150c */
[----:B------:R-:W2:Y:S01]  /*2fa00*/  LDC R17, c[0x0][0x3e8] ;  /* 0x0000fa00ff117b82 */ /* 0x000ea20000000800 */
[----:B---3--:R-:W-:-:S07]  /*2fa10*/  LEA R6, P5, R3, R2, 0x1 ;  /* 0x0000000203067211 */ /* 0x008fce00078a08ff */
[----:B------:R-:W3:Y:S01]  /*2fa20*/  LDC R28, c[0x0][0x3e8] ;  /* 0x0000fa00ff1c7b82 */ /* 0x000ee20000000800 */
[----:B------:R-:W-:Y:S02]  /*2fa30*/  LEA.HI.X.SX32 R7, R3, R0, 0x1, P5 ;  /* 0x0000000003077211 */ /* 0x000fe400028f0eff */
[----:B0-----:R-:W-:Y:S02]  /*2fa40*/  LEA R4, P5, R9, R2, 0x1 ;  /* 0x0000000209047211 */ /* 0x001fe400078a08ff */
[----:B------:R-:W-:Y:S01]  /*2fa50*/  LEA R3, R11, R9, 0x1 ;  /* 0x000000090b037211 */ /* 0x000fe200078e08ff */
[----:B------:R0:W-:Y:S01]  /*2fa60*/  STG.E.U16 desc[UR12][R6.64], R32 ;  /* 0x0000002006007986 */ /* 0x0001e2000c10150c */
[----:B------:R-:W-:Y:S01]  /*2fa70*/  LEA.HI.X.SX32 R5, R9, R0, 0x1, P5 ;  /* 0x0000000009057211 */ /* 0x000fe200028f0eff */
[----:B------:R-:W3:Y:S02]  /*2fa80*/  LDC R11, c[0x0][0x3e8] ;  /* 0x0000fa00ff0b7b82 */ /* 0x000ee40000000800 */
[----:B------:R-:W-:-:S02]  /*2fa90*/  IMAD R9, R15, 0x2, R3 ;  /* 0x000000020f097824 */ /* 0x000fc400078e0203 */
[----:B------:R1:W-:Y:S04]  /*2faa0*/  STG.E.U16 desc[UR12][R4.64], R31 ;  /* 0x0000001f04007986 */ /* 0x0003e8000c10150c */
[----:B------:R-:W4:Y:S01]  /*2fab0*/  LDC R15, c[0x0][0x3e8] ;  /* 0x0000fa00ff0f7b82 */ /* 0x000f220000000800 */
[----:B0-----:R-:W-:-:S04]  /*2fac0*/  LEA R6, P5, R3, R2, 0x1 ;  /* 0x0000000203067211 */ /* 0x001fc800078a08ff */
[----:B------:R-:W-:Y:S01]  /*2fad0*/  LEA.HI.X.SX32 R7, R3, R0, 0x1, P5 ;  /* 0x0000000003077211 */ /* 0x000fe200028f0eff */
[----:B------:R-:W-:Y:S01]  /*2fae0*/  IMAD R3, R16, 0x2, R9 ;  /* 0x0000000210037824 */ /* 0x000fe200078e0209 */
[C---:B-1----:R-:W-:Y:S01]  /*2faf0*/  LEA R4, P5, R9.reuse, R2, 0x1 ;  /* 0x0000000209047211 */ /* 0x042fe200078a08ff */
[----:B------:R-:W0:Y:S02]  /*2fb00*/  LDC R16, c[0x0][0x3e8] ;  /* 0x0000fa00ff107b82 */ /* 0x000e240000000800 */
[----:B------:R1:W-:Y:S01]  /*2fb10*/  STG.E.U16 desc[UR12][R6.64], R69 ;  /* 0x0000004506007986 */ /* 0x0003e2000c10150c */
[----:B------:R-:W-:Y:S02]  /*2fb20*/  LEA.HI.X.SX32 R5, R9, R0, 0x1, P5 ;  /* 0x0000000009057211 */ /* 0x000fe400028f0eff */
[----:B------:R-:W-:-:S03]  /*2fb30*/  LEA R9, R18, R3, 0x1 ;  /* 0x0000000312097211 */ /* 0x000fc600078e08ff */
[----:B------:R2:W-:Y:S01]  /*2fb40*/  STG.E.U16 desc[UR12][R4.64], R74 ;  /* 0x0000004a04007986 */ /* 0x0005e2000c10150c */
[----:B------:R-:W0:Y:S01]  /*2fb50*/  LDC R18, c[0x0][0x3e8] ;  /* 0x0000fa00ff127b82 */ /* 0x000e220000000800 */
[----:B-1----:R-:W-:-:S07]  /*2fb60*/  LEA R6, P5, R3, R2, 0x1 ;  /* 0x0000000203067211 */ /* 0x002fce00078a08ff */
[----:B------:R-:W1:Y:S01]  /*2fb70*/  LDC R30, c[0x0][0x3e8] ;  /* 0x0000fa00ff1e7b82 */ /* 0x000e620000000800 */
[----:B------:R-:W-:Y:S02]  /*2fb80*/  LEA.HI.X.SX32 R7, R3, R0, 0x1, P5 ;  /* 0x0000000003077211 */ /* 0x000fe400028f0eff */
[----:B--2---:R-:W-:Y:S01]  /*2fb90*/  LEA R4, P5, R9, R2, 0x1 ;  /* 0x0000000209047211 */ /* 0x004fe200078a08ff */
[----:B------:R-:W-:-:S04]  /*2fba0*/  IMAD R17, R17, 0x2, R9 ;  /* 0x0000000211117824 */ /* 0x000fc800078e0209 */
[----:B------:R-:W2:Y:S01]  /*2fbb0*/  LDC R3, c[0x0][0x3e8] ;  /* 0x0000fa00ff037b82 */ /* 0x000ea20000000800 */
[----:B------:R-:W-:Y:S01]  /*2fbc0*/  LEA.HI.X.SX32 R5, R9, R0, 0x1, P5 ;  /* 0x0000000009057211 */ /* 0x000fe200028f0eff */
[----:B------:R4:W-:Y:S01]  /*2fbd0*/  STG.E.U16 desc[UR12][R6.64], R55 ;  /* 0x0000003706007986 */ /* 0x0009e2000c10150c */
[----:B---3--:R-:W-:-:S05]  /*2fbe0*/  IMAD R19, R11, 0x2, R17 ;  /* 0x000000020b137824 */ /* 0x008fca00078e0211 */
[----:B------:R-:W3:Y:S01]  /*2fbf0*/  LDC R9, c[0x0][0x3e8] ;  /* 0x0000fa00ff097b82 */ /* 0x000ee20000000800 */
[----:B------:R0:W-:Y:S01]  /*2fc00*/  STG.E.U16 desc[UR12][R4.64], R71 ;  /* 0x0000004704007986 */ /* 0x0001e2000c10150c */
[----:B----4-:R-:W-:-:S06]  /*2fc10*/  LEA R6, P5, R17, R2, 0x1 ;  /* 0x0000000211067211 */ /* 0x010fcc00078a08ff */
[----:B------:R-:W4:Y:S01]  /*2fc20*/  LDC R11, c[0x0][0x3e8] ;  /* 0x0000fa00ff0b7b82 */ /* 0x000f220000000800 */
[----:B------:R-:W-:Y:S02]  /*2fc30*/  LEA.HI.X.SX32 R7, R17, R0, 0x1, P5 ;  /* 0x0000000011077211 */ /* 0x000fe400028f0eff */
[----:B------:R-:W-:Y:S02]  /*2fc40*/  LEA R17, R15, R19, 0x1 ;  /* 0x000000130f117211 */ /* 0x000fe400078e08ff */
[----:B0-----:R-:W-:-:S03]  /*2fc50*/  LEA R4, P5, R19, R2, 0x1 ;  /* 0x0000000213047211 */ /* 0x001fc600078a08ff */
[----:B------:R-:W0:Y:S01]  /*2fc60*/  LDC R15, c[0x0][0x3e8] ;  /* 0x0000fa00ff0f7b82 */ /* 0x000e220000000800 */
[----:B------:R1:W-:Y:S01]  /*2fc70*/  STG.E.U16 desc[UR12][R6.64], R72 ;  /* 0x0000004806007986 */ /* 0x0003e2000c10150c */
[----:B------:R-:W-:Y:S01]  /*2fc80*/  LEA.HI.X.SX32 R5, R19, R0, 0x1, P5 ;  /* 0x0000000013057211 */ /* 0x000fe200028f0eff */
[----:B------:R-:W-:-:S05]  /*2fc90*/  IMAD R19, R16, 0x2, R17 ;  /* 0x0000000210137824 */ /* 0x000fca00078e0211 */
[----:B------:R-:W0:Y:S01]  /*2fca0*/  LDC R16, c[0x0][0x3e8] ;  /* 0x0000fa00ff107b82 */ /* 0x000e220000000800 */
[----:B------:R2:W-:Y:S01]  /*2fcb0*/  STG.E.U16 desc[UR12][R4.64], R73 ;  /* 0x0000004904007986 */ /* 0x0005e2000c10150c */
[----:B-1----:R-:W-:-:S04]  /*2fcc0*/  LEA R6, P5, R17, R2, 0x1 ;  /* 0x0000000211067211 */ /* 0x002fc800078a08ff */
[----:B------:R-:W-:Y:S01]  /*2fcd0*/  LEA.HI.X.SX32 R7, R17, R0, 0x1, P5 ;  /* 0x0000000011077211 */ /* 0x000fe200028f0eff */
[----:B--2---:R-:W-:Y:S02]  /*2fce0*/  IMAD R17, R3, 0x2, R19 ;  /* 0x0000000203117824 */ /* 0x004fe400078e0213 */
[----:B------:R-:W1:Y:S01]  /*2fcf0*/  LDC R3, c[0x0][0x3e8] ;  /* 0x0000fa00ff037b82 */ /* 0x000e620000000800 */
[C---:B------:R-:W-:Y:S01]  /*2fd00*/  LEA R4, P5, R19.reuse, R2, 0x1 ;  /* 0x0000000213047211 */ /* 0x040fe200078a08ff */
[----:B------:R2:W-:Y:S03]  /*2fd10*/  STG.E.U16 desc[UR12][R6.64], R65 ;  /* 0x0000004106007986 */ /* 0x0005e6000c10150c */
[----:B------:R-:W-:Y:S02]  /*2fd20*/  LEA.HI.X.SX32 R5, R19, R0, 0x1, P5 ;  /* 0x0000000013057211 */ /* 0x000fe400028f0eff */
[----:B---3--:R-:W-:-:S02]  /*2fd30*/  LEA R19, R9, R17, 0x1 ;  /* 0x0000001109137211 */ /* 0x008fc400078e08ff */
[----:B------:R-:W3:Y:S01]  /*2fd40*/  LDC R9, c[0x0][0x3e8] ;  /* 0x0000fa00ff097b82 */ /* 0x000ee20000000800 */
        /* <DEDUP_REMOVED lines=8> */
[----:B0-----:R-:W-:Y:S02]  /*2fdd0*/  IMAD R19, R15, 0x2, R17 ;  /* 0x000000020f137824 */ /* 0x001fe400078e0211 */
[----:B------:R-:W0:Y:S02]  /*2fde0*/  LDC R15, c[0x0][0x3e8] ;  /* 0x0000fa00ff0f7b82 */ /* 0x000e240000000800 */
[----:B------:R1:W-:Y:S01]  /*2fdf0*/  STG.E.U16 desc[UR12][R4.64], R70 ;  /* 0x0000004604007986 */ /* 0x0003e2000c10150c */
[----:B----4-:R-:W-:-:S04]  /*2fe00*/  LEA R6, P5, R17, R2, 0x1 ;  /* 0x0000000211067211 */ /* 0x010fc800078a08ff */
[----:B------:R-:W-:Y:S02]  /*2fe10*/  LEA.HI.X.SX32 R7, R17, R0, 0x1, P5 ;  /* 0x0000000011077211 */ /* 0x000fe400028f0eff */
[----:B------:R-:W-:Y:S02]  /*2fe20*/  LEA R17, R16, R19, 0x1 ;  /* 0x0000001310117211 */ /* 0x000fe400078e08ff */
[C---:B-1----:R-:W-:Y:S01]  /*2fe30*/  LEA R4, P5, R19.reuse, R2, 0x1 ;  /* 0x0000000213047211 */ /* 0x042fe200078a08ff */
[----:B------:R-:W1:Y:S01]  /*2fe40*/  LDC R16, c[0x0][0x3e8] ;  /* 0x0000fa00ff107b82 */ /* 0x000e620000000800 */
[----:B------:R4:W-:Y:S02]  /*2fe50*/  STG.E.U16 desc[UR12][R6.64], R61 ;  /* 0x0000003d06007986 */ /* 0x0009e4000c10150c */
[----:B------:R-:W-:Y:S01]  /*2fe60*/  LEA.HI.X.SX32 R5, R19, R0, 0x1, P5 ;  /* 0x0000000013057211 */ /* 0x000fe200028f0eff */
[----:B------:R-:W-:-:S04]  /*2fe70*/  IMAD R19, R3, 0x2, R17 ;  /* 0x0000000203137824 */ /* 0x000fc800078e0211 */
[----:B------:R-:W1:Y:S01]  /*2fe80*/  LDC R3, c[0x0][0x3e8] ;  /* 0x0000fa00ff037b82 */ /* 0x000e620000000800 */
[----:B------:R3:W-:Y:S01]  /*2fe90*/  STG.E.U16 desc[UR12][R4.64], R63 ;  /* 0x0000003f04007986 */ /* 0x0007e2000c10150c */
[----:B----4-:R-:W-:-:S04]  /*2fea0*/  LEA R6, P5, R17, R2, 0x1 ;  /* 0x0000000211067211 */ /* 0x010fc800078a08ff */
[----:B------:R-:W-:Y:S01]  /*2feb0*/  LEA.HI.X.SX32 R7, R17, R0, 0x1, P5 ;  /* 0x0000000011077211 */ /* 0x000fe200028f0eff */
[----:B---3--:R-:W-:Y:S02]  /*2fec0*/  IMAD R17, R9, 0x2, R19 ;  /* 0x0000000209117824 */ /* 0x008fe400078e0213 */
[----:B------:R-:W3:Y:S01]  /*2fed0*/  LDC R9, c[0x0][0x3e8] ;  /* 0x0000fa00ff097b82 */ /* 0x000ee20000000800 */
[C---:B------:R-:W-:Y:S01]  /*2fee0*/  LEA R4, P5, R19.reuse, R2, 0x1 ;  /* 0x0000000213047211 */ /* 0x040fe200078a08ff */
[----:B------:R4:W-:Y:S03]  /*2fef0*/  STG.E.U16 desc[UR12][R6.64], R64 ;  /* 0x0000004006007986 */ /* 0x0009e6000c10150c */
[----:B------:R-:W-:Y:S02]  /*2ff00*/  LEA.HI.X.SX32 R5, R19, R0, 0x1, P5 ;  /* 0x0000000013057211 */ /* 0x000fe400028f0eff */
[----:B--2---:R-:W-:-:S02]  /*2ff10*/  LEA R19, R11, R17, 0x1 ;  /* 0x000000110b137211 */ /* 0x004fc400078e08ff */
[----:B------:R-:W2:Y:S01]  /*2ff20*/  LDC R11, c[0x0][0x3e8] ;  /* 0x0000fa00ff0b7b82 */ /* 0x000ea20000000800 */
[----:B------:R0:W-:Y:S01]  /*2ff30*/  STG.E.U16 desc[UR12][R4.64], R66 ;  /* 0x0000004204007986 */ /* 0x0001e2000c10150c */
[----:B----4-:R-:W-:-:S04]  /*2ff40*/  LEA R6, P5, R17, R2, 0x1 ;  /* 0x0000000211067211 */ /* 0x010fc800078a08ff */
[----:B------:R-:W-:Y:S01]  /*2ff50*/  LEA.HI.X.SX32 R7, R17, R0, 0x1, P5 ;  /* 0x0000000011077211 */ /* 0x000fe200028f0eff */
[----:B0-----:R-:W-:Y:S02]  /*2ff60*/  IMAD R17, R15, 0x2, R19 ;  /* 0x000000020f117824 */ /* 0x001fe400078e0213 */
[----:B------:R-:W0:Y:S01]  /*2ff70*/  LDC R15, c[0x0][0x3e8] ;  /* 0x0000fa00ff0f7b82 */ /* 0x000e220000000800 */
[C---:B------:R-:W-:Y:S01]  /*2ff80*/  LEA R4, P5, R19.reuse, R2, 0x1 ;  /* 0x0000000213047211 */ /* 0x040fe200078a08ff */
[----:B------:R4:W-:Y:S03]  /*2ff90*/  STG.E.U16 desc[UR12][R6.64], R58 ;  /* 0x0000003a06007986 */ /* 0x0009e6000c10150c */
[----:B------:R-:W-:Y:S01]  /*2ffa0*/  LEA.HI.X.SX32 R5, R19, R0, 0x1, P5 ;  /* 0x0000000013057211 */ /* 0x000fe200028f0eff */
[----:B-1----:R-:W-:Y:S02]  /*2ffb0*/  IMAD R19, R16, 0x2, R17 ;  /* 0x0000000210137824 */ /* 0x002fe400078e0211 */
[----:B------:R-:W1:Y:S02]  /*2ffc0*/  LDC R16, c[0x0][0x3e8] ;  /* 0x0000fa00ff107b82 */ /* 0x000e640000000800 */
[----:B------:R3:W-:Y:S01]  /*2ffd0*/  STG.E.U16 desc[UR12][R4.64], R59 ;  /* 0x0000003b04007986 */ /* 0x0007e2000c10150c */
[----:B----4-:R-:W-:-:S02]  /*2ffe0*/  LEA R6, P5, R17, R2, 0x1 ;  /* 0x0000000211067211 */ /* 0x010fc400078a08ff */
[----:B------:R-:W-:Y:S02]  /*2fff0*/  LEA R3, R3, R19, 0x1 ;  /* 0x0000001303037211 */ /* 0x000fe400078e08ff */
[----:B------:R-:W-:Y:S02]  /*30000*/  LEA.HI.X.SX32 R7, R17, R0, 0x1, P5 ;  /* 0x0000000011077211 */ /* 0x000fe400028f0eff */
[----:B---3--:R-:W-:-:S03]  /*30010*/  LEA R4, P5, R19, R2, 0x1 ;  /* 0x0000000213047211 */ /* 0x008fc600078a08ff */
[----:B------:R3:W-:Y:S01]  /*30020*/  STG.E.U16 desc[UR12][R6.64], R60 ;  /* 0x0000003c06007986 */ /* 0x0007e2000c10150c */
[----:B------:R-:W-:Y:S01]  /*30030*/  IMAD R9, R9, 0x2, R3 ;  /* 0x0000000209097824 */ /* 0x000fe200078e0203 */
[----:B------:R-:W-:-:S03]  /*30040*/  LEA.HI.X.SX32 R5, R19, R0, 0x1, P5 ;  /* 0x0000000013057211 */ /* 0x000fc600028f0eff */
[----:B--2---:R-:W-:Y:S02]  /*30050*/  IMAD R11, R11, 0x2, R9 ;  /* 0x000000020b0b7824 */ /* 0x004fe400078e0209 */
[----:B------:R2:W-:Y:S01]  /*30060*/  STG.E.U16 desc[UR12][R4.64], R62 ;  /* 0x0000003e04007986 */ /* 0x0005e2000c10150c */
[----:B---3--:R-:W-:-:S04]  /*30070*/  LEA R6, P5, R3, R2, 0x1 ;  /* 0x0000000203067211 */ /* 0x008fc800078a08ff */
[----:B------:R-:W-:Y:S02]  /*30080*/  LEA.HI.X.SX32 R7, R3, R0, 0x1, P5 ;  /* 0x0000000003077211 */ /* 0x000fe400028f0eff */
[----:B--2---:R-:W-:-:S03]  /*30090*/  LEA R4, P5, R9, R2, 0x1 ;  /* 0x0000000209047211 */ /* 0x004fc600078a08ff */
[----:B------:R2:W-:Y:S01]  /*300a0*/  STG.E.U16 desc[UR12][R6.64], R56 ;  /* 0x0000003806007986 */ /* 0x0005e2000c10150c */
[----:B0-----:R-:W-:Y:S02]  /*300b0*/  LEA R15, R15, R11, 0x1 ;  /* 0x0000000b0f0f7211 */ /* 0x001fe400078e08ff */
[----:B------:R-:W-:-:S03]  /*300c0*/  LEA.HI.X.SX32 R5, R9, R0, 0x1, P5 ;  /* 0x0000000009057211 */ /* 0x000fc600028f0eff */
[----:B-1----:R-:W-:Y:S02]  /*300d0*/  IMAD R3, R16, 0x2, R15 ;  /* 0x0000000210037824 */ /* 0x002fe400078e020f */
[----:B------:R0:W-:Y:S01]  /*300e0*/  STG.E.U16 desc[UR12][R4.64], R57 ;  /* 0x0000003904007986 */ /* 0x0001e2000c10150c */
[----:B------:R-:W1:Y:S01]  /*300f0*/  LDC R16, c[0x0][0x3e8] ;  /* 0x0000fa00ff107b82 */ /* 0x000e620000000800 */
[----:B--2---:R-:W-:-:S04]  /*30100*/  LEA R6, P5, R11, R2, 0x1 ;  /* 0x000000020b067211 */ /* 0x004fc800078a08ff */
[----:B------:R-:W-:Y:S02]  /*30110*/  LEA.HI.X.SX32 R7, R11, R0, 0x1, P5 ;  /* 0x000000000b077211 */ /* 0x000fe400028f0eff */
[----:B0-----:R-:W-:-:S03]  /*30120*/  LEA R4, P5, R15, R2, 0x1 ;  /* 0x000000020f047211 */ /* 0x001fc600078a08ff */
[----:B------:R0:W-:Y:S01]  /*30130*/  STG.E.U16 desc[UR12][R6.64], R38 ;  /* 0x0000002606007986 */ /* 0x0001e2000c10150c */
[----:B------:R-:W-:Y:S01]  /*30140*/  IMAD R9, R18, 0x2, R3 ;  /* 0x0000000212097824 */ /* 0x000fe200078e0203 */
[----:B------:R-:W-:Y:S01]  /*30150*/  LEA.HI.X.SX32 R5, R15, R0, 0x1, P5 ;  /* 0x000000000f057211 */ /* 0x000fe200028f0eff */
[----:B------:R-:W2:Y:S04]  /*30160*/  LDC R18, c[0x0][0x3e8] ;  /* 0x0000fa00ff127b82 */ /* 0x000ea80000000800 */
[----:B------:R3:W-:Y:S01]  /*30170*/  STG.E.U16 desc[UR12][R4.64], R33 ;  /* 0x0000002104007986 */ /* 0x0007e2000c10150c */
[----:B0-----:R-:W-:-:S04]  /*30180*/  LEA R6, P5, R3, R2, 0x1 ;  /* 0x0000000203067211 */ /* 0x001fc800078a08ff */
[----:B------:R-:W-:Y:S02]  /*30190*/  LEA.HI.X.SX32 R7, R3, R0, 0x1, P5 ;  /* 0x0000000003077211 */ /* 0x000fe400028f0eff */
[----:B------:R-:W-:Y:S02]  /*301a0*/  LEA R3, R20, R9, 0x1 ;  /* 0x0000000914037211 */ /* 0x000fe400078e08ff */
[C---:B---3--:R-:W-:Y:S01]  /*301b0*/  LEA R4, P5, R9.reuse, R2, 0x1 ;  /* 0x0000000209047211 */ /* 0x048fe200078a08ff */
[----:B------:R-:W0:Y:S01]  /*301c0*/  LDC R20, c[0x0][0x3e8] ;  /* 0x0000fa00ff147b82 */ /* 0x000e220000000800 */
[----:B------:R3:W-:Y:S02]  /*301d0*/  STG.E.U16 desc[UR12][R6.64], R42 ;  /* 0x0000002a06007986 */ /* 0x0007e4000c10150c */
[----:B------:R-:W-:Y:S01]  /*301e0*/  LEA.HI.X.SX32 R5, R9, R0, 0x1, P5 ;  /* 0x0000000009057211 */ /* 0x000fe200028f0eff */
[----:B------:R-:W-:-:S04]  /*301f0*/  IMAD R9, R22, 0x2, R3 ;  /* 0x0000000216097824 */ /* 0x000fc800078e0203 */
[----:B------:R-:W4:Y:S01]  /*30200*/  LDC R22, c[0x0][0x3e8] ;  /* 0x0000fa00ff167b82 */ /* 0x000f220000000800 */
[----:B------:R1:W-:Y:S01]  /*30210*/  STG.E.U16 desc[UR12][R4.64], R41 ;  /* 0x0000002904007986 */ /* 0x0003e2000c10150c */
[----:B---3--:R-:W-:-:S04]  /*30220*/  LEA R6, P5, R3, R2, 0x1 ;  /* 0x0000000203067211 */ /* 0x008fc800078a08ff */
[----:B------:R-:W-:Y:S01]  /*30230*/  LEA.HI.X.SX32 R7, R3, R0, 0x1, P5 ;  /* 0x0000000003077211 */ /* 0x000fe200028f0eff */
[----:B------:R-:W-:Y:S02]  /*30240*/  IMAD R3, R24, 0x2, R9 ;  /* 0x0000000218037824 */ /* 0x000fe400078e0209 */
[----:B------:R-:W3:Y:S01]  /*30250*/  LDC R24, c[0x0][0x3e8] ;  /* 0x0000fa00ff187b82 */ /* 0x000ee20000000800 */
[C---:B-1----:R-:W-:Y:S01]  /*30260*/  LEA R4, P5, R9.reuse, R2, 0x1 ;  /* 0x0000000209047211 */ /* 0x042fe200078a08ff */
[----:B------:R1:W-:Y:S03]  /*30270*/  STG.E.U16 desc[UR12][R6.64], R40 ;  /* 0x0000002806007986 */ /* 0x0003e6000c10150c */
[----:B------:R-:W-:Y:S02]  /*30280*/  LEA.HI.X.SX32 R5, R9, R0, 0x1, P5 ;  /* 0x0000000009057211 */ /* 0x000fe400028f0eff */
[----:B------:R-:W-:-:S02]  /*30290*/  LEA R9, R16, R3, 0x1 ;  /* 0x0000000310097211 */ /* 0x000fc400078e08ff */
[----:B------:R-:W3:Y:S01]  /*302a0*/  LDC R16, c[0x0][0x3e8] ;  /* 0x0000fa00ff107b82 */ /* 0x000ee20000000800 */
[----:B------:R2:W-:Y:S01]  /*302b0*/  STG.E.U16 desc[UR12][R4.64], R39 ;  /* 0x0000002704007986 */ /* 0x0005e2000c10150c */
[----:B-1----:R-:W-:-:S04]  /*302c0*/  LEA R6, P5, R3, R2, 0x1 ;  /* 0x0000000203067211 */ /* 0x002fc800078a08ff */
[----:B------:R-:W-:Y:S01]  /*302d0*/  LEA.HI.X.SX32 R7, R3, R0, 0x1, P5 ;  /* 0x0000000003077211 */ /* 0x000fe200028f0eff */
[----:B--2---:R-:W-:Y:S02]  /*302e0*/  IMAD R3, R18, 0x2, R9 ;  /* 0x0000000212037824 */ /* 0x004fe400078e0209 */
[----:B------:R-:W1:Y:S01]  /*302f0*/  LDC R18, c[0x0][0x3e8] ;  /* 0x0000fa00ff127b82 */ /* 0x000e620000000800 */
[C---:B------:R-:W-:Y:S01]  /*30300*/  LEA R4, P5, R9.reuse, R2, 0x1 ;  /* 0x0000000209047211 */ /* 0x040fe200078a08ff */
[----:B------:R2:W-:Y:S03]  /*30310*/  STG.E.U16 desc[UR12][R6.64], R46 ;  /* 0x0000002e06007986 */ /* 0x0005e6000c10150c */
[----:B------:R-:W-:Y:S01]  /*30320*/  LEA.HI.X.SX32 R5, R9, R0, 0x1, P5 ;  /* 0x0000000009057211 */ /* 0x000fe200028f0eff */
[----:B0-----:R-:W-:Y:S02]  /*30330*/  IMAD R9, R20, 0x2, R3 ;  /* 0x0000000214097824 */ /* 0x001fe400078e0203 */
[----:B------:R-:W0:Y:S02]  /*30340*/  LDC R20, c[0x0][0x3e8] ;  /* 0x0000fa00ff147b82 */ /* 0x000e240000000800 */
[----:B------:R4:W-:Y:S01]  /*30350*/  STG.E.U16 desc[UR12][R4.64], R45 ;  /* 0x0000002d04007986 */ /* 0x0009e2000c10150c */
[----:B--2---:R-:W-:-:S04]  /*30360*/  LEA R6, P5, R3, R2, 0x1 ;  /* 0x0000000203067211 */ /* 0x004fc800078a08ff */
[----:B------:R-:W-:Y:S02]  /*30370*/  LEA.HI.X.SX32 R7, R3, R0, 0x1, P5 ;  /* 0x0000000003077211 */ /* 0x000fe400028f0eff */
[----:B----4-:R-:W-:Y:S02]  /*30380*/  LEA R3, R22, R9, 0x1 ;  /* 0x0000000916037211 */ /* 0x010fe400078e08ff */
[C---:B------:R-:W-:Y:S01]  /*30390*/  LEA R4, P5, R9.reuse, R2, 0x1 ;  /* 0x0000000209047211 */ /* 0x040fe200078a08ff */
[----:B------:R-:W2:Y:S01]  /*303a0*/  LDC R22, c[0x0][0x3e8] ;  /* 0x0000fa00ff167b82 */ /* 0x000ea20000000800 */
[----:B------:R4:W-:Y:S02]  /*303b0*/  STG.E.U16 desc[UR12][R6.64], R44 ;  /* 0x0000002c06007986 */ /* 0x0009e4000c10150c */
[----:B------:R-:W-:Y:S01]  /*303c0*/  LEA.HI.X.SX32 R5, R9, R0, 0x1, P5 ;  /* 0x0000000009057211 */ /* 0x000fe200028f0eff */
[----:B---3--:R-:W-:-:S04]  /*303d0*/  IMAD R9, R24, 0x2, R3 ;  /* 0x0000000218097824 */ /* 0x008fc800078e0203 */
[----:B------:R-:W3:Y:S01]  /*303e0*/  LDC R24, c[0x0][0x3e8] ;  /* 0x0000fa00ff187b82 */ /* 0x000ee20000000800 */
[----:B------:R1:W-:Y:S01]  /*303f0*/  STG.E.U16 desc[UR12][R4.64], R43 ;  /* 0x0000002b04007986 */ /* 0x0003e2000c10150c */
[----:B----4-:R-:W-:-:S04]  /*30400*/  LEA R6, P5, R3, R2, 0x1 ;  /* 0x0000000203067211 */ /* 0x010fc800078a08ff */
[----:B------:R-:W-:Y:S01]  /*30410*/  LEA.HI.X.SX32 R7, R3, R0, 0x1, P5 ;  /* 0x0000000003077211 */ /* 0x000fe200028f0eff */
[----:B------:R-:W-:Y:S02]  /*30420*/  IMAD R3, R16, 0x2, R9 ;  /* 0x0000000210037824 */ /* 0x000fe400078e0209 */
[----:B------:R-:W4:Y:S01]  /*30430*/  LDC R16, c[0x0][0x3e8] ;  /* 0x0000fa00ff107b82 */ /* 0x000f220000000800 */
[C---:B-1----:R-:W-:Y:S01]  /*30440*/  LEA R4, P5, R9.reuse, R2, 0x1 ;  /* 0x0000000209047211 */ /* 0x042fe200078a08ff */
[----:B------:R1:W-:Y:S03]  /*30450*/  STG.E.U16 desc[UR12][R6.64], R50 ;  /* 0x0000003206007986 */ /* 0x0003e6000c10150c */
[----:B------:R-:W-:Y:S02]  /*30460*/  LEA.HI.X.SX32 R5, R9, R0, 0x1, P5 ;  /* 0x0000000009057211 */ /* 0x000fe400028f0eff */
[----:B------:R-:W-:-:S02]  /*30470*/  LEA R9, R18, R3, 0x1 ;  /* 0x0000000312097211 */ /* 0x000fc400078e08ff */
[----:B------:R-:W4:Y:S01]  /*30480*/  LDC R18, c[0x0][0x3e8] ;  /* 0x0000fa00ff127b82 */ /* 0x000f220000000800 */
[----:B------:R0:W-:Y:S01]  /*30490*/  STG.E.U16 desc[UR12][R4.64], R49 ;  /* 0x0000003104007986 */ /* 0x0001e2000c10150c */
[----:B-1----:R-:W-:-:S04]  /*304a0*/  LEA R6, P5, R3, R2, 0x1 ;  /* 0x0000000203067211 */ /* 0x002fc800078a08ff */
[----:B------:R-:W-:Y:S01]  /*304b0*/  LEA.HI.X.SX32 R7, R3, R0, 0x1, P5 ;  /* 0x0000000003077211 */ /* 0x000fe200028f0eff */
[----:B0-----:R-:W-:Y:S02]  /*304c0*/  IMAD R3, R20, 0x2, R9 ;  /* 0x0000000214037824 */ /* 0x001fe400078e0209 */
[----:B------:R-:W0:Y:S01]  /*304d0*/  LDC R20, c[0x0][0x3e8] ;  /* 0x0000fa00ff147b82 */ /* 0x000e220000000800 */
[C---:B------:R-:W-:Y:S01]  /*304e0*/  LEA R4, P5, R9.reuse, R2, 0x1 ;  /* 0x0000000209047211 */ /* 0x040fe200078a08ff */
[----:B------:R1:W-:Y:S03]  /*304f0*/  STG.E.U16 desc[UR12][R6.64], R48 ;  /* 0x0000003006007986 */ /* 0x0003e6000c10150c */
[----:B------:R-:W-:Y:S01]  /*30500*/  LEA.HI.X.SX32 R5, R9, R0, 0x1, P5 ;  /* 0x0000000009057211 */ /* 0x000fe200028f0eff */
[----:B--2---:R-:W-:Y:S02]  /*30510*/  IMAD R9, R22, 0x2, R3 ;  /* 0x0000000216097824 */ /* 0x004fe400078e0203 */
[----:B------:R-:W2:Y:S02]  /*30520*/  LDC R22, c[0x0][0x3e8] ;  /* 0x0000fa00ff167b82 */ /* 0x000ea40000000800 */
[----:B------:R3:W-:Y:S01]  /*30530*/  STG.E.U16 desc[UR12][R4.64], R47 ;  /* 0x0000002f04007986 */ /* 0x0007e2000c10150c */
[----:B-1----:R-:W-:-:S04]  /*30540*/  LEA R6, P5, R3, R2, 0x1 ;  /* 0x0000000203067211 */ /* 0x002fc800078a08ff */
[----:B------:R-:W-:Y:S02]  /*30550*/  LEA.HI.X.SX32 R7, R3, R0, 0x1, P5 ;  /* 0x0000000003077211 */ /* 0x000fe400028f0eff */
[----:B---3--:R-:W-:Y:S02]  /*30560*/  LEA R3, R24, R9, 0x1 ;  /* 0x0000000918037211 */ /* 0x008fe400078e08ff */
[C---:B------:R-:W-:Y:S01]  /*30570*/  LEA R4, P5, R9.reuse, R2, 0x1 ;  /* 0x0000000209047211 */ /* 0x040fe200078a08ff */
[----:B------:R1:W-:Y:S01]  /*30580*/  STG.E.U16 desc[UR12][R6.64], R53 ;  /* 0x0000003506007986 */ /* 0x0003e2000c10150c */
[----:B------:R-:W3:Y:S02]  /*30590*/  LDC R24, c[0x0][0x3e8] ;  /* 0x0000fa00ff187b82 */ /* 0x000ee40000000800 */
[----:B------:R-:W-:Y:S01]  /*305a0*/  LEA.HI.X.SX32 R5, R9, R0, 0x1, P5 ;  /* 0x0000000009057211 */ /* 0x000fe200028f0eff */
[----:B----4-:R-:W-:Y:S01]  /*305b0*/  IMAD R9, R16, 0x2, R3 ;  /* 0x0000000210097824 */ /* 0x010fe200078e0203 */
[----:B-1----:R-:W-:-:S04]  /*305c0*/  LEA R6, P5, R3, R2, 0x1 ;  /* 0x0000000203067211 */ /* 0x002fc800078a08ff */
[----:B------:R-:W-:Y:S01]  /*305d0*/  LEA.HI.X.SX32 R7, R3, R0, 0x1, P5 ;  /* 0x0000000003077211 */ /* 0x000fe200028f0eff */
[----:B------:R-:W-:Y:S01]  /*305e0*/  IMAD R3, R18, 0x2, R9 ;  /* 0x0000000212037824 */ /* 0x000fe200078e0209 */
[C---:B------:R-:W-:Y:S01]  /*305f0*/  LEA R16, P5, R9.reuse, R2, 0x1 ;  /* 0x0000000209107211 */ /* 0x040fe200078a08ff */
[----:B------:R1:W-:Y:S03]  /*30600*/  STG.E.U16 desc[UR12][R4.64], R52 ;  /* 0x0000003404007986 */ /* 0x0003e6000c10150c */
[----:B------:R-:W-:Y:S02]  /*30610*/  LEA.HI.X.SX32 R17, R9, R0, 0x1, P5 ;  /* 0x0000000009117211 */ /* 0x000fe400028f0eff */
[----:B0-----:R-:W-:Y:S01]  /*30620*/  LEA R9, R20, R3, 0x1 ;  /* 0x0000000314097211 */ /* 0x001fe200078e08ff */
[----:B------:R0:W-:Y:S01]  /*30630*/  STG.E.U16 desc[UR12][R6.64], R51 ;  /* 0x0000003306007986 */ /* 0x0001e2000c10150c */
[----:B------:R-:W4:Y:S01]  /*30640*/  LDC R20, c[0x0][0x3e8] ;  /* 0x0000fa00ff147b82 */ /* 0x000f220000000800 */
[----:B-1----:R-:W-:-:S04]  /*30650*/  LEA R4, P5, R3, R2, 0x1 ;  /* 0x0000000203047211 */ /* 0x002fc800078a08ff */
[----:B------:R-:W-:Y:S01]  /*30660*/  LEA.HI.X.SX32 R5, R3, R0, 0x1, P5 ;  /* 0x0000000003057211 */ /* 0x000fe200028f0eff */
[----:B--2---:R-:W-:Y:S01]  /*30670*/  IMAD R3, R22, 0x2, R9 ;  /* 0x0000000216037824 */ /* 0x004fe200078e0209 */
[----:B0-----:R-:W-:-:S04]  /*30680*/  LEA R6, P5, R9, R2, 0x1 ;  /* 0x0000000209067211 */ /* 0x001fc800078a08ff */
[----:B------:R-:W-:Y:S01]  /*30690*/  LEA.HI.X.SX32 R7, R9, R0, 0x1, P5 ;  /* 0x0000000009077211 */ /* 0x000fe200028f0eff */
[----:B------:R-:W-:Y:S01]  /*306a0*/  IMAD R9, R26, 0x2, R3 ;  /* 0x000000021a097824 */ /* 0x000fe200078e0203 */
[C---:B------:R-:W-:Y:S01]  /*306b0*/  LEA R18, P5, R3.reuse, R2, 0x1 ;  /* 0x0000000203127211 */ /* 0x040fe200078a08ff */
[----:B------:R0:W-:Y:S03]  /*306c0*/  STG.E.U16 desc[UR12][R16.64], R54 ;  /* 0x0000003610007986 */ /* 0x0001e6000c10150c */
[----:B------:R-:W-:Y:S02]  /*306d0*/  LEA.HI.X.SX32 R19, R3, R0, 0x1, P5 ;  /* 0x0000000003137211 */ /* 0x000fe400028f0eff */
[----:B---3--:R-:W-:Y:S01]  /*306e0*/  LEA R3, R24, R9, 0x1 ;  /* 0x0000000918037211 */ /* 0x008fe200078e08ff */
[----:B------:R1:W-:Y:S01]  /*306f0*/  STG.E.U16 desc[UR12][R4.64], R36 ;  /* 0x0000002404007986 */ /* 0x0003e2000c10150c */
[----:B0-----:R-:W-:-:S04]  /*30700*/  LEA R16, P5, R9, R2, 0x1 ;  /* 0x0000000209107211 */ /* 0x001fc800078a08ff */
[----:B------:R-:W-:Y:S01]  /*30710*/  LEA.HI.X.SX32 R17, R9, R0, 0x1, P5 ;  /* 0x0000000009117211 */ /* 0x000fe200028f0eff */
[----:B------:R-:W-:Y:S01]  /*30720*/  IMAD R9, R28, 0x2, R3 ;  /* 0x000000021c097824 */ /* 0x000fe200078e0203 */
[----:B-1----:R-:W-:Y:S01]  /*30730*/  LEA R4, P5, R3, R2, 0x1 ;  /* 0x0000000203047211 */ /* 0x002fe200078a08ff */
[----:B------:R0:W-:Y:S01]  /*30740*/  STG.E.U16 desc[UR12][R6.64], R35 ;  /* 0x0000002306007986 */ /* 0x0001e2000c10150c */
[----:B------:R-:W-:Y:S02]  /*30750*/  PRMT R12, R12, 0x7632, R12 ;  /* 0x000076320c0c7816 */ /* 0x000fe4000000000c */
[----:B------:R-:W-:Y:S02]  /*30760*/  PRMT R13, R13, 0x7632, R13 ;  /* 0x000076320d0d7816 */ /* 0x000fe4000000000d */
[----:B------:R-:W-:Y:S02]  /*30770*/  PRMT R14, R14, 0x7632, R14 ;  /* 0x000076320e0e7816 */ /* 0x000fe4000000000e */
[----:B------:R-:W-:-:S02]  /*30780*/  FSEL R125, R125, -INF , P2 ;  /* 0xff8000007d7d7808 */ /* 0x000fc40001000000 */
[----:B------:R-:W-:Y:S01]  /*30790*/  FSEL R120, R120, -INF , P3 ;  /* 0xff80000078787808 */ /* 0x000fe20001800000 */
[----:B------:R-:W-:Y:S01]  /*307a0*/  FFMA R11, R88, 0.69314718246459960938, R103 ;  /* 0x3f317218580b7823 */ /* 0x000fe20000000067 */
[----:B------:R-:W-:Y:S01]  /*307b0*/  LEA.HI.X.SX32 R5, R3, R0, 0x1, P5 ;  /* 0x0000000003057211 */ /* 0x000fe200028f0eff */
[----:B------:R-:W-:Y:S01]  /*307c0*/  IMAD R3, R30, 0x2, R9 ;  /* 0x000000021e037824 */ /* 0x000fe200078e0209 */
[C---:B0-----:R-:W-:Y:S01]  /*307d0*/  LEA R6, P5, R9.reuse, R2, 0x1 ;  /* 0x0000000209067211 */ /* 0x041fe200078a08ff */
[----:B------:R0:W-:Y:S01]  /*307e0*/  STG.E.U16 desc[UR12][R18.64], R34 ;  /* 0x0000002212007986 */ /* 0x0001e2000c10150c */
[----:B------:R-:W1:Y:S02]  /*307f0*/  LDC.64 R28, c[0x0][0x3a0] ;  /* 0x0000e800ff1c7b82 */ /* 0x000e640000000a00 */
[----:B------:R-:W-:Y:S02]  /*30800*/  LEA.HI.X.SX32 R7, R9, R0, 0x1, P5 ;  /* 0x0000000009077211 */ /* 0x000fe400028f0eff */
[----:B----4-:R-:W-:-:S02]  /*30810*/  LEA R9, R20, R3, 0x1 ;  /* 0x0000000314097211 */ /* 0x010fc400078e08ff */
[----:B0-----:R-:W-:-:S04]  /*30820*/  LEA R18, P5, R3, R2, 0x1 ;  /* 0x0000000203127211 */ /* 0x001fc800078a08ff */
[----:B------:R-:W-:Y:S02]  /*30830*/  LEA.HI.X.SX32 R19, R3, R0, 0x1, P5 ;  /* 0x0000000003137211 */ /* 0x000fe400028f0eff */
[C---:B------:R-:W-:Y:S01]  /*30840*/  LEA R2, P5, R9.reuse, R2, 0x1 ;  /* 0x0000000209027211 */ /* 0x040fe200078a08ff */
[----:B------:R-:W-:Y:S03]  /*30850*/  STG.E.U16 desc[UR12][R16.64], R10 ;  /* 0x0000000a10007986 */ /* 0x000fe6000c10150c */
[----:B------:R-:W-:Y:S01]  /*30860*/  LEA.HI.X.SX32 R3, R9, R0, 0x1, P5 ;  /* 0x0000000009037211 */ /* 0x000fe200028f0eff */
[----:B------:R0:W-:Y:S04]  /*30870*/  STG.E.U16 desc[UR12][R4.64], R12 ;  /* 0x0000000c04007986 */ /* 0x0001e8000c10150c */
[----:B------:R2:W-:Y:S04]  /*30880*/  STG.E.U16 desc[UR12][R6.64], R13 ;  /* 0x0000000d06007986 */ /* 0x0005e8000c10150c */
[----:B------:R-:W-:Y:S04]  /*30890*/  STG.E.U16 desc[UR12][R18.64], R14 ;  /* 0x0000000e12007986 */ /* 0x000fe8000c10150c */
[----:B------:R3:W-:Y:S01]  /*308a0*/  STG.E.U16 desc[UR12][R2.64], R8 ;  /* 0x0000000802007986 */ /* 0x0007e2000c10150c */
[----:B------:R-:W-:Y:S01]  /*308b0*/  LOP3.LUT R30, R91, 0x1c, RZ, 0xc0, !PT ;  /* 0x0000001c5b1e7812 */ /* 0x000fe200078ec0ff */
[----:B0-----:R-:W-:Y:S01]  /*308c0*/  FFMA R4, R86, 0.69314718246459960938, R105 ;  /* 0x3f31721856047823 */ /* 0x001fe20000000069 */
[----:B------:R-:W-:Y:S01]  /*308d0*/  FFMA R5, R118, 0.69314718246459960938, R87 ;  /* 0x3f31721876057823 */ /* 0x000fe20000000057 */
[----:B--2---:R-:W-:Y:S01]  /*308e0*/  FFMA R6, R116, 0.69314718246459960938, R119 ;  /* 0x3f31721874067823 */ /* 0x004fe20000000077 */
[----:B------:R-:W-:Y:S01]  /*308f0*/  FFMA R7, R114, 0.69314718246459960938, R117 ;  /* 0x3f31721872077823 */ /* 0x000fe20000000075 */
[----:B------:R-:W-:Y:S01]  /*30900*/  LEA R30, R30, UR6, 0x2 ;  /* 0x000000061e1e7c11 */ /* 0x000fe2000f8e10ff */
[----:B------:R-:W-:Y:S01]  /*30910*/  BAR.SYNC.DEFER_BLOCKING 0x0 ;  /* 0x0000000000007b1d */ /* 0x000fe20000010000 */
[----:B------:R-:W-:Y:S01]  /*30920*/  FFMA R9, R90, 0.69314718246459960938, R95 ;  /* 0x3f3172185a097823 */ /* 0x000fe2000000005f */
[----:B---3--:R-:W-:-:S04]  /*30930*/  FFMA R8, R94, 0.69314718246459960938, R93 ;  /* 0x3f3172185e087823 */ /* 0x008fc8000000005d */
[----:B------:R0:W-:Y:S02]  /*30940*/  STS.128 [R30], R4 ;  /* 0x000000041e007388 */ /* 0x0001e40000000c00 */
[----:B0-----:R-:W-:Y:S02]  /*30950*/  FFMA R7, R92, 0.69314718246459960938, R123 ;  /* 0x3f3172185c077823 */ /* 0x001fe4000000007b */
[----:B------:R-:W2:Y:S04]  /*30960*/  LDL.LU R92, [R1+0x160] ;  /* 0x00016000015c7983 */ /* 0x000ea80000300800 */
        /* <DEDUP_REMOVED lines=20> */
[----:B------:R-:W-:-:S03]  /*30ab0*/  FFMA R4, R112, 0.69314718246459960938, R115 ;  /* 0x3f31721870047823 */ /* 0x000fc60000000073 */
[----:B------:R-:W4:Y:S04]  /*30ac0*/  LDL.LU R119, [R1+0x3c] ;  /* 0x00003c0001777983 */ /* 0x000f280000300800 */
[----:B------:R-:W4:Y:S01]  /*30ad0*/  LDL.LU R116, [R1+0x3cc] ;  /* 0x0003cc0001747983 */ /* 0x000f220000300800 */
[----:B------:R-:W-:-:S03]  /*30ae0*/  FFMA R5, R122, 0.69314718246459960938, R113 ;  /* 0x3f3172187a057823 */ /* 0x000fc60000000071 */
[----:B------:R-:W4:Y:S04]  /*30af0*/  LDL.LU R117, [R1+0x98] ;  /* 0x0000980001757983 */ /* 0x000f280000300800 */
[----:B------:R-:W4:Y:S01]  /*30b00*/  LDL.LU R114, [R1+0x3c8] ;  /* 0x0003c80001727983 */ /* 0x000f220000300800 */
[----:B------:R-:W-:-:S03]  /*30b10*/  FFMA R6, R121, 0.69314718246459960938, R124 ;  /* 0x3f31721879067823 */ /* 0x000fc6000000007c */
        /* <DEDUP_REMOVED lines=8> */
[----:B--2---:R-:W-:-:S03]  /*30ba0*/  FFMA R12, R92, 0.69314718246459960938, R100 ;  /* 0x3f3172185c0c7823 */ /* 0x004fc60000000064 */
[----:B------:R-:W2:Y:S01]  /*30bb0*/  LDL.LU R92, [R1+0x3b8] ;  /* 0x0003b800015c7983 */ /* 0x000ea20000300800 */
[----:B---3--:R-:W-:-:S03]  /*30bc0*/  FFMA R13, R95, 0.69314718246459960938, R93 ;  /* 0x3f3172185f0d7823 */ /* 0x008fc6000000005d */
[----:B------:R-:W3:Y:S04]  /*30bd0*/  LDL.LU R93, [R1+0x3b4] ;  /* 0x0003b400015d7983 */ /* 0x000ee80000300800 */
[----:B------:R-:W3:Y:S01]  /*30be0*/  LDL.LU R95, [R1+0x3b0] ;  /* 0x0003b000015f7983 */ /* 0x000ee20000300800 */
[----:B----4-:R-:W-:-:S03]  /*30bf0*/  FFMA R14, R90, 0.69314718246459960938, R101 ;  /* 0x3f3172185a0e7823 */ /* 0x010fc60000000065 */
[----:B------:R-:W4:Y:S01]  /*30c00*/  LDL.LU R90, [R1+0x36c] ;  /* 0x00036c00015a7983 */ /* 0x000f220000300800 */
[----:B------:R-:W-:-:S03]  /*30c10*/  FFMA R10, R102, 0.69314718246459960938, R84 ;  /* 0x3f317218660a7823 */ /* 0x000fc60000000054 */
[----:B------:R2:W-:Y:S01]  /*30c20*/  STS.128 [R30+0x80], R4 ;  /* 0x000080041e007388 */ /* 0x0005e20000000c00 */
[----:B------:R-:W-:-:S03]  /*30c30*/  FFMA R15, R98, 0.69314718246459960938, R89 ;  /* 0x3f317218620f7823 */ /* 0x000fc60000000059 */
[----:B------:R0:W-:Y:S01]  /*30c40*/  STS.128 [R30+0x100], R8 ;  /* 0x000100081e007388 */ /* 0x0001e20000000c00 */
[----:B------:R-:W-:-:S03]  /*30c50*/  FFMA R16, R96, 0.69314718246459960938, R99 ;  /* 0x3f31721860107823 */ /* 0x000fc60000000063 */
[----:B------:R0:W-:Y:S01]  /*30c60*/  STS.128 [R30+0x180], R12 ;  /* 0x0001800c1e007388 */ /* 0x0001e20000000c00 */
[----:B------:R-:W-:Y:S01]  /*30c70*/  FFMA R17, R110, 0.69314718246459960938, R97 ;  /* 0x3f3172186e117823 */ /* 0x000fe20000000061 */
[----:B------:R-:W-:Y:S01]  /*30c80*/  FFMA R18, R108, 0.69314718246459960938, R111 ;  /* 0x3f3172186c127823 */ /* 0x000fe2000000006f */
[----:B------:R-:W-:Y:S01]  /*30c90*/  FFMA R19, R106, 0.69314718246459960938, R109 ;  /* 0x3f3172186a137823 */ /* 0x000fe2000000006d */
[----:B------:R-:W-:Y:S01]  /*30ca0*/  FSEL R0, R119, -INF , P6 ;  /* 0xff80000077007808 */ /* 0x000fe20003000000 */
[----:B------:R-:W-:Y:S01]  /*30cb0*/  FFMA R20, R104, 0.69314718246459960938, R107 ;  /* 0x3f31721868147823 */ /* 0x000fe2000000006b */
[----:B------:R-:W-:Y:S01]  /*30cc0*/  FFMA R21, R86, 0.69314718246459960938, R105 ;  /* 0x3f31721856157823 */ /* 0x000fe20000000069 */
[----:B------:R-:W-:Y:S01]  /*30cd0*/  FFMA R22, R118, 0.69314718246459960938, R87 ;  /* 0x3f31721876167823 */ /* 0x000fe20000000057 */
[----:B------:R-:W-:Y:S01]  /*30ce0*/  FFMA R23, R117, 0.69314718246459960938, R116 ;  /* 0x3f31721875177823 */ /* 0x000fe20000000074 */
[----:B------:R0:W-:Y:S01]  /*30cf0*/  STS.128 [R30+0x200], R16 ;  /* 0x000200101e007388 */ /* 0x0001e20000000c00 */
[----:B------:R-:W-:Y:S01]  /*30d00*/  FFMA R24, R115, 0.69314718246459960938, R114 ;  /* 0x3f31721873187823 */ /* 0x000fe20000000072 */
[----:B------:R-:W-:Y:S01]  /*30d10*/  FFMA R27, R0, 0.69314718246459960938, R121 ;  /* 0x3f317218001b7823 */ /* 0x000fe20000000079 */
[----:B------:R-:W-:-:S02]  /*30d20*/  FSEL R0, R94, -INF , P1 ;  /* 0xff8000005e007808 */ /* 0x000fc40000800000 */
[----:B------:R-:W0:Y:S01]  /*30d30*/  S2R R94, SR_CTAID.X ;  /* 0x00000000005e7919 */ /* 0x000e220000002500 */
[----:B------:R-:W-:Y:S01]  /*30d40*/  FSEL R2, R123, -INF , P0 ;  /* 0xff8000007b027808 */ /* 0x000fe20000000000 */
[----:B------:R-:W-:Y:S01]  /*30d50*/  FFMA R25, R113, 0.69314718246459960938, R112 ;  /* 0x3f31721871197823 */ /* 0x000fe20000000070 */
[----:B------:R-:W-:Y:S01]  /*30d60*/  FFMA R26, R124, 0.69314718246459960938, R122 ;  /* 0x3f3172187c1a7823 */ /* 0x000fe2000000007a */
[----:B------:R0:W-:Y:S04]  /*30d70*/  STS.128 [R30+0x280], R20 ;  /* 0x000280141e007388 */ /* 0x0001e80000000c00 */
[----:B------:R0:W-:Y:S01]  /*30d80*/  STS.128 [R30+0x300], R24 ;  /* 0x000300181e007388 */ /* 0x0001e20000000c00 */
[----:B------:R-:W-:-:S04]  /*30d90*/  UIMAD UR4, UR8, UR4, URZ ;  /* 0x00000004080472a4 */ /* 0x000fc8000f8e02ff */
[----:B------:R-:W-:Y:S02]  /*30da0*/  USHF.L.U32 UR6, UR4, 0x2, URZ ;  /* 0x0000000204067899 */ /* 0x000fe400080006ff */
[----:B------:R-:W-:Y:S01]  /*30db0*/  UIMAD.WIDE UR4, UR4, 0x4, URZ ;  /* 0x00000004040478a5 */ /* 0x000fe2000f8e02ff */
[----:B0-----:R-:W-:-:S05]  /*30dc0*/  PRMT R91, R91, 0x6540, R94 ;  /* 0x000065405b5b7816 */ /* 0x001fca000000005e */
[----:B------:R-:W-:Y:S02]  /*30dd0*/  IMAD.SHL.U32 R3, R91, 0x4, RZ ;  /* 0x000000045b037824 */ /* 0x000fe400078e00ff */
[----:B--2---:R-:W-:Y:S01]  /*30de0*/  FFMA R4, R2, 0.69314718246459960938, R92 ;  /* 0x3f31721802047823 */ /* 0x004fe2000000005c */
[----:B---3--:R-:W-:Y:S01]  /*30df0*/  FFMA R5, R0, 0.69314718246459960938, R93 ;  /* 0x3f31721800057823 */ /* 0x008fe2000000005d */
[----:B------:R-:W-:Y:S01]  /*30e00*/  FFMA R6, R125, 0.69314718246459960938, R95 ;  /* 0x3f3172187d067823 */ /* 0x000fe2000000005f */
[----:B----4-:R-:W-:-:S05]  /*30e10*/  FFMA R7, R120, 0.69314718246459960938, R90 ;  /* 0x3f31721878077823 */ /* 0x010fca000000005a */
[----:B------:R0:W-:Y:S01]  /*30e20*/  STS.128 [R30+0x380], R4 ;  /* 0x000380041e007388 */ /* 0x0001e20000000c00 */
[----:B------:R-:W-:Y:S01]  /*30e30*/  IMAD.HI R0, R91, 0x4, RZ ;  /* 0x000000045b007827 */ /* 0x000fe200078e02ff */
[----:B------:R-:W-:Y:S01]  /*30e40*/  BAR.SYNC.DEFER_BLOCKING 0x0 ;  /* 0x0000000000007b1d */ /* 0x000fe20000010000 */
[----:B-1----:R-:W-:-:S04]  /*30e50*/  IADD3 R2, P0, P1, R3, UR6, R28 ;  /* 0x0000000603027c10 */ /* 0x002fc8000f91e01c */
[----:B------:R-:W-:Y:S01]  /*30e60*/  IADD3.X R3, PT, PT, R0, UR5, R29, P0, P1 ;  /* 0x0000000500037c10 */ /* 0x000fe200087e241d */
[----:B------:R-:W-:Y:S08]  /*30e70*/  @P4 EXIT ;  /* 0x000000000000494d */ /* 0x000ff00003800000 */
[----:B------:R-:W2:Y:S04]  /*30e80*/  LDL.LU R91, [R1+0x84] ;  /* 0x00008400015b7983 */ /* 0x000ea80000300800 */
[----:B0-2---:R-:W0:Y:S04]  /*30e90*/  LDS R5, [R91] ;  /* 0x000000005b057984 */ /* 0x005e280000000800 */
[----:B0-----:R-:W-:Y:S01]  /*30ea0*/  STG.E desc[UR12][R2.64], R5 ;  /* 0x0000000502007986 */ /* 0x001fe2000c10190c */
[----:B------:R-:W-:Y:S05]  /*30eb0*/  EXIT ;  /* 0x000000000000794d */ /* 0x000fea0003800000 */
.L_x_2:
[----:B------:R-:W-:-:S00]  /*30ec0*/  BRA `(.L_x_2) ;  /* 0xfffffffc00fc7947 */ /* 0x000fc0000383ffff */
[----:B------:R-:W-:-:S00]  /*30ed0*/  NOP ;  /* 0x0000000000007918 */ /* 0x000fc00000000000 */
        /* <DEDUP_REMOVED lines=10> */
.L_x_3:


//--------------------- .nv.global.init           --------------------------
	.section	.nv.global.init,"aw",@progbits
.nv.global.init:
	.type		_$_str,@object
	.size		_$_str,(.L_0 - _$_str)
_$_str:
        /*0000*/ 	.byte	0x5f, 0x5f, 0x43, 0x55, 0x44, 0x41, 0x5f, 0x46, 0x54, 0x5a, 0x00
.L_0:


//--------------------- .nv.shared.attn_fwd       --------------------------
	.section	.nv.shared.attn_fwd,"aw",@nobits
	.sectionflags	@""
	.align	16
	.zero		1024


//--------------------- .nv.shared.reserved.0     --------------------------
	.section	.nv.shared.reserved.0,"aw",@nobits
	.weak		__nv_reservedSMEM_offset_0_alias
	.size		__nv_reservedSMEM_offset_0_alias, 0, 64
	.other		__nv_reservedSMEM_offset_0_alias,@"STO_CUDA_RESERVED_SHARED STV_DEFAULT"
__nv_reservedSMEM_offset_0_alias:
	.zero		0
	.zero		64


//--------------------- .nv.constant0.attn_fwd    --------------------------
	.section	.nv.constant0.attn_fwd,"a",@progbits
	.sectionflags	@""
	.align	4
.nv.constant0.attn_fwd:
	.zero		1032


//--------------------- SYMBOLS --------------------------

	.type		.nv.reservedSmem.offset0,@object
	.size		.nv.reservedSmem.offset0,0x4
	.type		.nv.reservedSmem.cap,@object
	.size		.nv.reservedSmem.cap,0x4
